//
// Generated by NVIDIA NVVM Compiler
//
// Compiler Build ID: CL-36424714
// Cuda compilation tools, release 13.0, V13.0.88
// Based on NVVM 20.0.0
//

.version 9.0
.target sm_100
.address_size 64

	// .globl	slice_sparse_dense_row
.func  (.param .align 16 .b8 func_retval0[16]) __internal_trig_reduction_slowpathd
(
	.param .b64 __internal_trig_reduction_slowpathd_param_0
)
;
.func  (.param .b64 func_retval0) __internal_accurate_pow
(
	.param .b64 __internal_accurate_pow_param_0,
	.param .b64 __internal_accurate_pow_param_1
)
;
.extern .shared .align 16 .b8 sdata[];
.global .align 8 .b8 __cudart_i2opi_d[144] = {8, 93, 141, 31, 177, 95, 251, 107, 234, 146, 82, 138, 247, 57, 7, 61, 123, 241, 229, 235, 199, 186, 39, 117, 45, 234, 95, 158, 102, 63, 70, 79, 183, 9, 203, 39, 207, 126, 54, 109, 31, 109, 10, 90, 139, 17, 47, 239, 15, 152, 5, 222, 255, 151, 248, 31, 59, 40, 249, 189, 139, 95, 132, 156, 244, 57, 83, 131, 57, 214, 145, 57, 65, 126, 95, 180, 38, 112, 156, 233, 132, 68, 187, 46, 245, 53, 130, 232, 62, 167, 41, 177, 28, 235, 29, 254, 28, 146, 209, 9, 234, 46, 73, 6, 224, 210, 77, 66, 58, 110, 36, 183, 97, 197, 187, 222, 171, 99, 81, 254, 65, 144, 67, 60, 153, 149, 98, 219, 192, 221, 52, 245, 209, 87, 39, 252, 41, 21, 68, 78, 110, 131, 249, 162};
.global .align 16 .b8 __cudart_sin_cos_coeffs[128] = {70, 210, 176, 44, 241, 229, 90, 190, 146, 227, 172, 105, 227, 29, 199, 62, 161, 98, 219, 25, 160, 1, 42, 191, 24, 8, 17, 17, 17, 17, 129, 63, 84, 85, 85, 85, 85, 85, 197, 191, 0, 0, 0, 0, 0, 0, 0, 0, 0, 0, 0, 0, 0, 0, 0, 0, 100, 129, 253, 32, 131, 255, 168, 189, 40, 133, 239, 193, 167, 238, 33, 62, 217, 230, 6, 142, 79, 126, 146, 190, 233, 188, 221, 25, 160, 1, 250, 62, 71, 93, 193, 22, 108, 193, 86, 191, 81, 85, 85, 85, 85, 85, 165, 63, 0, 0, 0, 0, 0, 0, 224, 191, 0, 0, 0, 0, 0, 0, 240, 63};

.visible .entry slice_sparse_dense_row(
	.param .u64 .ptr .align 1 slice_sparse_dense_row_param_0,
	.param .u64 .ptr .align 1 slice_sparse_dense_row_param_1,
	.param .u64 .ptr .align 1 slice_sparse_dense_row_param_2,
	.param .u64 .ptr .align 1 slice_sparse_dense_row_param_3,
	.param .u32 slice_sparse_dense_row_param_4,
	.param .u32 slice_sparse_dense_row_param_5,
	.param .u32 slice_sparse_dense_row_param_6,
	.param .u32 slice_sparse_dense_row_param_7,
	.param .u32 slice_sparse_dense_row_param_8
)
{
	.reg .pred 	%p<7>;
	.reg .b32 	%r<25>;
	.reg .b64 	%rd<17>;
	.reg .b64 	%fd<2>;

	ld.param.u64 	%rd5, [slice_sparse_dense_row_param_0];
	ld.param.u64 	%rd6, [slice_sparse_dense_row_param_1];
	ld.param.u64 	%rd7, [slice_sparse_dense_row_param_2];
	ld.param.u64 	%rd8, [slice_sparse_dense_row_param_3];
	ld.param.u32 	%r15, [slice_sparse_dense_row_param_4];
	ld.param.u32 	%r16, [slice_sparse_dense_row_param_5];
	ld.param.u32 	%r12, [slice_sparse_dense_row_param_6];
	ld.param.u32 	%r13, [slice_sparse_dense_row_param_7];
	ld.param.u32 	%r14, [slice_sparse_dense_row_param_8];
	mov.u32 	%r17, %ctaid.x;
	mov.u32 	%r18, %ntid.x;
	mov.u32 	%r19, %tid.x;
	mad.lo.s32 	%r1, %r17, %r18, %r19;
	add.s32 	%r2, %r15, %r1;
	setp.gt.s32 	%p1, %r2, %r16;
	@%p1 bra 	$L__BB0_6;
	cvta.to.global.u64 	%rd9, %rd6;
	mul.wide.s32 	%rd10, %r2, 4;
	add.s64 	%rd1, %rd9, %rd10;
	ld.global.u32 	%r23, [%rd1];
	ld.global.u32 	%r24, [%rd1+4];
	setp.ge.s32 	%p2, %r23, %r24;
	@%p2 bra 	$L__BB0_6;
	mul.lo.s32 	%r20, %r14, %r1;
	sub.s32 	%r5, %r20, %r12;
	cvta.to.global.u64 	%rd2, %rd7;
	cvta.to.global.u64 	%rd3, %rd5;
	cvta.to.global.u64 	%rd4, %rd8;
$L__BB0_3:
	mul.wide.s32 	%rd11, %r23, 4;
	add.s64 	%rd12, %rd2, %rd11;
	ld.global.u32 	%r8, [%rd12];
	setp.gt.s32 	%p3, %r12, %r8;
	setp.gt.s32 	%p4, %r8, %r13;
	or.pred  	%p5, %p3, %p4;
	@%p5 bra 	$L__BB0_5;
	mul.wide.s32 	%rd13, %r23, 8;
	add.s64 	%rd14, %rd3, %rd13;
	ld.global.f64 	%fd1, [%rd14];
	add.s32 	%r21, %r5, %r8;
	mul.wide.s32 	%rd15, %r21, 8;
	add.s64 	%rd16, %rd4, %rd15;
	st.global.f64 	[%rd16], %fd1;
	ld.global.u32 	%r24, [%rd1+4];
$L__BB0_5:
	add.s32 	%r23, %r23, 1;
	setp.lt.s32 	%p6, %r23, %r24;
	@%p6 bra 	$L__BB0_3;
$L__BB0_6:
	ret;

}
	// .globl	slice_sparse_dense_nnz
.visible .entry slice_sparse_dense_nnz(
	.param .u64 .ptr .align 1 slice_sparse_dense_nnz_param_0,
	.param .u64 .ptr .align 1 slice_sparse_dense_nnz_param_1,
	.param .u64 .ptr .align 1 slice_sparse_dense_nnz_param_2,
	.param .u64 .ptr .align 1 slice_sparse_dense_nnz_param_3,
	.param .u32 slice_sparse_dense_nnz_param_4,
	.param .u32 slice_sparse_dense_nnz_param_5,
	.param .u32 slice_sparse_dense_nnz_param_6,
	.param .u32 slice_sparse_dense_nnz_param_7,
	.param .u32 slice_sparse_dense_nnz_param_8
)
{
	.reg .pred 	%p<6>;
	.reg .b32 	%r<22>;
	.reg .b64 	%rd<21>;
	.reg .b64 	%fd<2>;

	ld.param.u64 	%rd2, [slice_sparse_dense_nnz_param_0];
	ld.param.u64 	%rd5, [slice_sparse_dense_nnz_param_1];
	ld.param.u64 	%rd3, [slice_sparse_dense_nnz_param_2];
	ld.param.u64 	%rd4, [slice_sparse_dense_nnz_param_3];
	ld.param.u32 	%r5, [slice_sparse_dense_nnz_param_4];
	ld.param.u32 	%r9, [slice_sparse_dense_nnz_param_5];
	ld.param.u32 	%r6, [slice_sparse_dense_nnz_param_6];
	ld.param.u32 	%r7, [slice_sparse_dense_nnz_param_7];
	ld.param.u32 	%r8, [slice_sparse_dense_nnz_param_8];
	cvta.to.global.u64 	%rd1, %rd5;
	mov.u32 	%r10, %ctaid.x;
	mov.u32 	%r11, %ntid.x;
	mov.u32 	%r12, %tid.x;
	mad.lo.s32 	%r13, %r10, %r11, %r12;
	mul.wide.s32 	%rd6, %r5, 4;
	add.s64 	%rd7, %rd1, %rd6;
	ld.global.u32 	%r14, [%rd7];
	add.s32 	%r1, %r13, %r14;
	mul.wide.s32 	%rd8, %r9, 4;
	add.s64 	%rd9, %rd1, %rd8;
	ld.global.u32 	%r15, [%rd9+4];
	setp.ge.s32 	%p1, %r1, %r15;
	@%p1 bra 	$L__BB1_5;
	cvta.to.global.u64 	%rd10, %rd3;
	mul.wide.s32 	%rd11, %r1, 4;
	add.s64 	%rd12, %rd10, %rd11;
	ld.global.u32 	%r2, [%rd12];
	setp.gt.s32 	%p2, %r6, %r2;
	setp.gt.s32 	%p3, %r2, %r7;
	or.pred  	%p4, %p2, %p3;
	@%p4 bra 	$L__BB1_5;
	mov.u32 	%r21, %r5;
$L__BB1_3:
	mov.u32 	%r3, %r21;
	add.s32 	%r21, %r3, 1;
	mul.wide.s32 	%rd13, %r3, 4;
	add.s64 	%rd14, %rd1, %rd13;
	ld.global.u32 	%r16, [%rd14+4];
	setp.le.s32 	%p5, %r16, %r1;
	@%p5 bra 	$L__BB1_3;
	cvta.to.global.u64 	%rd15, %rd2;
	mul.wide.s32 	%rd16, %r1, 8;
	add.s64 	%rd17, %rd15, %rd16;
	ld.global.f64 	%fd1, [%rd17];
	sub.s32 	%r17, %r3, %r5;
	mul.lo.s32 	%r18, %r17, %r8;
	sub.s32 	%r19, %r18, %r6;
	add.s32 	%r20, %r19, %r2;
	cvta.to.global.u64 	%rd18, %rd4;
	mul.wide.s32 	%rd19, %r20, 8;
	add.s64 	%rd20, %rd18, %rd19;
	st.global.f64 	[%rd20], %fd1;
$L__BB1_5:
	ret;

}
	// .globl	slice_dense_dense
.visible .entry slice_dense_dense(
	.param .u64 .ptr .align 1 slice_dense_dense_param_0,
	.param .u64 .ptr .align 1 slice_dense_dense_param_1,
	.param .u32 slice_dense_dense_param_2,
	.param .u32 slice_dense_dense_param_3,
	.param .u32 slice_dense_dense_param_4,
	.param .u32 slice_dense_dense_param_5,
	.param .u32 slice_dense_dense_param_6,
	.param .u32 slice_dense_dense_param_7,
	.param .u32 slice_dense_dense_param_8
)
{
	.reg .pred 	%p<4>;
	.reg .b32 	%r<15>;
	.reg .b64 	%rd<9>;
	.reg .b64 	%fd<2>;

	ld.param.u64 	%rd1, [slice_dense_dense_param_0];
	ld.param.u64 	%rd2, [slice_dense_dense_param_1];
	ld.param.u32 	%r3, [slice_dense_dense_param_2];
	ld.param.u32 	%r4, [slice_dense_dense_param_4];
	ld.param.u32 	%r5, [slice_dense_dense_param_6];
	ld.param.u32 	%r7, [slice_dense_dense_param_7];
	ld.param.u32 	%r6, [slice_dense_dense_param_8];
	mov.u32 	%r8, %ctaid.x;
	mov.u32 	%r9, %ntid.x;
	mov.u32 	%r10, %tid.x;
	mad.lo.s32 	%r1, %r8, %r9, %r10;
	div.s32 	%r2, %r1, %r6;
	setp.ge.s32 	%p1, %r2, %r7;
	setp.lt.s32 	%p2, %r6, 0;
	or.pred  	%p3, %p2, %p1;
	@%p3 bra 	$L__BB2_2;
	cvta.to.global.u64 	%rd3, %rd1;
	cvta.to.global.u64 	%rd4, %rd2;
	add.s32 	%r11, %r2, %r3;
	rem.s32 	%r12, %r1, %r6;
	add.s32 	%r13, %r12, %r4;
	mad.lo.s32 	%r14, %r11, %r5, %r13;
	mul.wide.s32 	%rd5, %r14, 8;
	add.s64 	%rd6, %rd3, %rd5;
	ld.global.f64 	%fd1, [%rd6];
	mul.wide.s32 	%rd7, %r1, 8;
	add.s64 	%rd8, %rd4, %rd7;
	st.global.f64 	[%rd8], %fd1;
$L__BB2_2:
	ret;

}
	// .globl	copy_u2l_dense
.visible .entry copy_u2l_dense(
	.param .u64 .ptr .align 1 copy_u2l_dense_param_0,
	.param .u32 copy_u2l_dense_param_1,
	.param .u32 copy_u2l_dense_param_2
)
{
	.reg .pred 	%p<4>;
	.reg .b32 	%r<13>;
	.reg .b64 	%rd<7>;
	.reg .b64 	%fd<2>;

	ld.param.u64 	%rd1, [copy_u2l_dense_param_0];
	ld.param.u32 	%r3, [copy_u2l_dense_param_1];
	ld.param.u32 	%r4, [copy_u2l_dense_param_2];
	mov.u32 	%r6, %ctaid.x;
	mov.u32 	%r7, %ntid.x;
	mov.u32 	%r8, %tid.x;
	mad.lo.s32 	%r1, %r6, %r7, %r8;
	div.s32 	%r9, %r1, %r3;
	mul.lo.s32 	%r10, %r9, %r3;
	sub.s32 	%r11, %r1, %r10;
	mad.lo.s32 	%r12, %r11, %r3, %r9;
	setp.le.s32 	%p1, %r11, %r9;
	setp.ge.s32 	%p2, %r12, %r4;
	or.pred  	%p3, %p1, %p2;
	@%p3 bra 	$L__BB3_2;
	cvta.to.global.u64 	%rd2, %rd1;
	mul.wide.s32 	%rd3, %r1, 8;
	add.s64 	%rd4, %rd2, %rd3;
	ld.global.f64 	%fd1, [%rd4];
	mul.wide.s32 	%rd5, %r12, 8;
	add.s64 	%rd6, %rd2, %rd5;
	st.global.f64 	[%rd6], %fd1;
$L__BB3_2:
	ret;

}
	// .globl	relu
.visible .entry relu(
	.param .u64 .ptr .align 1 relu_param_0,
	.param .u64 .ptr .align 1 relu_param_1,
	.param .u32 relu_param_2,
	.param .u32 relu_param_3
)
{
	.reg .pred 	%p<4>;
	.reg .b32 	%r<8>;
	.reg .b64 	%rd<8>;
	.reg .b64 	%fd<3>;

	ld.param.u64 	%rd1, [relu_param_0];
	ld.param.u64 	%rd2, [relu_param_1];
	ld.param.u32 	%r2, [relu_param_2];
	ld.param.u32 	%r3, [relu_param_3];
	mov.u32 	%r4, %ctaid.x;
	mov.u32 	%r5, %ntid.x;
	mov.u32 	%r6, %tid.x;
	mad.lo.s32 	%r1, %r4, %r5, %r6;
	div.s32 	%r7, %r1, %r3;
	setp.ge.s32 	%p1, %r7, %r2;
	setp.lt.s32 	%p2, %r3, 0;
	or.pred  	%p3, %p2, %p1;
	@%p3 bra 	$L__BB4_2;
	cvta.to.global.u64 	%rd3, %rd1;
	cvta.to.global.u64 	%rd4, %rd2;
	mul.wide.s32 	%rd5, %r1, 8;
	add.s64 	%rd6, %rd3, %rd5;
	ld.global.f64 	%fd1, [%rd6];
	max.f64 	%fd2, %fd1, 0d0000000000000000;
	add.s64 	%rd7, %rd4, %rd5;
	st.global.f64 	[%rd7], %fd2;
$L__BB4_2:
	ret;

}
	// .globl	relu_backward
.visible .entry relu_backward(
	.param .u64 .ptr .align 1 relu_backward_param_0,
	.param .u64 .ptr .align 1 relu_backward_param_1,
	.param .u64 .ptr .align 1 relu_backward_param_2,
	.param .u32 relu_backward_param_3,
	.param .u32 relu_backward_param_4
)
{
	.reg .pred 	%p<5>;
	.reg .b32 	%r<8>;
	.reg .b64 	%rd<13>;
	.reg .b64 	%fd<6>;

	ld.param.u64 	%rd1, [relu_backward_param_0];
	ld.param.u64 	%rd2, [relu_backward_param_1];
	ld.param.u64 	%rd3, [relu_backward_param_2];
	ld.param.u32 	%r2, [relu_backward_param_3];
	ld.param.u32 	%r3, [relu_backward_param_4];
	mov.u32 	%r4, %ctaid.x;
	mov.u32 	%r5, %ntid.x;
	mov.u32 	%r6, %tid.x;
	mad.lo.s32 	%r1, %r4, %r5, %r6;
	div.s32 	%r7, %r1, %r3;
	setp.ge.s32 	%p1, %r7, %r2;
	setp.lt.s32 	%p2, %r3, 0;
	or.pred  	%p3, %p2, %p1;
	@%p3 bra 	$L__BB5_4;
	cvta.to.global.u64 	%rd4, %rd1;
	mul.wide.s32 	%rd5, %r1, 8;
	add.s64 	%rd6, %rd4, %rd5;
	ld.global.f64 	%fd4, [%rd6];
	setp.leu.f64 	%p4, %fd4, 0d0000000000000000;
	mov.f64 	%fd5, 0d0000000000000000;
	@%p4 bra 	$L__BB5_3;
	cvta.to.global.u64 	%rd7, %rd2;
	add.s64 	%rd9, %rd7, %rd5;
	ld.global.f64 	%fd5, [%rd9];
$L__BB5_3:
	cvta.to.global.u64 	%rd10, %rd3;
	add.s64 	%rd12, %rd10, %rd5;
	st.global.f64 	[%rd12], %fd5;
$L__BB5_4:
	ret;

}
	// .globl	inplace_add
.visible .entry inplace_add(
	.param .u64 .ptr .align 1 inplace_add_param_0,
	.param .u64 .ptr .align 1 inplace_add_param_1,
	.param .u32 inplace_add_param_2,
	.param .u32 inplace_add_param_3
)
{
	.reg .pred 	%p<4>;
	.reg .b32 	%r<8>;
	.reg .b64 	%rd<8>;
	.reg .b64 	%fd<4>;

	ld.param.u64 	%rd1, [inplace_add_param_0];
	ld.param.u64 	%rd2, [inplace_add_param_1];
	ld.param.u32 	%r2, [inplace_add_param_2];
	ld.param.u32 	%r3, [inplace_add_param_3];
	mov.u32 	%r4, %ctaid.x;
	mov.u32 	%r5, %ntid.x;
	mov.u32 	%r6, %tid.x;
	mad.lo.s32 	%r1, %r4, %r5, %r6;
	div.s32 	%r7, %r1, %r3;
	setp.ge.s32 	%p1, %r7, %r2;
	setp.lt.s32 	%p2, %r3, 0;
	or.pred  	%p3, %p2, %p1;
	@%p3 bra 	$L__BB6_2;
	cvta.to.global.u64 	%rd3, %rd1;
	cvta.to.global.u64 	%rd4, %rd2;
	mul.wide.s32 	%rd5, %r1, 8;
	add.s64 	%rd6, %rd3, %rd5;
	ld.global.f64 	%fd1, [%rd6];
	add.s64 	%rd7, %rd4, %rd5;
	ld.global.f64 	%fd2, [%rd7];
	add.f64 	%fd3, %fd1, %fd2;
	st.global.f64 	[%rd7], %fd3;
$L__BB6_2:
	ret;

}
	// .globl	bias_add
.visible .entry bias_add(
	.param .u64 .ptr .align 1 bias_add_param_0,
	.param .u64 .ptr .align 1 bias_add_param_1,
	.param .u64 .ptr .align 1 bias_add_param_2,
	.param .u32 bias_add_param_3,
	.param .u32 bias_add_param_4,
	.param .u32 bias_add_param_5
)
{
	.reg .pred 	%p<4>;
	.reg .b32 	%r<11>;
	.reg .b64 	%rd<12>;
	.reg .b64 	%fd<4>;

	ld.param.u64 	%rd1, [bias_add_param_0];
	ld.param.u64 	%rd2, [bias_add_param_1];
	ld.param.u64 	%rd3, [bias_add_param_2];
	ld.param.u32 	%r4, [bias_add_param_3];
	ld.param.u32 	%r2, [bias_add_param_4];
	ld.param.u32 	%r3, [bias_add_param_5];
	mov.u32 	%r5, %ctaid.x;
	mov.u32 	%r6, %ntid.x;
	mov.u32 	%r7, %tid.x;
	mad.lo.s32 	%r1, %r5, %r6, %r7;
	div.s32 	%r8, %r1, %r2;
	setp.ge.s32 	%p1, %r8, %r4;
	setp.lt.s32 	%p2, %r2, 0;
	or.pred  	%p3, %p2, %p1;
	@%p3 bra 	$L__BB7_2;
	cvta.to.global.u64 	%rd4, %rd1;
	cvta.to.global.u64 	%rd5, %rd2;
	cvta.to.global.u64 	%rd6, %rd3;
	rem.s32 	%r9, %r1, %r2;
	div.s32 	%r10, %r9, %r3;
	mul.wide.s32 	%rd7, %r1, 8;
	add.s64 	%rd8, %rd4, %rd7;
	ld.global.f64 	%fd1, [%rd8];
	mul.wide.s32 	%rd9, %r10, 8;
	add.s64 	%rd10, %rd5, %rd9;
	ld.global.f64 	%fd2, [%rd10];
	add.f64 	%fd3, %fd1, %fd2;
	add.s64 	%rd11, %rd6, %rd7;
	st.global.f64 	[%rd11], %fd3;
$L__BB7_2:
	ret;

}
	// .globl	daxpy_matrix_vector
.visible .entry daxpy_matrix_vector(
	.param .u64 .ptr .align 1 daxpy_matrix_vector_param_0,
	.param .u64 .ptr .align 1 daxpy_matrix_vector_param_1,
	.param .f64 daxpy_matrix_vector_param_2,
	.param .u64 .ptr .align 1 daxpy_matrix_vector_param_3,
	.param .u32 daxpy_matrix_vector_param_4,
	.param .u32 daxpy_matrix_vector_param_5,
	.param .u32 daxpy_matrix_vector_param_6,
	.param .u32 daxpy_matrix_vector_param_7
)
{
	.reg .pred 	%p<5>;
	.reg .b32 	%r<12>;
	.reg .b64 	%rd<17>;
	.reg .b64 	%fd<8>;

	ld.param.u64 	%rd4, [daxpy_matrix_vector_param_0];
	ld.param.u64 	%rd5, [daxpy_matrix_vector_param_1];
	ld.param.f64 	%fd1, [daxpy_matrix_vector_param_2];
	ld.param.u64 	%rd6, [daxpy_matrix_vector_param_3];
	ld.param.u32 	%r6, [daxpy_matrix_vector_param_4];
	ld.param.u32 	%r4, [daxpy_matrix_vector_param_5];
	ld.param.u32 	%r5, [daxpy_matrix_vector_param_6];
	cvta.to.global.u64 	%rd1, %rd6;
	cvta.to.global.u64 	%rd2, %rd5;
	cvta.to.global.u64 	%rd3, %rd4;
	mov.u32 	%r7, %ctaid.x;
	mov.u32 	%r8, %ntid.x;
	mov.u32 	%r9, %tid.x;
	mad.lo.s32 	%r10, %r7, %r8, %r9;
	div.s32 	%r1, %r10, %r4;
	mul.lo.s32 	%r11, %r1, %r4;
	sub.s32 	%r2, %r10, %r11;
	setp.ge.s32 	%p1, %r1, %r6;
	setp.lt.s32 	%p2, %r4, 0;
	or.pred  	%p3, %p2, %p1;
	@%p3 bra 	$L__BB8_4;
	mad.lo.s32 	%r3, %r1, %r4, %r2;
	setp.ne.s32 	%p4, %r5, 1;
	@%p4 bra 	$L__BB8_3;
	mul.wide.s32 	%rd12, %r3, 8;
	add.s64 	%rd13, %rd3, %rd12;
	ld.global.f64 	%fd5, [%rd13];
	mul.wide.s32 	%rd14, %r2, 8;
	add.s64 	%rd15, %rd2, %rd14;
	ld.global.f64 	%fd6, [%rd15];
	fma.rn.f64 	%fd7, %fd1, %fd6, %fd5;
	add.s64 	%rd16, %rd1, %rd12;
	st.global.f64 	[%rd16], %fd7;
	bra.uni 	$L__BB8_4;
$L__BB8_3:
	mul.wide.s32 	%rd7, %r3, 8;
	add.s64 	%rd8, %rd3, %rd7;
	ld.global.f64 	%fd2, [%rd8];
	mul.wide.s32 	%rd9, %r1, 8;
	add.s64 	%rd10, %rd2, %rd9;
	ld.global.f64 	%fd3, [%rd10];
	fma.rn.f64 	%fd4, %fd1, %fd3, %fd2;
	add.s64 	%rd11, %rd1, %rd7;
	st.global.f64 	[%rd11], %fd4;
$L__BB8_4:
	ret;

}
	// .globl	bias_multiply
.visible .entry bias_multiply(
	.param .u64 .ptr .align 1 bias_multiply_param_0,
	.param .u64 .ptr .align 1 bias_multiply_param_1,
	.param .u64 .ptr .align 1 bias_multiply_param_2,
	.param .u32 bias_multiply_param_3,
	.param .u32 bias_multiply_param_4,
	.param .u32 bias_multiply_param_5
)
{
	.reg .pred 	%p<4>;
	.reg .b32 	%r<11>;
	.reg .b64 	%rd<12>;
	.reg .b64 	%fd<4>;

	ld.param.u64 	%rd1, [bias_multiply_param_0];
	ld.param.u64 	%rd2, [bias_multiply_param_1];
	ld.param.u64 	%rd3, [bias_multiply_param_2];
	ld.param.u32 	%r4, [bias_multiply_param_3];
	ld.param.u32 	%r2, [bias_multiply_param_4];
	ld.param.u32 	%r3, [bias_multiply_param_5];
	mov.u32 	%r5, %ctaid.x;
	mov.u32 	%r6, %ntid.x;
	mov.u32 	%r7, %tid.x;
	mad.lo.s32 	%r1, %r5, %r6, %r7;
	div.s32 	%r8, %r1, %r2;
	setp.ge.s32 	%p1, %r8, %r4;
	setp.lt.s32 	%p2, %r2, 0;
	or.pred  	%p3, %p2, %p1;
	@%p3 bra 	$L__BB9_2;
	cvta.to.global.u64 	%rd4, %rd1;
	cvta.to.global.u64 	%rd5, %rd2;
	cvta.to.global.u64 	%rd6, %rd3;
	rem.s32 	%r9, %r1, %r2;
	div.s32 	%r10, %r9, %r3;
	mul.wide.s32 	%rd7, %r1, 8;
	add.s64 	%rd8, %rd4, %rd7;
	ld.global.f64 	%fd1, [%rd8];
	mul.wide.s32 	%rd9, %r10, 8;
	add.s64 	%rd10, %rd5, %rd9;
	ld.global.f64 	%fd2, [%rd10];
	mul.f64 	%fd3, %fd1, %fd2;
	add.s64 	%rd11, %rd6, %rd7;
	st.global.f64 	[%rd11], %fd3;
$L__BB9_2:
	ret;

}
	// .globl	compare_and_set
.visible .entry compare_and_set(
	.param .u64 .ptr .align 1 compare_and_set_param_0,
	.param .u64 .ptr .align 1 compare_and_set_param_1,
	.param .u32 compare_and_set_param_2,
	.param .u32 compare_and_set_param_3,
	.param .f64 compare_and_set_param_4,
	.param .f64 compare_and_set_param_5,
	.param .f64 compare_and_set_param_6,
	.param .f64 compare_and_set_param_7,
	.param .f64 compare_and_set_param_8
)
{
	.reg .pred 	%p<6>;
	.reg .b32 	%r<8>;
	.reg .b64 	%rd<13>;
	.reg .b64 	%fd<9>;

	ld.param.u64 	%rd2, [compare_and_set_param_0];
	ld.param.u64 	%rd3, [compare_and_set_param_1];
	ld.param.u32 	%r2, [compare_and_set_param_2];
	ld.param.u32 	%r3, [compare_and_set_param_3];
	ld.param.f64 	%fd2, [compare_and_set_param_4];
	ld.param.f64 	%fd3, [compare_and_set_param_5];
	ld.param.f64 	%fd4, [compare_and_set_param_6];
	ld.param.f64 	%fd5, [compare_and_set_param_7];
	ld.param.f64 	%fd6, [compare_and_set_param_8];
	cvta.to.global.u64 	%rd1, %rd3;
	mov.u32 	%r4, %ctaid.x;
	mov.u32 	%r5, %ntid.x;
	mov.u32 	%r6, %tid.x;
	mad.lo.s32 	%r1, %r4, %r5, %r6;
	div.s32 	%r7, %r1, %r3;
	setp.ge.s32 	%p1, %r7, %r2;
	setp.lt.s32 	%p2, %r3, 0;
	or.pred  	%p3, %p2, %p1;
	@%p3 bra 	$L__BB10_6;
	cvta.to.global.u64 	%rd4, %rd2;
	mul.wide.s32 	%rd5, %r1, 8;
	add.s64 	%rd6, %rd4, %rd5;
	ld.global.f64 	%fd1, [%rd6];
	sub.f64 	%fd7, %fd1, %fd2;
	abs.f64 	%fd8, %fd7;
	setp.geu.f64 	%p4, %fd8, %fd3;
	@%p4 bra 	$L__BB10_3;
	add.s64 	%rd12, %rd1, %rd5;
	st.global.f64 	[%rd12], %fd4;
	bra.uni 	$L__BB10_6;
$L__BB10_3:
	setp.geu.f64 	%p5, %fd1, %fd2;
	@%p5 bra 	$L__BB10_5;
	add.s64 	%rd10, %rd1, %rd5;
	st.global.f64 	[%rd10], %fd5;
	bra.uni 	$L__BB10_6;
$L__BB10_5:
	add.s64 	%rd8, %rd1, %rd5;
	st.global.f64 	[%rd8], %fd6;
$L__BB10_6:
	ret;

}
	// .globl	matrix_matrix_cellwise_op
.visible .entry matrix_matrix_cellwise_op(
	.param .u64 .ptr .align 1 matrix_matrix_cellwise_op_param_0,
	.param .u64 .ptr .align 1 matrix_matrix_cellwise_op_param_1,
	.param .u64 .ptr .align 1 matrix_matrix_cellwise_op_param_2,
	.param .u32 matrix_matrix_cellwise_op_param_3,
	.param .u32 matrix_matrix_cellwise_op_param_4,
	.param .u32 matrix_matrix_cellwise_op_param_5,
	.param .u32 matrix_matrix_cellwise_op_param_6,
	.param .u32 matrix_matrix_cellwise_op_param_7
)
{
	.reg .pred 	%p<71>;
	.reg .b32 	%r<47>;
	.reg .b64 	%rd<19>;
	.reg .b64 	%fd<58>;

	ld.param.u64 	%rd2, [matrix_matrix_cellwise_op_param_0];
	ld.param.u64 	%rd3, [matrix_matrix_cellwise_op_param_1];
	ld.param.u64 	%rd4, [matrix_matrix_cellwise_op_param_2];
	ld.param.u32 	%r12, [matrix_matrix_cellwise_op_param_3];
	ld.param.u32 	%r8, [matrix_matrix_cellwise_op_param_4];
	ld.param.u32 	%r9, [matrix_matrix_cellwise_op_param_5];
	ld.param.u32 	%r10, [matrix_matrix_cellwise_op_param_6];
	ld.param.u32 	%r11, [matrix_matrix_cellwise_op_param_7];
	mov.u32 	%r13, %ctaid.x;
	mov.u32 	%r14, %ntid.x;
	mov.u32 	%r15, %tid.x;
	mad.lo.s32 	%r16, %r13, %r14, %r15;
	div.s32 	%r46, %r16, %r8;
	mul.lo.s32 	%r17, %r46, %r8;
	sub.s32 	%r2, %r16, %r17;
	setp.ge.s32 	%p4, %r46, %r12;
	setp.lt.s32 	%p5, %r8, 0;
	or.pred  	%p6, %p5, %p4;
	@%p6 bra 	$L__BB11_66;
	mad.lo.s32 	%r3, %r46, %r8, %r2;
	setp.eq.s32 	%p7, %r9, 1;
	mov.u32 	%r45, %r46;
	@%p7 bra 	$L__BB11_4;
	setp.ne.s32 	%p8, %r9, 2;
	mov.u32 	%r45, %r2;
	@%p8 bra 	$L__BB11_3;
	bra.uni 	$L__BB11_4;
$L__BB11_3:
	mov.u32 	%r45, %r3;
$L__BB11_4:
	setp.eq.s32 	%p9, %r10, 1;
	@%p9 bra 	$L__BB11_7;
	setp.ne.s32 	%p10, %r10, 2;
	mov.u32 	%r46, %r2;
	@%p10 bra 	$L__BB11_6;
	bra.uni 	$L__BB11_7;
$L__BB11_6:
	mov.u32 	%r46, %r3;
$L__BB11_7:
	cvta.to.global.u64 	%rd5, %rd2;
	mul.wide.s32 	%rd6, %r45, 8;
	add.s64 	%rd7, %rd5, %rd6;
	ld.global.f64 	%fd1, [%rd7];
	cvta.to.global.u64 	%rd8, %rd3;
	mul.wide.s32 	%rd9, %r46, 8;
	add.s64 	%rd10, %rd8, %rd9;
	ld.global.f64 	%fd2, [%rd10];
	mov.f64 	%fd57, 0d7FEFFFFFFFFFFFFF;
	setp.gt.s32 	%p11, %r11, 8;
	@%p11 bra 	$L__BB11_24;
	setp.gt.s32 	%p25, %r11, 3;
	@%p25 bra 	$L__BB11_16;
	setp.gt.s32 	%p32, %r11, 1;
	@%p32 bra 	$L__BB11_13;
	setp.eq.s32 	%p35, %r11, 0;
	@%p35 bra 	$L__BB11_42;
	setp.eq.s32 	%p36, %r11, 1;
	@%p36 bra 	$L__BB11_12;
	bra.uni 	$L__BB11_65;
$L__BB11_12:
	sub.f64 	%fd57, %fd1, %fd2;
	bra.uni 	$L__BB11_65;
$L__BB11_13:
	setp.eq.s32 	%p33, %r11, 2;
	@%p33 bra 	$L__BB11_43;
	setp.eq.s32 	%p34, %r11, 3;
	@%p34 bra 	$L__BB11_15;
	bra.uni 	$L__BB11_65;
$L__BB11_15:
	div.rn.f64 	%fd57, %fd1, %fd2;
	bra.uni 	$L__BB11_65;
$L__BB11_16:
	setp.gt.s32 	%p26, %r11, 5;
	@%p26 bra 	$L__BB11_20;
	setp.eq.s32 	%p30, %r11, 4;
	@%p30 bra 	$L__BB11_44;
	setp.eq.s32 	%p31, %r11, 5;
	@%p31 bra 	$L__BB11_19;
	bra.uni 	$L__BB11_65;
$L__BB11_19:
	setp.geu.f64 	%p49, %fd1, %fd2;
	selp.f64 	%fd57, 0d0000000000000000, 0d3FF0000000000000, %p49;
	bra.uni 	$L__BB11_65;
$L__BB11_20:
	setp.eq.s32 	%p27, %r11, 6;
	@%p27 bra 	$L__BB11_55;
	setp.eq.s32 	%p28, %r11, 7;
	@%p28 bra 	$L__BB11_56;
	setp.eq.s32 	%p29, %r11, 8;
	@%p29 bra 	$L__BB11_23;
	bra.uni 	$L__BB11_65;
$L__BB11_23:
	setp.ltu.f64 	%p46, %fd1, %fd2;
	selp.f64 	%fd57, 0d0000000000000000, 0d3FF0000000000000, %p46;
	bra.uni 	$L__BB11_65;
$L__BB11_24:
	setp.gt.s32 	%p12, %r11, 13;
	@%p12 bra 	$L__BB11_33;
	setp.gt.s32 	%p19, %r11, 10;
	@%p19 bra 	$L__BB11_29;
	setp.eq.s32 	%p23, %r11, 9;
	@%p23 bra 	$L__BB11_57;
	setp.eq.s32 	%p24, %r11, 10;
	@%p24 bra 	$L__BB11_28;
	bra.uni 	$L__BB11_65;
$L__BB11_28:
	setp.eq.f64 	%p44, %fd1, %fd2;
	selp.f64 	%fd57, 0d0000000000000000, 0d3FF0000000000000, %p44;
	bra.uni 	$L__BB11_65;
$L__BB11_29:
	setp.eq.s32 	%p20, %r11, 11;
	@%p20 bra 	$L__BB11_58;
	setp.eq.s32 	%p21, %r11, 12;
	@%p21 bra 	$L__BB11_59;
	setp.eq.s32 	%p22, %r11, 13;
	@%p22 bra 	$L__BB11_32;
	bra.uni 	$L__BB11_65;
$L__BB11_32:
	cvt.rni.s64.f64 	%rd13, %fd1;
	cvt.rni.s64.f64 	%rd14, %fd2;
	cvt.u32.u64 	%r21, %rd14;
	cvt.u32.u64 	%r22, %rd13;
	and.b32  	%r23, %r22, %r21;
	setp.eq.s32 	%p43, %r23, 0;
	selp.f64 	%fd57, 0d0000000000000000, 0d3FF0000000000000, %p43;
	bra.uni 	$L__BB11_65;
$L__BB11_33:
	setp.gt.s32 	%p13, %r11, 15;
	@%p13 bra 	$L__BB11_37;
	setp.eq.s32 	%p17, %r11, 14;
	@%p17 bra 	$L__BB11_60;
	setp.eq.s32 	%p18, %r11, 15;
	@%p18 bra 	$L__BB11_36;
	bra.uni 	$L__BB11_65;
$L__BB11_36:
	mul.f64 	%fd41, %fd1, %fd2;
	mov.f64 	%fd42, 0d3FF0000000000000;
	sub.f64 	%fd57, %fd42, %fd41;
	bra.uni 	$L__BB11_65;
$L__BB11_37:
	setp.eq.s32 	%p14, %r11, 16;
	@%p14 bra 	$L__BB11_61;
	setp.eq.s32 	%p15, %r11, 17;
	@%p15 bra 	$L__BB11_62;
	setp.eq.s32 	%p16, %r11, 18;
	@%p16 bra 	$L__BB11_40;
	bra.uni 	$L__BB11_65;
$L__BB11_40:
	div.rn.f64 	%fd57, %fd1, %fd2;
	setp.nan.f64 	%p37, %fd57, %fd57;
	@%p37 bra 	$L__BB11_65;
	abs.f64 	%fd34, %fd57;
	setp.neu.f64 	%p38, %fd34, 0d7FF0000000000000;
	cvt.rmi.f64.f64 	%fd35, %fd57;
	selp.f64 	%fd57, %fd35, %fd57, %p38;
	bra.uni 	$L__BB11_65;
$L__BB11_42:
	add.f64 	%fd57, %fd1, %fd2;
	bra.uni 	$L__BB11_65;
$L__BB11_43:
	mul.f64 	%fd57, %fd1, %fd2;
	bra.uni 	$L__BB11_65;
$L__BB11_44:
	{
	.reg .b32 %temp; 
	mov.b64 	{%temp, %r6}, %fd1;
	}
	{
	.reg .b32 %temp; 
	mov.b64 	{%temp, %r7}, %fd2;
	}
	shr.u32 	%r24, %r7, 20;
	and.b32  	%r25, %r24, 2047;
	add.s32 	%r26, %r25, -1012;
	mov.b64 	%rd15, %fd2;
	shl.b64 	%rd1, %rd15, %r26;
	setp.eq.s64 	%p3, %rd1, -9223372036854775808;
	abs.f64 	%fd7, %fd1;
	setp.neu.f64 	%p50, %fd1, 0d0000000000000000;
	@%p50 bra 	$L__BB11_46;
	setp.eq.s64 	%p53, %rd1, -9223372036854775808;
	abs.f64 	%fd51, %fd2;
	setp.neu.f64 	%p54, %fd51, 0d3FE0000000000000;
	and.pred  	%p3, %p54, %p53;
	selp.b32 	%r27, %r6, 0, %p3;
	setp.lt.s32 	%p55, %r7, 0;
	or.b32  	%r28, %r27, 2146435072;
	selp.b32 	%r29, %r28, %r27, %p55;
	mov.b32 	%r30, 0;
	mov.b64 	%fd56, {%r30, %r29};
	bra.uni 	$L__BB11_47;
$L__BB11_46:
	{ // callseq 0, 0
	.param .b64 param0;
	st.param.f64 	[param0], %fd7;
	.param .b64 param1;
	st.param.f64 	[param1], %fd2;
	.param .b64 retval0;
	call.uni (retval0), 
	__internal_accurate_pow, 
	(
	param0, 
	param1
	);
	ld.param.f64 	%fd43, [retval0];
	} // callseq 0
	setp.lt.s32 	%p51, %r6, 0;
	cvt.rzi.f64.f64 	%fd45, %fd2;
	setp.neu.f64 	%p52, %fd2, %fd45;
	neg.f64 	%fd47, %fd43;
	selp.f64 	%fd48, %fd47, %fd43, %p3;
	selp.f64 	%fd49, %fd48, %fd43, %p51;
	selp.f64 	%fd50, 0dFFF8000000000000, %fd49, %p52;
	selp.f64 	%fd56, %fd50, %fd49, %p51;
$L__BB11_47:
	add.f64 	%fd52, %fd1, %fd2;
	{
	.reg .b32 %temp; 
	mov.b64 	{%temp, %r31}, %fd52;
	}
	and.b32  	%r32, %r31, 2146435072;
	setp.ne.s32 	%p56, %r32, 2146435072;
	@%p56 bra 	$L__BB11_54;
	setp.num.f64 	%p57, %fd1, %fd1;
	setp.num.f64 	%p58, %fd2, %fd2;
	and.pred  	%p59, %p57, %p58;
	@%p59 bra 	$L__BB11_50;
	add.rn.f64 	%fd56, %fd1, %fd2;
	bra.uni 	$L__BB11_54;
$L__BB11_50:
	abs.f64 	%fd53, %fd2;
	setp.neu.f64 	%p60, %fd53, 0d7FF0000000000000;
	@%p60 bra 	$L__BB11_52;
	setp.gt.f64 	%p65, %fd7, 0d3FF0000000000000;
	selp.b32 	%r40, 2146435072, 0, %p65;
	setp.lt.s32 	%p66, %r7, 0;
	xor.b32  	%r41, %r40, 2146435072;
	selp.b32 	%r42, %r41, %r40, %p66;
	setp.eq.f64 	%p67, %fd1, 0dBFF0000000000000;
	selp.b32 	%r43, 1072693248, %r42, %p67;
	mov.b32 	%r44, 0;
	mov.b64 	%fd56, {%r44, %r43};
	bra.uni 	$L__BB11_54;
$L__BB11_52:
	setp.neu.f64 	%p61, %fd7, 0d7FF0000000000000;
	@%p61 bra 	$L__BB11_54;
	setp.lt.s32 	%p62, %r6, 0;
	setp.lt.s32 	%p63, %r7, 0;
	selp.b32 	%r33, 0, 2146435072, %p63;
	and.b32  	%r34, %r7, 2147483647;
	setp.ne.s32 	%p64, %r34, 1071644672;
	or.b32  	%r35, %r33, -2147483648;
	selp.b32 	%r36, %r35, %r33, %p64;
	selp.b32 	%r37, %r36, %r33, %p3;
	selp.b32 	%r38, %r37, %r33, %p62;
	mov.b32 	%r39, 0;
	mov.b64 	%fd56, {%r39, %r38};
$L__BB11_54:
	setp.eq.f64 	%p68, %fd1, 0d3FF0000000000000;
	setp.eq.f64 	%p69, %fd2, 0d0000000000000000;
	selp.f64 	%fd54, 0d3FF0000000000000, %fd56, %p69;
	selp.f64 	%fd57, 0d3FF0000000000000, %fd54, %p68;
	bra.uni 	$L__BB11_65;
$L__BB11_55:
	setp.gtu.f64 	%p48, %fd1, %fd2;
	selp.f64 	%fd57, 0d0000000000000000, 0d3FF0000000000000, %p48;
	bra.uni 	$L__BB11_65;
$L__BB11_56:
	setp.leu.f64 	%p47, %fd1, %fd2;
	selp.f64 	%fd57, 0d0000000000000000, 0d3FF0000000000000, %p47;
	bra.uni 	$L__BB11_65;
$L__BB11_57:
	setp.neu.f64 	%p45, %fd1, %fd2;
	selp.f64 	%fd57, 0d0000000000000000, 0d3FF0000000000000, %p45;
	bra.uni 	$L__BB11_65;
$L__BB11_58:
	min.f64 	%fd57, %fd1, %fd2;
	bra.uni 	$L__BB11_65;
$L__BB11_59:
	max.f64 	%fd57, %fd1, %fd2;
	bra.uni 	$L__BB11_65;
$L__BB11_60:
	cvt.rni.s64.f64 	%rd11, %fd1;
	cvt.rni.s64.f64 	%rd12, %fd2;
	cvt.u32.u64 	%r18, %rd11;
	cvt.u32.u64 	%r19, %rd12;
	or.b32  	%r20, %r19, %r18;
	setp.eq.s32 	%p42, %r20, 0;
	selp.f64 	%fd57, 0d0000000000000000, 0d3FF0000000000000, %p42;
	bra.uni 	$L__BB11_65;
$L__BB11_61:
	setp.neu.f64 	%p41, %fd1, 0d0000000000000000;
	sub.f64 	%fd40, %fd1, %fd2;
	selp.f64 	%fd57, %fd40, 0d0000000000000000, %p41;
	bra.uni 	$L__BB11_65;
$L__BB11_62:
	setp.eq.f64 	%p39, %fd2, 0d0000000000000000;
	mov.f64 	%fd57, 0d7FF8000000000000;
	@%p39 bra 	$L__BB11_65;
	div.rn.f64 	%fd57, %fd1, %fd2;
	abs.f64 	%fd37, %fd57;
	setp.equ.f64 	%p40, %fd37, 0d7FF0000000000000;
	@%p40 bra 	$L__BB11_65;
	cvt.rmi.f64.f64 	%fd38, %fd57;
	mul.f64 	%fd39, %fd2, %fd38;
	sub.f64 	%fd57, %fd1, %fd39;
$L__BB11_65:
	cvta.to.global.u64 	%rd16, %rd4;
	mul.wide.s32 	%rd17, %r3, 8;
	add.s64 	%rd18, %rd16, %rd17;
	st.global.f64 	[%rd18], %fd57;
	bar.sync 	0;
$L__BB11_66:
	ret;

}
	// .globl	matrix_scalar_op
.visible .entry matrix_scalar_op(
	.param .u64 .ptr .align 1 matrix_scalar_op_param_0,
	.param .f64 matrix_scalar_op_param_1,
	.param .u64 .ptr .align 1 matrix_scalar_op_param_2,
	.param .u32 matrix_scalar_op_param_3,
	.param .u32 matrix_scalar_op_param_4,
	.param .u32 matrix_scalar_op_param_5
)
{
	.reg .pred 	%p<127>;
	.reg .b32 	%r<66>;
	.reg .b64 	%rd<25>;
	.reg .b64 	%fd<113>;

	ld.param.u64 	%rd5, [matrix_scalar_op_param_0];
	ld.param.f64 	%fd63, [matrix_scalar_op_param_1];
	ld.param.u64 	%rd6, [matrix_scalar_op_param_2];
	ld.param.u32 	%r8, [matrix_scalar_op_param_3];
	ld.param.u32 	%r6, [matrix_scalar_op_param_4];
	ld.param.u32 	%r7, [matrix_scalar_op_param_5];
	cvta.to.global.u64 	%rd1, %rd6;
	cvta.to.global.u64 	%rd2, %rd5;
	mov.u32 	%r9, %ctaid.x;
	mov.u32 	%r10, %ntid.x;
	mov.u32 	%r11, %tid.x;
	mad.lo.s32 	%r1, %r9, %r10, %r11;
	setp.ge.s32 	%p7, %r1, %r8;
	@%p7 bra 	$L__BB12_120;
	setp.eq.s32 	%p8, %r7, 0;
	@%p8 bra 	$L__BB12_61;
	mul.wide.s32 	%rd7, %r1, 8;
	add.s64 	%rd8, %rd2, %rd7;
	ld.global.f64 	%fd1, [%rd8];
	mov.f64 	%fd109, 0d7FEFFFFFFFFFFFFF;
	setp.gt.s32 	%p9, %r6, 8;
	@%p9 bra 	$L__BB12_19;
	setp.gt.s32 	%p23, %r6, 3;
	@%p23 bra 	$L__BB12_11;
	setp.gt.s32 	%p30, %r6, 1;
	@%p30 bra 	$L__BB12_8;
	setp.eq.s32 	%p33, %r6, 0;
	@%p33 bra 	$L__BB12_37;
	setp.eq.s32 	%p34, %r6, 1;
	@%p34 bra 	$L__BB12_7;
	bra.uni 	$L__BB12_60;
$L__BB12_7:
	sub.f64 	%fd109, %fd63, %fd1;
	bra.uni 	$L__BB12_60;
$L__BB12_8:
	setp.eq.s32 	%p31, %r6, 2;
	@%p31 bra 	$L__BB12_38;
	setp.eq.s32 	%p32, %r6, 3;
	@%p32 bra 	$L__BB12_10;
	bra.uni 	$L__BB12_60;
$L__BB12_10:
	div.rn.f64 	%fd109, %fd63, %fd1;
	bra.uni 	$L__BB12_60;
$L__BB12_11:
	setp.gt.s32 	%p24, %r6, 5;
	@%p24 bra 	$L__BB12_15;
	setp.eq.s32 	%p28, %r6, 4;
	@%p28 bra 	$L__BB12_39;
	setp.eq.s32 	%p29, %r6, 5;
	@%p29 bra 	$L__BB12_14;
	bra.uni 	$L__BB12_60;
$L__BB12_14:
	setp.geu.f64 	%p47, %fd63, %fd1;
	selp.f64 	%fd109, 0d0000000000000000, 0d3FF0000000000000, %p47;
	bra.uni 	$L__BB12_60;
$L__BB12_15:
	setp.eq.s32 	%p25, %r6, 6;
	@%p25 bra 	$L__BB12_50;
	setp.eq.s32 	%p26, %r6, 7;
	@%p26 bra 	$L__BB12_51;
	setp.eq.s32 	%p27, %r6, 8;
	@%p27 bra 	$L__BB12_18;
	bra.uni 	$L__BB12_60;
$L__BB12_18:
	setp.ltu.f64 	%p44, %fd63, %fd1;
	selp.f64 	%fd109, 0d0000000000000000, 0d3FF0000000000000, %p44;
	bra.uni 	$L__BB12_60;
$L__BB12_19:
	setp.gt.s32 	%p10, %r6, 13;
	@%p10 bra 	$L__BB12_28;
	setp.gt.s32 	%p17, %r6, 10;
	@%p17 bra 	$L__BB12_24;
	setp.eq.s32 	%p21, %r6, 9;
	@%p21 bra 	$L__BB12_52;
	setp.eq.s32 	%p22, %r6, 10;
	@%p22 bra 	$L__BB12_23;
	bra.uni 	$L__BB12_60;
$L__BB12_23:
	setp.eq.f64 	%p42, %fd63, %fd1;
	selp.f64 	%fd109, 0d0000000000000000, 0d3FF0000000000000, %p42;
	bra.uni 	$L__BB12_60;
$L__BB12_24:
	setp.eq.s32 	%p18, %r6, 11;
	@%p18 bra 	$L__BB12_53;
	setp.eq.s32 	%p19, %r6, 12;
	@%p19 bra 	$L__BB12_54;
	setp.eq.s32 	%p20, %r6, 13;
	@%p20 bra 	$L__BB12_27;
	bra.uni 	$L__BB12_60;
$L__BB12_27:
	cvt.rni.s64.f64 	%rd11, %fd63;
	cvt.rni.s64.f64 	%rd12, %fd1;
	cvt.u32.u64 	%r15, %rd12;
	cvt.u32.u64 	%r16, %rd11;
	and.b32  	%r17, %r16, %r15;
	setp.eq.s32 	%p41, %r17, 0;
	selp.f64 	%fd109, 0d0000000000000000, 0d3FF0000000000000, %p41;
	bra.uni 	$L__BB12_60;
$L__BB12_28:
	setp.gt.s32 	%p11, %r6, 15;
	@%p11 bra 	$L__BB12_32;
	setp.eq.s32 	%p15, %r6, 14;
	@%p15 bra 	$L__BB12_55;
	setp.eq.s32 	%p16, %r6, 15;
	@%p16 bra 	$L__BB12_31;
	bra.uni 	$L__BB12_60;
$L__BB12_31:
	mul.f64 	%fd72, %fd63, %fd1;
	mov.f64 	%fd73, 0d3FF0000000000000;
	sub.f64 	%fd109, %fd73, %fd72;
	bra.uni 	$L__BB12_60;
$L__BB12_32:
	setp.eq.s32 	%p12, %r6, 16;
	@%p12 bra 	$L__BB12_56;
	setp.eq.s32 	%p13, %r6, 17;
	@%p13 bra 	$L__BB12_57;
	setp.eq.s32 	%p14, %r6, 18;
	@%p14 bra 	$L__BB12_35;
	bra.uni 	$L__BB12_60;
$L__BB12_35:
	div.rn.f64 	%fd109, %fd63, %fd1;
	setp.nan.f64 	%p35, %fd109, %fd109;
	@%p35 bra 	$L__BB12_60;
	abs.f64 	%fd65, %fd109;
	setp.neu.f64 	%p36, %fd65, 0d7FF0000000000000;
	cvt.rmi.f64.f64 	%fd66, %fd109;
	selp.f64 	%fd109, %fd66, %fd109, %p36;
	bra.uni 	$L__BB12_60;
$L__BB12_37:
	add.f64 	%fd109, %fd63, %fd1;
	bra.uni 	$L__BB12_60;
$L__BB12_38:
	mul.f64 	%fd109, %fd63, %fd1;
	bra.uni 	$L__BB12_60;
$L__BB12_39:
	{
	.reg .b32 %temp; 
	mov.b64 	{%temp, %r2}, %fd63;
	}
	{
	.reg .b32 %temp; 
	mov.b64 	{%temp, %r3}, %fd1;
	}
	shr.u32 	%r18, %r3, 20;
	and.b32  	%r19, %r18, 2047;
	add.s32 	%r20, %r19, -1012;
	mov.b64 	%rd13, %fd1;
	shl.b64 	%rd3, %rd13, %r20;
	setp.eq.s64 	%p3, %rd3, -9223372036854775808;
	abs.f64 	%fd6, %fd63;
	setp.neu.f64 	%p48, %fd63, 0d0000000000000000;
	@%p48 bra 	$L__BB12_41;
	setp.eq.s64 	%p51, %rd3, -9223372036854775808;
	abs.f64 	%fd82, %fd1;
	setp.neu.f64 	%p52, %fd82, 0d3FE0000000000000;
	and.pred  	%p3, %p52, %p51;
	selp.b32 	%r21, %r2, 0, %p3;
	setp.lt.s32 	%p53, %r3, 0;
	or.b32  	%r22, %r21, 2146435072;
	selp.b32 	%r23, %r22, %r21, %p53;
	mov.b32 	%r24, 0;
	mov.b64 	%fd108, {%r24, %r23};
	bra.uni 	$L__BB12_42;
$L__BB12_41:
	{ // callseq 1, 0
	.param .b64 param0;
	st.param.f64 	[param0], %fd6;
	.param .b64 param1;
	st.param.f64 	[param1], %fd1;
	.param .b64 retval0;
	call.uni (retval0), 
	__internal_accurate_pow, 
	(
	param0, 
	param1
	);
	ld.param.f64 	%fd74, [retval0];
	} // callseq 1
	setp.lt.s32 	%p49, %r2, 0;
	cvt.rzi.f64.f64 	%fd76, %fd1;
	setp.neu.f64 	%p50, %fd1, %fd76;
	neg.f64 	%fd78, %fd74;
	selp.f64 	%fd79, %fd78, %fd74, %p3;
	selp.f64 	%fd80, %fd79, %fd74, %p49;
	selp.f64 	%fd81, 0dFFF8000000000000, %fd80, %p50;
	selp.f64 	%fd108, %fd81, %fd80, %p49;
$L__BB12_42:
	add.f64 	%fd83, %fd63, %fd1;
	{
	.reg .b32 %temp; 
	mov.b64 	{%temp, %r25}, %fd83;
	}
	and.b32  	%r26, %r25, 2146435072;
	setp.ne.s32 	%p54, %r26, 2146435072;
	@%p54 bra 	$L__BB12_49;
	setp.num.f64 	%p55, %fd63, %fd63;
	setp.num.f64 	%p56, %fd1, %fd1;
	and.pred  	%p57, %p55, %p56;
	@%p57 bra 	$L__BB12_45;
	add.rn.f64 	%fd108, %fd63, %fd1;
	bra.uni 	$L__BB12_49;
$L__BB12_45:
	abs.f64 	%fd84, %fd1;
	setp.neu.f64 	%p58, %fd84, 0d7FF0000000000000;
	@%p58 bra 	$L__BB12_47;
	setp.gt.f64 	%p63, %fd6, 0d3FF0000000000000;
	selp.b32 	%r34, 2146435072, 0, %p63;
	setp.lt.s32 	%p64, %r3, 0;
	xor.b32  	%r35, %r34, 2146435072;
	selp.b32 	%r36, %r35, %r34, %p64;
	setp.eq.f64 	%p65, %fd63, 0dBFF0000000000000;
	selp.b32 	%r37, 1072693248, %r36, %p65;
	mov.b32 	%r38, 0;
	mov.b64 	%fd108, {%r38, %r37};
	bra.uni 	$L__BB12_49;
$L__BB12_47:
	setp.neu.f64 	%p59, %fd6, 0d7FF0000000000000;
	@%p59 bra 	$L__BB12_49;
	setp.lt.s32 	%p60, %r2, 0;
	setp.lt.s32 	%p61, %r3, 0;
	selp.b32 	%r27, 0, 2146435072, %p61;
	and.b32  	%r28, %r3, 2147483647;
	setp.ne.s32 	%p62, %r28, 1071644672;
	or.b32  	%r29, %r27, -2147483648;
	selp.b32 	%r30, %r29, %r27, %p62;
	selp.b32 	%r31, %r30, %r27, %p3;
	selp.b32 	%r32, %r31, %r27, %p60;
	mov.b32 	%r33, 0;
	mov.b64 	%fd108, {%r33, %r32};
$L__BB12_49:
	setp.eq.f64 	%p66, %fd63, 0d3FF0000000000000;
	setp.eq.f64 	%p67, %fd1, 0d0000000000000000;
	selp.f64 	%fd85, 0d3FF0000000000000, %fd108, %p67;
	selp.f64 	%fd109, 0d3FF0000000000000, %fd85, %p66;
	bra.uni 	$L__BB12_60;
$L__BB12_50:
	setp.gtu.f64 	%p46, %fd63, %fd1;
	selp.f64 	%fd109, 0d0000000000000000, 0d3FF0000000000000, %p46;
	bra.uni 	$L__BB12_60;
$L__BB12_51:
	setp.leu.f64 	%p45, %fd63, %fd1;
	selp.f64 	%fd109, 0d0000000000000000, 0d3FF0000000000000, %p45;
	bra.uni 	$L__BB12_60;
$L__BB12_52:
	setp.neu.f64 	%p43, %fd63, %fd1;
	selp.f64 	%fd109, 0d0000000000000000, 0d3FF0000000000000, %p43;
	bra.uni 	$L__BB12_60;
$L__BB12_53:
	min.f64 	%fd109, %fd63, %fd1;
	bra.uni 	$L__BB12_60;
$L__BB12_54:
	max.f64 	%fd109, %fd63, %fd1;
	bra.uni 	$L__BB12_60;
$L__BB12_55:
	cvt.rni.s64.f64 	%rd9, %fd63;
	cvt.rni.s64.f64 	%rd10, %fd1;
	cvt.u32.u64 	%r12, %rd9;
	cvt.u32.u64 	%r13, %rd10;
	or.b32  	%r14, %r13, %r12;
	setp.eq.s32 	%p40, %r14, 0;
	selp.f64 	%fd109, 0d0000000000000000, 0d3FF0000000000000, %p40;
	bra.uni 	$L__BB12_60;
$L__BB12_56:
	setp.neu.f64 	%p39, %fd63, 0d0000000000000000;
	sub.f64 	%fd71, %fd63, %fd1;
	selp.f64 	%fd109, %fd71, 0d0000000000000000, %p39;
	bra.uni 	$L__BB12_60;
$L__BB12_57:
	setp.eq.f64 	%p37, %fd1, 0d0000000000000000;
	mov.f64 	%fd109, 0d7FF8000000000000;
	@%p37 bra 	$L__BB12_60;
	div.rn.f64 	%fd109, %fd63, %fd1;
	abs.f64 	%fd68, %fd109;
	setp.equ.f64 	%p38, %fd68, 0d7FF0000000000000;
	@%p38 bra 	$L__BB12_60;
	cvt.rmi.f64.f64 	%fd69, %fd109;
	mul.f64 	%fd70, %fd1, %fd69;
	sub.f64 	%fd109, %fd63, %fd70;
$L__BB12_60:
	add.s64 	%rd15, %rd1, %rd7;
	st.global.f64 	[%rd15], %fd109;
	bra.uni 	$L__BB12_120;
$L__BB12_61:
	mul.wide.s32 	%rd16, %r1, 8;
	add.s64 	%rd17, %rd2, %rd16;
	ld.global.f64 	%fd32, [%rd17];
	mov.f64 	%fd112, 0d7FEFFFFFFFFFFFFF;
	setp.gt.s32 	%p68, %r6, 8;
	@%p68 bra 	$L__BB12_78;
	setp.gt.s32 	%p82, %r6, 3;
	@%p82 bra 	$L__BB12_70;
	setp.gt.s32 	%p89, %r6, 1;
	@%p89 bra 	$L__BB12_67;
	setp.eq.s32 	%p92, %r6, 0;
	@%p92 bra 	$L__BB12_96;
	setp.eq.s32 	%p93, %r6, 1;
	@%p93 bra 	$L__BB12_66;
	bra.uni 	$L__BB12_119;
$L__BB12_66:
	sub.f64 	%fd112, %fd32, %fd63;
	bra.uni 	$L__BB12_119;
$L__BB12_67:
	setp.eq.s32 	%p90, %r6, 2;
	@%p90 bra 	$L__BB12_97;
	setp.eq.s32 	%p91, %r6, 3;
	@%p91 bra 	$L__BB12_69;
	bra.uni 	$L__BB12_119;
$L__BB12_69:
	div.rn.f64 	%fd112, %fd32, %fd63;
	bra.uni 	$L__BB12_119;
$L__BB12_70:
	setp.gt.s32 	%p83, %r6, 5;
	@%p83 bra 	$L__BB12_74;
	setp.eq.s32 	%p87, %r6, 4;
	@%p87 bra 	$L__BB12_98;
	setp.eq.s32 	%p88, %r6, 5;
	@%p88 bra 	$L__BB12_73;
	bra.uni 	$L__BB12_119;
$L__BB12_73:
	setp.geu.f64 	%p106, %fd32, %fd63;
	selp.f64 	%fd112, 0d0000000000000000, 0d3FF0000000000000, %p106;
	bra.uni 	$L__BB12_119;
$L__BB12_74:
	setp.eq.s32 	%p84, %r6, 6;
	@%p84 bra 	$L__BB12_109;
	setp.eq.s32 	%p85, %r6, 7;
	@%p85 bra 	$L__BB12_110;
	setp.eq.s32 	%p86, %r6, 8;
	@%p86 bra 	$L__BB12_77;
	bra.uni 	$L__BB12_119;
$L__BB12_77:
	setp.ltu.f64 	%p103, %fd32, %fd63;
	selp.f64 	%fd112, 0d0000000000000000, 0d3FF0000000000000, %p103;
	bra.uni 	$L__BB12_119;
$L__BB12_78:
	setp.gt.s32 	%p69, %r6, 13;
	@%p69 bra 	$L__BB12_87;
	setp.gt.s32 	%p76, %r6, 10;
	@%p76 bra 	$L__BB12_83;
	setp.eq.s32 	%p80, %r6, 9;
	@%p80 bra 	$L__BB12_111;
	setp.eq.s32 	%p81, %r6, 10;
	@%p81 bra 	$L__BB12_82;
	bra.uni 	$L__BB12_119;
$L__BB12_82:
	setp.eq.f64 	%p101, %fd32, %fd63;
	selp.f64 	%fd112, 0d0000000000000000, 0d3FF0000000000000, %p101;
	bra.uni 	$L__BB12_119;
$L__BB12_83:
	setp.eq.s32 	%p77, %r6, 11;
	@%p77 bra 	$L__BB12_112;
	setp.eq.s32 	%p78, %r6, 12;
	@%p78 bra 	$L__BB12_113;
	setp.eq.s32 	%p79, %r6, 13;
	@%p79 bra 	$L__BB12_86;
	bra.uni 	$L__BB12_119;
$L__BB12_86:
	cvt.rni.s64.f64 	%rd20, %fd32;
	cvt.rni.s64.f64 	%rd21, %fd63;
	cvt.u32.u64 	%r42, %rd20;
	cvt.u32.u64 	%r43, %rd21;
	and.b32  	%r44, %r43, %r42;
	setp.eq.s32 	%p100, %r44, 0;
	selp.f64 	%fd112, 0d0000000000000000, 0d3FF0000000000000, %p100;
	bra.uni 	$L__BB12_119;
$L__BB12_87:
	setp.gt.s32 	%p70, %r6, 15;
	@%p70 bra 	$L__BB12_91;
	setp.eq.s32 	%p74, %r6, 14;
	@%p74 bra 	$L__BB12_114;
	setp.eq.s32 	%p75, %r6, 15;
	@%p75 bra 	$L__BB12_90;
	bra.uni 	$L__BB12_119;
$L__BB12_90:
	mul.f64 	%fd94, %fd63, %fd32;
	mov.f64 	%fd95, 0d3FF0000000000000;
	sub.f64 	%fd112, %fd95, %fd94;
	bra.uni 	$L__BB12_119;
$L__BB12_91:
	setp.eq.s32 	%p71, %r6, 16;
	@%p71 bra 	$L__BB12_115;
	setp.eq.s32 	%p72, %r6, 17;
	@%p72 bra 	$L__BB12_116;
	setp.eq.s32 	%p73, %r6, 18;
	@%p73 bra 	$L__BB12_94;
	bra.uni 	$L__BB12_119;
$L__BB12_94:
	div.rn.f64 	%fd112, %fd32, %fd63;
	setp.nan.f64 	%p94, %fd112, %fd112;
	@%p94 bra 	$L__BB12_119;
	abs.f64 	%fd87, %fd112;
	setp.neu.f64 	%p95, %fd87, 0d7FF0000000000000;
	cvt.rmi.f64.f64 	%fd88, %fd112;
	selp.f64 	%fd112, %fd88, %fd112, %p95;
	bra.uni 	$L__BB12_119;
$L__BB12_96:
	add.f64 	%fd112, %fd63, %fd32;
	bra.uni 	$L__BB12_119;
$L__BB12_97:
	mul.f64 	%fd112, %fd63, %fd32;
	bra.uni 	$L__BB12_119;
$L__BB12_98:
	{
	.reg .b32 %temp; 
	mov.b64 	{%temp, %r4}, %fd32;
	}
	{
	.reg .b32 %temp; 
	mov.b64 	{%temp, %r5}, %fd63;
	}
	shr.u32 	%r45, %r5, 20;
	and.b32  	%r46, %r45, 2047;
	add.s32 	%r47, %r46, -1012;
	mov.b64 	%rd22, %fd63;
	shl.b64 	%rd4, %rd22, %r47;
	setp.eq.s64 	%p6, %rd4, -9223372036854775808;
	abs.f64 	%fd37, %fd32;
	setp.neu.f64 	%p107, %fd32, 0d0000000000000000;
	@%p107 bra 	$L__BB12_100;
	setp.eq.s64 	%p110, %rd4, -9223372036854775808;
	abs.f64 	%fd103, %fd63;
	setp.neu.f64 	%p111, %fd103, 0d3FE0000000000000;
	and.pred  	%p6, %p111, %p110;
	selp.b32 	%r48, %r4, 0, %p6;
	setp.lt.s32 	%p112, %r5, 0;
	or.b32  	%r49, %r48, 2146435072;
	selp.b32 	%r50, %r49, %r48, %p112;
	mov.b32 	%r51, 0;
	mov.b64 	%fd111, {%r51, %r50};
	bra.uni 	$L__BB12_101;
$L__BB12_100:
	{ // callseq 2, 0
	.param .b64 param0;
	st.param.f64 	[param0], %fd37;
	.param .b64 param1;
	st.param.f64 	[param1], %fd63;
	.param .b64 retval0;
	call.uni (retval0), 
	__internal_accurate_pow, 
	(
	param0, 
	param1
	);
	ld.param.f64 	%fd96, [retval0];
	} // callseq 2
	setp.lt.s32 	%p108, %r4, 0;
	cvt.rzi.f64.f64 	%fd98, %fd63;
	setp.neu.f64 	%p109, %fd63, %fd98;
	neg.f64 	%fd99, %fd96;
	selp.f64 	%fd100, %fd99, %fd96, %p6;
	selp.f64 	%fd101, %fd100, %fd96, %p108;
	selp.f64 	%fd102, 0dFFF8000000000000, %fd101, %p108;
	selp.f64 	%fd111, %fd102, %fd101, %p109;
$L__BB12_101:
	add.f64 	%fd104, %fd63, %fd32;
	{
	.reg .b32 %temp; 
	mov.b64 	{%temp, %r52}, %fd104;
	}
	and.b32  	%r53, %r52, 2146435072;
	setp.ne.s32 	%p113, %r53, 2146435072;
	@%p113 bra 	$L__BB12_108;
	setp.num.f64 	%p114, %fd32, %fd63;
	@%p114 bra 	$L__BB12_104;
	add.rn.f64 	%fd111, %fd32, %fd63;
	bra.uni 	$L__BB12_108;
$L__BB12_104:
	abs.f64 	%fd105, %fd63;
	setp.neu.f64 	%p115, %fd105, 0d7FF0000000000000;
	@%p115 bra 	$L__BB12_106;
	setp.gt.f64 	%p120, %fd37, 0d3FF0000000000000;
	selp.b32 	%r61, 2146435072, 0, %p120;
	setp.lt.s32 	%p121, %r5, 0;
	xor.b32  	%r62, %r61, 2146435072;
	selp.b32 	%r63, %r62, %r61, %p121;
	setp.eq.f64 	%p122, %fd32, 0dBFF0000000000000;
	selp.b32 	%r64, 1072693248, %r63, %p122;
	mov.b32 	%r65, 0;
	mov.b64 	%fd111, {%r65, %r64};
	bra.uni 	$L__BB12_108;
$L__BB12_106:
	setp.neu.f64 	%p116, %fd37, 0d7FF0000000000000;
	@%p116 bra 	$L__BB12_108;
	setp.lt.s32 	%p117, %r4, 0;
	setp.lt.s32 	%p118, %r5, 0;
	selp.b32 	%r54, 0, 2146435072, %p118;
	and.b32  	%r55, %r5, 2147483647;
	setp.ne.s32 	%p119, %r55, 1071644672;
	or.b32  	%r56, %r54, -2147483648;
	selp.b32 	%r57, %r56, %r54, %p119;
	selp.b32 	%r58, %r57, %r54, %p6;
	selp.b32 	%r59, %r58, %r54, %p117;
	mov.b32 	%r60, 0;
	mov.b64 	%fd111, {%r60, %r59};
$L__BB12_108:
	setp.eq.f64 	%p123, %fd32, 0d3FF0000000000000;
	setp.eq.f64 	%p124, %fd63, 0d0000000000000000;
	selp.f64 	%fd106, 0d3FF0000000000000, %fd111, %p123;
	selp.f64 	%fd112, 0d3FF0000000000000, %fd106, %p124;
	bra.uni 	$L__BB12_119;
$L__BB12_109:
	setp.gtu.f64 	%p105, %fd32, %fd63;
	selp.f64 	%fd112, 0d0000000000000000, 0d3FF0000000000000, %p105;
	bra.uni 	$L__BB12_119;
$L__BB12_110:
	setp.leu.f64 	%p104, %fd32, %fd63;
	selp.f64 	%fd112, 0d0000000000000000, 0d3FF0000000000000, %p104;
	bra.uni 	$L__BB12_119;
$L__BB12_111:
	setp.neu.f64 	%p102, %fd32, %fd63;
	selp.f64 	%fd112, 0d0000000000000000, 0d3FF0000000000000, %p102;
	bra.uni 	$L__BB12_119;
$L__BB12_112:
	min.f64 	%fd112, %fd32, %fd63;
	bra.uni 	$L__BB12_119;
$L__BB12_113:
	max.f64 	%fd112, %fd32, %fd63;
	bra.uni 	$L__BB12_119;
$L__BB12_114:
	cvt.rni.s64.f64 	%rd18, %fd32;
	cvt.rni.s64.f64 	%rd19, %fd63;
	cvt.u32.u64 	%r39, %rd19;
	cvt.u32.u64 	%r40, %rd18;
	or.b32  	%r41, %r40, %r39;
	setp.eq.s32 	%p99, %r41, 0;
	selp.f64 	%fd112, 0d0000000000000000, 0d3FF0000000000000, %p99;
	bra.uni 	$L__BB12_119;
$L__BB12_115:
	setp.neu.f64 	%p98, %fd32, 0d0000000000000000;
	sub.f64 	%fd93, %fd32, %fd63;
	selp.f64 	%fd112, %fd93, 0d0000000000000000, %p98;
	bra.uni 	$L__BB12_119;
$L__BB12_116:
	setp.eq.f64 	%p96, %fd63, 0d0000000000000000;
	mov.f64 	%fd112, 0d7FF8000000000000;
	@%p96 bra 	$L__BB12_119;
	div.rn.f64 	%fd112, %fd32, %fd63;
	abs.f64 	%fd90, %fd112;
	setp.equ.f64 	%p97, %fd90, 0d7FF0000000000000;
	@%p97 bra 	$L__BB12_119;
	cvt.rmi.f64.f64 	%fd91, %fd112;
	mul.f64 	%fd92, %fd63, %fd91;
	sub.f64 	%fd112, %fd32, %fd92;
$L__BB12_119:
	add.s64 	%rd24, %rd1, %rd16;
	st.global.f64 	[%rd24], %fd112;
$L__BB12_120:
	bar.sync 	0;
	ret;

}
	// .globl	fill
.visible .entry fill(
	.param .u64 .ptr .align 1 fill_param_0,
	.param .f64 fill_param_1,
	.param .u32 fill_param_2
)
{
	.reg .pred 	%p<2>;
	.reg .b32 	%r<6>;
	.reg .b64 	%rd<5>;
	.reg .b64 	%fd<2>;

	ld.param.u64 	%rd1, [fill_param_0];
	ld.param.f64 	%fd1, [fill_param_1];
	ld.param.u32 	%r2, [fill_param_2];
	mov.u32 	%r3, %ctaid.x;
	mov.u32 	%r4, %ntid.x;
	mov.u32 	%r5, %tid.x;
	mad.lo.s32 	%r1, %r3, %r4, %r5;
	setp.ge.s32 	%p1, %r1, %r2;
	@%p1 bra 	$L__BB13_2;
	cvta.to.global.u64 	%rd2, %rd1;
	mul.wide.s32 	%rd3, %r1, 8;
	add.s64 	%rd4, %rd2, %rd3;
	st.global.f64 	[%rd4], %fd1;
$L__BB13_2:
	ret;

}
	// .globl	cbind
.visible .entry cbind(
	.param .u64 .ptr .align 1 cbind_param_0,
	.param .u64 .ptr .align 1 cbind_param_1,
	.param .u64 .ptr .align 1 cbind_param_2,
	.param .u32 cbind_param_3,
	.param .u32 cbind_param_4,
	.param .u32 cbind_param_5,
	.param .u32 cbind_param_6
)
{
	.reg .pred 	%p<7>;
	.reg .b32 	%r<19>;
	.reg .b64 	%rd<15>;
	.reg .b64 	%fd<3>;

	ld.param.u64 	%rd2, [cbind_param_0];
	ld.param.u64 	%rd3, [cbind_param_1];
	ld.param.u64 	%rd4, [cbind_param_2];
	ld.param.u32 	%r7, [cbind_param_3];
	ld.param.u32 	%r4, [cbind_param_4];
	ld.param.u32 	%r5, [cbind_param_5];
	ld.param.u32 	%r6, [cbind_param_6];
	cvta.to.global.u64 	%rd1, %rd4;
	max.s32 	%r8, %r4, %r6;
	mov.u32 	%r9, %ctaid.x;
	mov.u32 	%r10, %ntid.x;
	mov.u32 	%r11, %tid.x;
	mad.lo.s32 	%r12, %r9, %r10, %r11;
	div.s32 	%r1, %r12, %r8;
	mul.lo.s32 	%r13, %r1, %r8;
	sub.s32 	%r2, %r12, %r13;
	add.s32 	%r3, %r6, %r4;
	setp.ge.s32 	%p1, %r1, %r7;
	setp.ge.s32 	%p2, %r2, %r4;
	or.pred  	%p3, %p1, %p2;
	@%p3 bra 	$L__BB14_2;
	cvta.to.global.u64 	%rd5, %rd2;
	mad.lo.s32 	%r14, %r1, %r4, %r2;
	mul.wide.s32 	%rd6, %r14, 8;
	add.s64 	%rd7, %rd5, %rd6;
	ld.global.f64 	%fd1, [%rd7];
	mad.lo.s32 	%r15, %r1, %r3, %r2;
	mul.wide.s32 	%rd8, %r15, 8;
	add.s64 	%rd9, %rd1, %rd8;
	st.global.f64 	[%rd9], %fd1;
$L__BB14_2:
	setp.ge.s32 	%p4, %r1, %r5;
	setp.ge.s32 	%p5, %r2, %r6;
	or.pred  	%p6, %p4, %p5;
	@%p6 bra 	$L__BB14_4;
	mad.lo.s32 	%r16, %r1, %r6, %r2;
	cvta.to.global.u64 	%rd10, %rd3;
	mul.wide.s32 	%rd11, %r16, 8;
	add.s64 	%rd12, %rd10, %rd11;
	ld.global.f64 	%fd2, [%rd12];
	add.s32 	%r17, %r2, %r4;
	mad.lo.s32 	%r18, %r1, %r3, %r17;
	mul.wide.s32 	%rd13, %r18, 8;
	add.s64 	%rd14, %rd1, %rd13;
	st.global.f64 	[%rd14], %fd2;
$L__BB14_4:
	ret;

}
	// .globl	rbind
.visible .entry rbind(
	.param .u64 .ptr .align 1 rbind_param_0,
	.param .u64 .ptr .align 1 rbind_param_1,
	.param .u64 .ptr .align 1 rbind_param_2,
	.param .u32 rbind_param_3,
	.param .u32 rbind_param_4,
	.param .u32 rbind_param_5,
	.param .u32 rbind_param_6
)
{
	.reg .pred 	%p<7>;
	.reg .b32 	%r<17>;
	.reg .b64 	%rd<14>;
	.reg .b64 	%fd<3>;

	ld.param.u64 	%rd2, [rbind_param_0];
	ld.param.u64 	%rd3, [rbind_param_1];
	ld.param.u64 	%rd4, [rbind_param_2];
	ld.param.u32 	%r3, [rbind_param_3];
	ld.param.u32 	%r4, [rbind_param_4];
	ld.param.u32 	%r5, [rbind_param_5];
	ld.param.u32 	%r6, [rbind_param_6];
	cvta.to.global.u64 	%rd1, %rd4;
	max.s32 	%r7, %r4, %r6;
	mov.u32 	%r8, %ctaid.x;
	mov.u32 	%r9, %ntid.x;
	mov.u32 	%r10, %tid.x;
	mad.lo.s32 	%r11, %r8, %r9, %r10;
	div.s32 	%r1, %r11, %r7;
	mul.lo.s32 	%r12, %r1, %r7;
	sub.s32 	%r2, %r11, %r12;
	setp.ge.s32 	%p1, %r1, %r3;
	setp.ge.s32 	%p2, %r2, %r4;
	or.pred  	%p3, %p1, %p2;
	@%p3 bra 	$L__BB15_2;
	cvta.to.global.u64 	%rd5, %rd2;
	mad.lo.s32 	%r13, %r1, %r4, %r2;
	mul.wide.s32 	%rd6, %r13, 8;
	add.s64 	%rd7, %rd5, %rd6;
	ld.global.f64 	%fd1, [%rd7];
	add.s64 	%rd8, %rd1, %rd6;
	st.global.f64 	[%rd8], %fd1;
$L__BB15_2:
	setp.ge.s32 	%p4, %r1, %r5;
	setp.ge.s32 	%p5, %r2, %r6;
	or.pred  	%p6, %p4, %p5;
	@%p6 bra 	$L__BB15_4;
	mad.lo.s32 	%r14, %r1, %r6, %r2;
	cvta.to.global.u64 	%rd9, %rd3;
	mul.wide.s32 	%rd10, %r14, 8;
	add.s64 	%rd11, %rd9, %rd10;
	ld.global.f64 	%fd2, [%rd11];
	add.s32 	%r15, %r1, %r3;
	mad.lo.s32 	%r16, %r15, %r4, %r2;
	mul.wide.s32 	%rd12, %r16, 8;
	add.s64 	%rd13, %rd1, %rd12;
	st.global.f64 	[%rd13], %fd2;
$L__BB15_4:
	ret;

}
	// .globl	reduce_sum
.visible .entry reduce_sum(
	.param .u64 .ptr .align 1 reduce_sum_param_0,
	.param .u64 .ptr .align 1 reduce_sum_param_1,
	.param .u32 reduce_sum_param_2
)
{
	.reg .pred 	%p<20>;
	.reg .b32 	%r<16>;
	.reg .b64 	%rd<11>;
	.reg .b64 	%fd<60>;

	ld.param.u64 	%rd3, [reduce_sum_param_0];
	ld.param.u64 	%rd2, [reduce_sum_param_1];
	ld.param.u32 	%r11, [reduce_sum_param_2];
	cvta.to.global.u64 	%rd1, %rd3;
	mov.u32 	%r1, %tid.x;
	mov.u32 	%r2, %ctaid.x;
	mov.u32 	%r3, %ntid.x;
	shl.b32 	%r4, %r3, 1;
	mad.lo.s32 	%r15, %r4, %r2, %r1;
	setp.ge.u32 	%p1, %r15, %r11;
	mov.f64 	%fd44, 0d0000000000000000;
	@%p1 bra 	$L__BB16_5;
	mov.u32 	%r12, %nctaid.x;
	mul.lo.s32 	%r6, %r4, %r12;
	mov.f64 	%fd44, 0d0000000000000000;
$L__BB16_2:
	mul.wide.u32 	%rd4, %r15, 8;
	add.s64 	%rd5, %rd1, %rd4;
	ld.global.f64 	%fd30, [%rd5];
	add.f64 	%fd44, %fd44, %fd30;
	add.s32 	%r8, %r15, %r3;
	setp.ge.u32 	%p2, %r8, %r11;
	@%p2 bra 	$L__BB16_4;
	mul.wide.u32 	%rd6, %r8, 8;
	add.s64 	%rd7, %rd1, %rd6;
	ld.global.f64 	%fd31, [%rd7];
	add.f64 	%fd44, %fd44, %fd31;
$L__BB16_4:
	add.s32 	%r15, %r15, %r6;
	setp.lt.u32 	%p3, %r15, %r11;
	@%p3 bra 	$L__BB16_2;
$L__BB16_5:
	shl.b32 	%r13, %r1, 3;
	mov.u32 	%r14, sdata;
	add.s32 	%r10, %r14, %r13;
	st.shared.f64 	[%r10], %fd44;
	bar.sync 	0;
	setp.lt.u32 	%p4, %r3, 1024;
	@%p4 bra 	$L__BB16_9;
	setp.gt.u32 	%p8, %r1, 511;
	@%p8 bra 	$L__BB16_8;
	ld.shared.f64 	%fd32, [%r10+4096];
	add.f64 	%fd44, %fd44, %fd32;
	st.shared.f64 	[%r10], %fd44;
$L__BB16_8:
	bar.sync 	0;
	bra.uni 	$L__BB16_10;
$L__BB16_9:
	setp.lt.u32 	%p5, %r3, 512;
	@%p5 bra 	$L__BB16_13;
$L__BB16_10:
	setp.gt.u32 	%p9, %r1, 255;
	@%p9 bra 	$L__BB16_12;
	ld.shared.f64 	%fd33, [%r10+2048];
	add.f64 	%fd44, %fd44, %fd33;
	st.shared.f64 	[%r10], %fd44;
$L__BB16_12:
	bar.sync 	0;
	bra.uni 	$L__BB16_14;
$L__BB16_13:
	setp.lt.u32 	%p6, %r3, 256;
	@%p6 bra 	$L__BB16_17;
$L__BB16_14:
	setp.gt.u32 	%p10, %r1, 127;
	@%p10 bra 	$L__BB16_16;
	ld.shared.f64 	%fd34, [%r10+1024];
	add.f64 	%fd44, %fd44, %fd34;
	st.shared.f64 	[%r10], %fd44;
$L__BB16_16:
	bar.sync 	0;
	bra.uni 	$L__BB16_18;
$L__BB16_17:
	setp.lt.u32 	%p7, %r3, 128;
	@%p7 bra 	$L__BB16_21;
$L__BB16_18:
	setp.gt.u32 	%p11, %r1, 63;
	@%p11 bra 	$L__BB16_20;
	ld.shared.f64 	%fd35, [%r10+512];
	add.f64 	%fd44, %fd44, %fd35;
	st.shared.f64 	[%r10], %fd44;
$L__BB16_20:
	bar.sync 	0;
$L__BB16_21:
	setp.gt.u32 	%p12, %r1, 31;
	@%p12 bra 	$L__BB16_36;
	setp.lt.u32 	%p13, %r3, 64;
	@%p13 bra 	$L__BB16_24;
	ld.volatile.shared.f64 	%fd36, [%r10+256];
	add.f64 	%fd44, %fd44, %fd36;
	st.volatile.shared.f64 	[%r10], %fd44;
	bra.uni 	$L__BB16_25;
$L__BB16_24:
	setp.lt.u32 	%p14, %r3, 32;
	@%p14 bra 	$L__BB16_26;
$L__BB16_25:
	ld.volatile.shared.f64 	%fd37, [%r10+128];
	add.f64 	%fd44, %fd44, %fd37;
	st.volatile.shared.f64 	[%r10], %fd44;
	bra.uni 	$L__BB16_27;
$L__BB16_26:
	setp.lt.u32 	%p15, %r3, 16;
	@%p15 bra 	$L__BB16_28;
$L__BB16_27:
	ld.volatile.shared.f64 	%fd38, [%r10+64];
	add.f64 	%fd44, %fd44, %fd38;
	st.volatile.shared.f64 	[%r10], %fd44;
	bra.uni 	$L__BB16_29;
$L__BB16_28:
	setp.lt.u32 	%p16, %r3, 8;
	@%p16 bra 	$L__BB16_30;
$L__BB16_29:
	ld.volatile.shared.f64 	%fd39, [%r10+32];
	add.f64 	%fd44, %fd44, %fd39;
	st.volatile.shared.f64 	[%r10], %fd44;
	bra.uni 	$L__BB16_31;
$L__BB16_30:
	setp.lt.u32 	%p17, %r3, 4;
	@%p17 bra 	$L__BB16_32;
$L__BB16_31:
	ld.volatile.shared.f64 	%fd40, [%r10+16];
	add.f64 	%fd44, %fd44, %fd40;
	st.volatile.shared.f64 	[%r10], %fd44;
	bra.uni 	$L__BB16_33;
$L__BB16_32:
	setp.lt.u32 	%p18, %r3, 2;
	@%p18 bra 	$L__BB16_34;
$L__BB16_33:
	ld.volatile.shared.f64 	%fd41, [%r10+8];
	add.f64 	%fd42, %fd44, %fd41;
	st.volatile.shared.f64 	[%r10], %fd42;
$L__BB16_34:
	setp.ne.s32 	%p19, %r1, 0;
	@%p19 bra 	$L__BB16_36;
	ld.shared.f64 	%fd43, [sdata];
	cvta.to.global.u64 	%rd8, %rd2;
	mul.wide.u32 	%rd9, %r2, 8;
	add.s64 	%rd10, %rd8, %rd9;
	st.global.f64 	[%rd10], %fd43;
$L__BB16_36:
	ret;

}
	// .globl	reduce_row_sum
.visible .entry reduce_row_sum(
	.param .u64 .ptr .align 1 reduce_row_sum_param_0,
	.param .u64 .ptr .align 1 reduce_row_sum_param_1,
	.param .u32 reduce_row_sum_param_2,
	.param .u32 reduce_row_sum_param_3
)
{
	.reg .pred 	%p<20>;
	.reg .b32 	%r<15>;
	.reg .b64 	%rd<9>;
	.reg .b64 	%fd<56>;

	ld.param.u64 	%rd2, [reduce_row_sum_param_0];
	ld.param.u64 	%rd3, [reduce_row_sum_param_1];
	ld.param.u32 	%r10, [reduce_row_sum_param_2];
	ld.param.u32 	%r9, [reduce_row_sum_param_3];
	mov.u32 	%r1, %ctaid.x;
	setp.ge.u32 	%p1, %r1, %r10;
	@%p1 bra 	$L__BB17_35;
	mov.u32 	%r2, %tid.x;
	setp.ge.u32 	%p2, %r2, %r9;
	mov.f64 	%fd42, 0d0000000000000000;
	@%p2 bra 	$L__BB17_4;
	mov.u32 	%r3, %ntid.x;
	cvta.to.global.u64 	%rd1, %rd2;
	mul.lo.s32 	%r4, %r9, %r1;
	mov.f64 	%fd42, 0d0000000000000000;
	mov.u32 	%r14, %r2;
$L__BB17_3:
	add.s32 	%r11, %r14, %r4;
	mul.wide.u32 	%rd4, %r11, 8;
	add.s64 	%rd5, %rd1, %rd4;
	ld.global.f64 	%fd28, [%rd5];
	add.f64 	%fd42, %fd42, %fd28;
	add.s32 	%r14, %r14, %r3;
	setp.lt.u32 	%p3, %r14, %r9;
	@%p3 bra 	$L__BB17_3;
$L__BB17_4:
	shl.b32 	%r12, %r2, 3;
	mov.u32 	%r13, sdata;
	add.s32 	%r7, %r13, %r12;
	st.shared.f64 	[%r7], %fd42;
	bar.sync 	0;
	mov.u32 	%r8, %ntid.x;
	setp.lt.u32 	%p4, %r8, 1024;
	@%p4 bra 	$L__BB17_8;
	setp.gt.u32 	%p8, %r2, 511;
	@%p8 bra 	$L__BB17_7;
	ld.shared.f64 	%fd29, [%r7+4096];
	add.f64 	%fd42, %fd42, %fd29;
	st.shared.f64 	[%r7], %fd42;
$L__BB17_7:
	bar.sync 	0;
	bra.uni 	$L__BB17_9;
$L__BB17_8:
	setp.lt.u32 	%p5, %r8, 512;
	@%p5 bra 	$L__BB17_12;
$L__BB17_9:
	setp.gt.u32 	%p9, %r2, 255;
	@%p9 bra 	$L__BB17_11;
	ld.shared.f64 	%fd30, [%r7+2048];
	add.f64 	%fd42, %fd42, %fd30;
	st.shared.f64 	[%r7], %fd42;
$L__BB17_11:
	bar.sync 	0;
	bra.uni 	$L__BB17_13;
$L__BB17_12:
	setp.lt.u32 	%p6, %r8, 256;
	@%p6 bra 	$L__BB17_16;
$L__BB17_13:
	setp.gt.u32 	%p10, %r2, 127;
	@%p10 bra 	$L__BB17_15;
	ld.shared.f64 	%fd31, [%r7+1024];
	add.f64 	%fd42, %fd42, %fd31;
	st.shared.f64 	[%r7], %fd42;
$L__BB17_15:
	bar.sync 	0;
	bra.uni 	$L__BB17_17;
$L__BB17_16:
	setp.lt.u32 	%p7, %r8, 128;
	@%p7 bra 	$L__BB17_20;
$L__BB17_17:
	setp.gt.u32 	%p11, %r2, 63;
	@%p11 bra 	$L__BB17_19;
	ld.shared.f64 	%fd32, [%r7+512];
	add.f64 	%fd42, %fd42, %fd32;
	st.shared.f64 	[%r7], %fd42;
$L__BB17_19:
	bar.sync 	0;
$L__BB17_20:
	setp.gt.u32 	%p12, %r2, 31;
	@%p12 bra 	$L__BB17_35;
	setp.lt.u32 	%p13, %r8, 64;
	@%p13 bra 	$L__BB17_23;
	ld.volatile.shared.f64 	%fd33, [%r7+256];
	add.f64 	%fd42, %fd42, %fd33;
	st.volatile.shared.f64 	[%r7], %fd42;
	bra.uni 	$L__BB17_24;
$L__BB17_23:
	setp.lt.u32 	%p14, %r8, 32;
	@%p14 bra 	$L__BB17_25;
$L__BB17_24:
	ld.volatile.shared.f64 	%fd34, [%r7+128];
	add.f64 	%fd42, %fd42, %fd34;
	st.volatile.shared.f64 	[%r7], %fd42;
	bra.uni 	$L__BB17_26;
$L__BB17_25:
	setp.lt.u32 	%p15, %r8, 16;
	@%p15 bra 	$L__BB17_27;
$L__BB17_26:
	ld.volatile.shared.f64 	%fd35, [%r7+64];
	add.f64 	%fd42, %fd42, %fd35;
	st.volatile.shared.f64 	[%r7], %fd42;
	bra.uni 	$L__BB17_28;
$L__BB17_27:
	setp.lt.u32 	%p16, %r8, 8;
	@%p16 bra 	$L__BB17_29;
$L__BB17_28:
	ld.volatile.shared.f64 	%fd36, [%r7+32];
	add.f64 	%fd42, %fd42, %fd36;
	st.volatile.shared.f64 	[%r7], %fd42;
	bra.uni 	$L__BB17_30;
$L__BB17_29:
	setp.lt.u32 	%p17, %r8, 4;
	@%p17 bra 	$L__BB17_31;
$L__BB17_30:
	ld.volatile.shared.f64 	%fd37, [%r7+16];
	add.f64 	%fd42, %fd42, %fd37;
	st.volatile.shared.f64 	[%r7], %fd42;
	bra.uni 	$L__BB17_32;
$L__BB17_31:
	setp.lt.u32 	%p18, %r8, 2;
	@%p18 bra 	$L__BB17_33;
$L__BB17_32:
	ld.volatile.shared.f64 	%fd38, [%r7+8];
	add.f64 	%fd39, %fd42, %fd38;
	st.volatile.shared.f64 	[%r7], %fd39;
$L__BB17_33:
	setp.ne.s32 	%p19, %r2, 0;
	@%p19 bra 	$L__BB17_35;
	ld.shared.f64 	%fd40, [sdata];
	cvta.to.global.u64 	%rd6, %rd3;
	mul.wide.u32 	%rd7, %r1, 8;
	add.s64 	%rd8, %rd6, %rd7;
	st.global.f64 	[%rd8], %fd40;
$L__BB17_35:
	ret;

}
	// .globl	reduce_col_sum
.visible .entry reduce_col_sum(
	.param .u64 .ptr .align 1 reduce_col_sum_param_0,
	.param .u64 .ptr .align 1 reduce_col_sum_param_1,
	.param .u32 reduce_col_sum_param_2,
	.param .u32 reduce_col_sum_param_3
)
{
	.reg .pred 	%p<4>;
	.reg .b32 	%r<11>;
	.reg .b64 	%rd<9>;
	.reg .b64 	%fd<9>;

	ld.param.u64 	%rd2, [reduce_col_sum_param_0];
	ld.param.u64 	%rd3, [reduce_col_sum_param_1];
	ld.param.u32 	%r5, [reduce_col_sum_param_2];
	ld.param.u32 	%r6, [reduce_col_sum_param_3];
	mov.u32 	%r7, %ctaid.x;
	mov.u32 	%r8, %ntid.x;
	mov.u32 	%r9, %tid.x;
	mad.lo.s32 	%r1, %r7, %r8, %r9;
	setp.ge.u32 	%p1, %r1, %r6;
	@%p1 bra 	$L__BB18_5;
	mul.lo.s32 	%r2, %r6, %r5;
	setp.ge.u32 	%p2, %r1, %r2;
	mov.f64 	%fd8, 0d0000000000000000;
	@%p2 bra 	$L__BB18_4;
	cvta.to.global.u64 	%rd1, %rd2;
	mov.f64 	%fd8, 0d0000000000000000;
	mov.u32 	%r10, %r1;
$L__BB18_3:
	mul.wide.u32 	%rd4, %r10, 8;
	add.s64 	%rd5, %rd1, %rd4;
	ld.global.f64 	%fd6, [%rd5];
	add.f64 	%fd8, %fd8, %fd6;
	add.s32 	%r10, %r10, %r6;
	setp.lt.u32 	%p3, %r10, %r2;
	@%p3 bra 	$L__BB18_3;
$L__BB18_4:
	cvta.to.global.u64 	%rd6, %rd3;
	mul.wide.u32 	%rd7, %r1, 8;
	add.s64 	%rd8, %rd6, %rd7;
	st.global.f64 	[%rd8], %fd8;
$L__BB18_5:
	ret;

}
	// .globl	reduce_max
.visible .entry reduce_max(
	.param .u64 .ptr .align 1 reduce_max_param_0,
	.param .u64 .ptr .align 1 reduce_max_param_1,
	.param .u32 reduce_max_param_2
)
{
	.reg .pred 	%p<20>;
	.reg .b32 	%r<16>;
	.reg .b64 	%rd<11>;
	.reg .b64 	%fd<60>;

	ld.param.u64 	%rd3, [reduce_max_param_0];
	ld.param.u64 	%rd2, [reduce_max_param_1];
	ld.param.u32 	%r11, [reduce_max_param_2];
	cvta.to.global.u64 	%rd1, %rd3;
	mov.u32 	%r1, %tid.x;
	mov.u32 	%r2, %ctaid.x;
	mov.u32 	%r3, %ntid.x;
	shl.b32 	%r4, %r3, 1;
	mad.lo.s32 	%r15, %r4, %r2, %r1;
	setp.ge.u32 	%p1, %r15, %r11;
	mov.f64 	%fd44, 0dFFEFFFFFFFFFFFFF;
	@%p1 bra 	$L__BB19_5;
	mov.u32 	%r12, %nctaid.x;
	mul.lo.s32 	%r6, %r4, %r12;
	mov.f64 	%fd44, 0dFFEFFFFFFFFFFFFF;
$L__BB19_2:
	mul.wide.u32 	%rd4, %r15, 8;
	add.s64 	%rd5, %rd1, %rd4;
	ld.global.f64 	%fd30, [%rd5];
	max.f64 	%fd44, %fd44, %fd30;
	add.s32 	%r8, %r15, %r3;
	setp.ge.u32 	%p2, %r8, %r11;
	@%p2 bra 	$L__BB19_4;
	mul.wide.u32 	%rd6, %r8, 8;
	add.s64 	%rd7, %rd1, %rd6;
	ld.global.f64 	%fd31, [%rd7];
	max.f64 	%fd44, %fd44, %fd31;
$L__BB19_4:
	add.s32 	%r15, %r15, %r6;
	setp.lt.u32 	%p3, %r15, %r11;
	@%p3 bra 	$L__BB19_2;
$L__BB19_5:
	shl.b32 	%r13, %r1, 3;
	mov.u32 	%r14, sdata;
	add.s32 	%r10, %r14, %r13;
	st.shared.f64 	[%r10], %fd44;
	bar.sync 	0;
	setp.lt.u32 	%p4, %r3, 1024;
	@%p4 bra 	$L__BB19_9;
	setp.gt.u32 	%p8, %r1, 511;
	@%p8 bra 	$L__BB19_8;
	ld.shared.f64 	%fd32, [%r10+4096];
	max.f64 	%fd44, %fd44, %fd32;
	st.shared.f64 	[%r10], %fd44;
$L__BB19_8:
	bar.sync 	0;
	bra.uni 	$L__BB19_10;
$L__BB19_9:
	setp.lt.u32 	%p5, %r3, 512;
	@%p5 bra 	$L__BB19_13;
$L__BB19_10:
	setp.gt.u32 	%p9, %r1, 255;
	@%p9 bra 	$L__BB19_12;
	ld.shared.f64 	%fd33, [%r10+2048];
	max.f64 	%fd44, %fd44, %fd33;
	st.shared.f64 	[%r10], %fd44;
$L__BB19_12:
	bar.sync 	0;
	bra.uni 	$L__BB19_14;
$L__BB19_13:
	setp.lt.u32 	%p6, %r3, 256;
	@%p6 bra 	$L__BB19_17;
$L__BB19_14:
	setp.gt.u32 	%p10, %r1, 127;
	@%p10 bra 	$L__BB19_16;
	ld.shared.f64 	%fd34, [%r10+1024];
	max.f64 	%fd44, %fd44, %fd34;
	st.shared.f64 	[%r10], %fd44;
$L__BB19_16:
	bar.sync 	0;
	bra.uni 	$L__BB19_18;
$L__BB19_17:
	setp.lt.u32 	%p7, %r3, 128;
	@%p7 bra 	$L__BB19_21;
$L__BB19_18:
	setp.gt.u32 	%p11, %r1, 63;
	@%p11 bra 	$L__BB19_20;
	ld.shared.f64 	%fd35, [%r10+512];
	max.f64 	%fd44, %fd44, %fd35;
	st.shared.f64 	[%r10], %fd44;
$L__BB19_20:
	bar.sync 	0;
$L__BB19_21:
	setp.gt.u32 	%p12, %r1, 31;
	@%p12 bra 	$L__BB19_36;
	setp.lt.u32 	%p13, %r3, 64;
	@%p13 bra 	$L__BB19_24;
	ld.volatile.shared.f64 	%fd36, [%r10+256];
	max.f64 	%fd44, %fd44, %fd36;
	st.volatile.shared.f64 	[%r10], %fd44;
	bra.uni 	$L__BB19_25;
$L__BB19_24:
	setp.lt.u32 	%p14, %r3, 32;
	@%p14 bra 	$L__BB19_26;
$L__BB19_25:
	ld.volatile.shared.f64 	%fd37, [%r10+128];
	max.f64 	%fd44, %fd44, %fd37;
	st.volatile.shared.f64 	[%r10], %fd44;
	bra.uni 	$L__BB19_27;
$L__BB19_26:
	setp.lt.u32 	%p15, %r3, 16;
	@%p15 bra 	$L__BB19_28;
$L__BB19_27:
	ld.volatile.shared.f64 	%fd38, [%r10+64];
	max.f64 	%fd44, %fd44, %fd38;
	st.volatile.shared.f64 	[%r10], %fd44;
	bra.uni 	$L__BB19_29;
$L__BB19_28:
	setp.lt.u32 	%p16, %r3, 8;
	@%p16 bra 	$L__BB19_30;
$L__BB19_29:
	ld.volatile.shared.f64 	%fd39, [%r10+32];
	max.f64 	%fd44, %fd44, %fd39;
	st.volatile.shared.f64 	[%r10], %fd44;
	bra.uni 	$L__BB19_31;
$L__BB19_30:
	setp.lt.u32 	%p17, %r3, 4;
	@%p17 bra 	$L__BB19_32;
$L__BB19_31:
	ld.volatile.shared.f64 	%fd40, [%r10+16];
	max.f64 	%fd44, %fd44, %fd40;
	st.volatile.shared.f64 	[%r10], %fd44;
	bra.uni 	$L__BB19_33;
$L__BB19_32:
	setp.lt.u32 	%p18, %r3, 2;
	@%p18 bra 	$L__BB19_34;
$L__BB19_33:
	ld.volatile.shared.f64 	%fd41, [%r10+8];
	max.f64 	%fd42, %fd44, %fd41;
	st.volatile.shared.f64 	[%r10], %fd42;
$L__BB19_34:
	setp.ne.s32 	%p19, %r1, 0;
	@%p19 bra 	$L__BB19_36;
	ld.shared.f64 	%fd43, [sdata];
	cvta.to.global.u64 	%rd8, %rd2;
	mul.wide.u32 	%rd9, %r2, 8;
	add.s64 	%rd10, %rd8, %rd9;
	st.global.f64 	[%rd10], %fd43;
$L__BB19_36:
	ret;

}
	// .globl	reduce_row_max
.visible .entry reduce_row_max(
	.param .u64 .ptr .align 1 reduce_row_max_param_0,
	.param .u64 .ptr .align 1 reduce_row_max_param_1,
	.param .u32 reduce_row_max_param_2,
	.param .u32 reduce_row_max_param_3
)
{
	.reg .pred 	%p<20>;
	.reg .b32 	%r<15>;
	.reg .b64 	%rd<9>;
	.reg .b64 	%fd<56>;

	ld.param.u64 	%rd2, [reduce_row_max_param_0];
	ld.param.u64 	%rd3, [reduce_row_max_param_1];
	ld.param.u32 	%r10, [reduce_row_max_param_2];
	ld.param.u32 	%r9, [reduce_row_max_param_3];
	mov.u32 	%r1, %ctaid.x;
	setp.ge.u32 	%p1, %r1, %r10;
	@%p1 bra 	$L__BB20_35;
	mov.u32 	%r2, %tid.x;
	setp.ge.u32 	%p2, %r2, %r9;
	mov.f64 	%fd42, 0dFFEFFFFFFFFFFFFF;
	@%p2 bra 	$L__BB20_4;
	mov.u32 	%r3, %ntid.x;
	cvta.to.global.u64 	%rd1, %rd2;
	mul.lo.s32 	%r4, %r9, %r1;
	mov.f64 	%fd42, 0dFFEFFFFFFFFFFFFF;
	mov.u32 	%r14, %r2;
$L__BB20_3:
	add.s32 	%r11, %r14, %r4;
	mul.wide.u32 	%rd4, %r11, 8;
	add.s64 	%rd5, %rd1, %rd4;
	ld.global.f64 	%fd28, [%rd5];
	max.f64 	%fd42, %fd42, %fd28;
	add.s32 	%r14, %r14, %r3;
	setp.lt.u32 	%p3, %r14, %r9;
	@%p3 bra 	$L__BB20_3;
$L__BB20_4:
	shl.b32 	%r12, %r2, 3;
	mov.u32 	%r13, sdata;
	add.s32 	%r7, %r13, %r12;
	st.shared.f64 	[%r7], %fd42;
	bar.sync 	0;
	mov.u32 	%r8, %ntid.x;
	setp.lt.u32 	%p4, %r8, 1024;
	@%p4 bra 	$L__BB20_8;
	setp.gt.u32 	%p8, %r2, 511;
	@%p8 bra 	$L__BB20_7;
	ld.shared.f64 	%fd29, [%r7+4096];
	max.f64 	%fd42, %fd42, %fd29;
	st.shared.f64 	[%r7], %fd42;
$L__BB20_7:
	bar.sync 	0;
	bra.uni 	$L__BB20_9;
$L__BB20_8:
	setp.lt.u32 	%p5, %r8, 512;
	@%p5 bra 	$L__BB20_12;
$L__BB20_9:
	setp.gt.u32 	%p9, %r2, 255;
	@%p9 bra 	$L__BB20_11;
	ld.shared.f64 	%fd30, [%r7+2048];
	max.f64 	%fd42, %fd42, %fd30;
	st.shared.f64 	[%r7], %fd42;
$L__BB20_11:
	bar.sync 	0;
	bra.uni 	$L__BB20_13;
$L__BB20_12:
	setp.lt.u32 	%p6, %r8, 256;
	@%p6 bra 	$L__BB20_16;
$L__BB20_13:
	setp.gt.u32 	%p10, %r2, 127;
	@%p10 bra 	$L__BB20_15;
	ld.shared.f64 	%fd31, [%r7+1024];
	max.f64 	%fd42, %fd42, %fd31;
	st.shared.f64 	[%r7], %fd42;
$L__BB20_15:
	bar.sync 	0;
	bra.uni 	$L__BB20_17;
$L__BB20_16:
	setp.lt.u32 	%p7, %r8, 128;
	@%p7 bra 	$L__BB20_20;
$L__BB20_17:
	setp.gt.u32 	%p11, %r2, 63;
	@%p11 bra 	$L__BB20_19;
	ld.shared.f64 	%fd32, [%r7+512];
	max.f64 	%fd42, %fd42, %fd32;
	st.shared.f64 	[%r7], %fd42;
$L__BB20_19:
	bar.sync 	0;
$L__BB20_20:
	setp.gt.u32 	%p12, %r2, 31;
	@%p12 bra 	$L__BB20_35;
	setp.lt.u32 	%p13, %r8, 64;
	@%p13 bra 	$L__BB20_23;
	ld.volatile.shared.f64 	%fd33, [%r7+256];
	max.f64 	%fd42, %fd42, %fd33;
	st.volatile.shared.f64 	[%r7], %fd42;
	bra.uni 	$L__BB20_24;
$L__BB20_23:
	setp.lt.u32 	%p14, %r8, 32;
	@%p14 bra 	$L__BB20_25;
$L__BB20_24:
	ld.volatile.shared.f64 	%fd34, [%r7+128];
	max.f64 	%fd42, %fd42, %fd34;
	st.volatile.shared.f64 	[%r7], %fd42;
	bra.uni 	$L__BB20_26;
$L__BB20_25:
	setp.lt.u32 	%p15, %r8, 16;
	@%p15 bra 	$L__BB20_27;
$L__BB20_26:
	ld.volatile.shared.f64 	%fd35, [%r7+64];
	max.f64 	%fd42, %fd42, %fd35;
	st.volatile.shared.f64 	[%r7], %fd42;
	bra.uni 	$L__BB20_28;
$L__BB20_27:
	setp.lt.u32 	%p16, %r8, 8;
	@%p16 bra 	$L__BB20_29;
$L__BB20_28:
	ld.volatile.shared.f64 	%fd36, [%r7+32];
	max.f64 	%fd42, %fd42, %fd36;
	st.volatile.shared.f64 	[%r7], %fd42;
	bra.uni 	$L__BB20_30;
$L__BB20_29:
	setp.lt.u32 	%p17, %r8, 4;
	@%p17 bra 	$L__BB20_31;
$L__BB20_30:
	ld.volatile.shared.f64 	%fd37, [%r7+16];
	max.f64 	%fd42, %fd42, %fd37;
	st.volatile.shared.f64 	[%r7], %fd42;
	bra.uni 	$L__BB20_32;
$L__BB20_31:
	setp.lt.u32 	%p18, %r8, 2;
	@%p18 bra 	$L__BB20_33;
$L__BB20_32:
	ld.volatile.shared.f64 	%fd38, [%r7+8];
	max.f64 	%fd39, %fd42, %fd38;
	st.volatile.shared.f64 	[%r7], %fd39;
$L__BB20_33:
	setp.ne.s32 	%p19, %r2, 0;
	@%p19 bra 	$L__BB20_35;
	ld.shared.f64 	%fd40, [sdata];
	cvta.to.global.u64 	%rd6, %rd3;
	mul.wide.u32 	%rd7, %r1, 8;
	add.s64 	%rd8, %rd6, %rd7;
	st.global.f64 	[%rd8], %fd40;
$L__BB20_35:
	ret;

}
	// .globl	reduce_col_max
.visible .entry reduce_col_max(
	.param .u64 .ptr .align 1 reduce_col_max_param_0,
	.param .u64 .ptr .align 1 reduce_col_max_param_1,
	.param .u32 reduce_col_max_param_2,
	.param .u32 reduce_col_max_param_3
)
{
	.reg .pred 	%p<4>;
	.reg .b32 	%r<11>;
	.reg .b64 	%rd<9>;
	.reg .b64 	%fd<9>;

	ld.param.u64 	%rd2, [reduce_col_max_param_0];
	ld.param.u64 	%rd3, [reduce_col_max_param_1];
	ld.param.u32 	%r5, [reduce_col_max_param_2];
	ld.param.u32 	%r6, [reduce_col_max_param_3];
	mov.u32 	%r7, %ctaid.x;
	mov.u32 	%r8, %ntid.x;
	mov.u32 	%r9, %tid.x;
	mad.lo.s32 	%r1, %r7, %r8, %r9;
	setp.ge.u32 	%p1, %r1, %r6;
	@%p1 bra 	$L__BB21_5;
	mul.lo.s32 	%r2, %r6, %r5;
	setp.ge.u32 	%p2, %r1, %r2;
	mov.f64 	%fd8, 0dFFEFFFFFFFFFFFFF;
	@%p2 bra 	$L__BB21_4;
	cvta.to.global.u64 	%rd1, %rd2;
	mov.f64 	%fd8, 0dFFEFFFFFFFFFFFFF;
	mov.u32 	%r10, %r1;
$L__BB21_3:
	mul.wide.u32 	%rd4, %r10, 8;
	add.s64 	%rd5, %rd1, %rd4;
	ld.global.f64 	%fd6, [%rd5];
	max.f64 	%fd8, %fd8, %fd6;
	add.s32 	%r10, %r10, %r6;
	setp.lt.u32 	%p3, %r10, %r2;
	@%p3 bra 	$L__BB21_3;
$L__BB21_4:
	cvta.to.global.u64 	%rd6, %rd3;
	mul.wide.u32 	%rd7, %r1, 8;
	add.s64 	%rd8, %rd6, %rd7;
	st.global.f64 	[%rd8], %fd8;
$L__BB21_5:
	ret;

}
	// .globl	reduce_min
.visible .entry reduce_min(
	.param .u64 .ptr .align 1 reduce_min_param_0,
	.param .u64 .ptr .align 1 reduce_min_param_1,
	.param .u32 reduce_min_param_2
)
{
	.reg .pred 	%p<20>;
	.reg .b32 	%r<16>;
	.reg .b64 	%rd<11>;
	.reg .b64 	%fd<60>;

	ld.param.u64 	%rd3, [reduce_min_param_0];
	ld.param.u64 	%rd2, [reduce_min_param_1];
	ld.param.u32 	%r11, [reduce_min_param_2];
	cvta.to.global.u64 	%rd1, %rd3;
	mov.u32 	%r1, %tid.x;
	mov.u32 	%r2, %ctaid.x;
	mov.u32 	%r3, %ntid.x;
	shl.b32 	%r4, %r3, 1;
	mad.lo.s32 	%r15, %r4, %r2, %r1;
	setp.ge.u32 	%p1, %r15, %r11;
	mov.f64 	%fd44, 0d7FEFFFFFFFFFFFFF;
	@%p1 bra 	$L__BB22_5;
	mov.u32 	%r12, %nctaid.x;
	mul.lo.s32 	%r6, %r4, %r12;
	mov.f64 	%fd44, 0d7FEFFFFFFFFFFFFF;
$L__BB22_2:
	mul.wide.u32 	%rd4, %r15, 8;
	add.s64 	%rd5, %rd1, %rd4;
	ld.global.f64 	%fd30, [%rd5];
	min.f64 	%fd44, %fd44, %fd30;
	add.s32 	%r8, %r15, %r3;
	setp.ge.u32 	%p2, %r8, %r11;
	@%p2 bra 	$L__BB22_4;
	mul.wide.u32 	%rd6, %r8, 8;
	add.s64 	%rd7, %rd1, %rd6;
	ld.global.f64 	%fd31, [%rd7];
	min.f64 	%fd44, %fd44, %fd31;
$L__BB22_4:
	add.s32 	%r15, %r15, %r6;
	setp.lt.u32 	%p3, %r15, %r11;
	@%p3 bra 	$L__BB22_2;
$L__BB22_5:
	shl.b32 	%r13, %r1, 3;
	mov.u32 	%r14, sdata;
	add.s32 	%r10, %r14, %r13;
	st.shared.f64 	[%r10], %fd44;
	bar.sync 	0;
	setp.lt.u32 	%p4, %r3, 1024;
	@%p4 bra 	$L__BB22_9;
	setp.gt.u32 	%p8, %r1, 511;
	@%p8 bra 	$L__BB22_8;
	ld.shared.f64 	%fd32, [%r10+4096];
	min.f64 	%fd44, %fd44, %fd32;
	st.shared.f64 	[%r10], %fd44;
$L__BB22_8:
	bar.sync 	0;
	bra.uni 	$L__BB22_10;
$L__BB22_9:
	setp.lt.u32 	%p5, %r3, 512;
	@%p5 bra 	$L__BB22_13;
$L__BB22_10:
	setp.gt.u32 	%p9, %r1, 255;
	@%p9 bra 	$L__BB22_12;
	ld.shared.f64 	%fd33, [%r10+2048];
	min.f64 	%fd44, %fd44, %fd33;
	st.shared.f64 	[%r10], %fd44;
$L__BB22_12:
	bar.sync 	0;
	bra.uni 	$L__BB22_14;
$L__BB22_13:
	setp.lt.u32 	%p6, %r3, 256;
	@%p6 bra 	$L__BB22_17;
$L__BB22_14:
	setp.gt.u32 	%p10, %r1, 127;
	@%p10 bra 	$L__BB22_16;
	ld.shared.f64 	%fd34, [%r10+1024];
	min.f64 	%fd44, %fd44, %fd34;
	st.shared.f64 	[%r10], %fd44;
$L__BB22_16:
	bar.sync 	0;
	bra.uni 	$L__BB22_18;
$L__BB22_17:
	setp.lt.u32 	%p7, %r3, 128;
	@%p7 bra 	$L__BB22_21;
$L__BB22_18:
	setp.gt.u32 	%p11, %r1, 63;
	@%p11 bra 	$L__BB22_20;
	ld.shared.f64 	%fd35, [%r10+512];
	min.f64 	%fd44, %fd44, %fd35;
	st.shared.f64 	[%r10], %fd44;
$L__BB22_20:
	bar.sync 	0;
$L__BB22_21:
	setp.gt.u32 	%p12, %r1, 31;
	@%p12 bra 	$L__BB22_36;
	setp.lt.u32 	%p13, %r3, 64;
	@%p13 bra 	$L__BB22_24;
	ld.volatile.shared.f64 	%fd36, [%r10+256];
	min.f64 	%fd44, %fd44, %fd36;
	st.volatile.shared.f64 	[%r10], %fd44;
	bra.uni 	$L__BB22_25;
$L__BB22_24:
	setp.lt.u32 	%p14, %r3, 32;
	@%p14 bra 	$L__BB22_26;
$L__BB22_25:
	ld.volatile.shared.f64 	%fd37, [%r10+128];
	min.f64 	%fd44, %fd44, %fd37;
	st.volatile.shared.f64 	[%r10], %fd44;
	bra.uni 	$L__BB22_27;
$L__BB22_26:
	setp.lt.u32 	%p15, %r3, 16;
	@%p15 bra 	$L__BB22_28;
$L__BB22_27:
	ld.volatile.shared.f64 	%fd38, [%r10+64];
	min.f64 	%fd44, %fd44, %fd38;
	st.volatile.shared.f64 	[%r10], %fd44;
	bra.uni 	$L__BB22_29;
$L__BB22_28:
	setp.lt.u32 	%p16, %r3, 8;
	@%p16 bra 	$L__BB22_30;
$L__BB22_29:
	ld.volatile.shared.f64 	%fd39, [%r10+32];
	min.f64 	%fd44, %fd44, %fd39;
	st.volatile.shared.f64 	[%r10], %fd44;
	bra.uni 	$L__BB22_31;
$L__BB22_30:
	setp.lt.u32 	%p17, %r3, 4;
	@%p17 bra 	$L__BB22_32;
$L__BB22_31:
	ld.volatile.shared.f64 	%fd40, [%r10+16];
	min.f64 	%fd44, %fd44, %fd40;
	st.volatile.shared.f64 	[%r10], %fd44;
	bra.uni 	$L__BB22_33;
$L__BB22_32:
	setp.lt.u32 	%p18, %r3, 2;
	@%p18 bra 	$L__BB22_34;
$L__BB22_33:
	ld.volatile.shared.f64 	%fd41, [%r10+8];
	min.f64 	%fd42, %fd44, %fd41;
	st.volatile.shared.f64 	[%r10], %fd42;
$L__BB22_34:
	setp.ne.s32 	%p19, %r1, 0;
	@%p19 bra 	$L__BB22_36;
	ld.shared.f64 	%fd43, [sdata];
	cvta.to.global.u64 	%rd8, %rd2;
	mul.wide.u32 	%rd9, %r2, 8;
	add.s64 	%rd10, %rd8, %rd9;
	st.global.f64 	[%rd10], %fd43;
$L__BB22_36:
	ret;

}
	// .globl	reduce_row_min
.visible .entry reduce_row_min(
	.param .u64 .ptr .align 1 reduce_row_min_param_0,
	.param .u64 .ptr .align 1 reduce_row_min_param_1,
	.param .u32 reduce_row_min_param_2,
	.param .u32 reduce_row_min_param_3
)
{
	.reg .pred 	%p<20>;
	.reg .b32 	%r<15>;
	.reg .b64 	%rd<9>;
	.reg .b64 	%fd<56>;

	ld.param.u64 	%rd2, [reduce_row_min_param_0];
	ld.param.u64 	%rd3, [reduce_row_min_param_1];
	ld.param.u32 	%r10, [reduce_row_min_param_2];
	ld.param.u32 	%r9, [reduce_row_min_param_3];
	mov.u32 	%r1, %ctaid.x;
	setp.ge.u32 	%p1, %r1, %r10;
	@%p1 bra 	$L__BB23_35;
	mov.u32 	%r2, %tid.x;
	setp.ge.u32 	%p2, %r2, %r9;
	mov.f64 	%fd42, 0d7FEFFFFFFFFFFFFF;
	@%p2 bra 	$L__BB23_4;
	mov.u32 	%r3, %ntid.x;
	cvta.to.global.u64 	%rd1, %rd2;
	mul.lo.s32 	%r4, %r9, %r1;
	mov.f64 	%fd42, 0d7FEFFFFFFFFFFFFF;
	mov.u32 	%r14, %r2;
$L__BB23_3:
	add.s32 	%r11, %r14, %r4;
	mul.wide.u32 	%rd4, %r11, 8;
	add.s64 	%rd5, %rd1, %rd4;
	ld.global.f64 	%fd28, [%rd5];
	min.f64 	%fd42, %fd42, %fd28;
	add.s32 	%r14, %r14, %r3;
	setp.lt.u32 	%p3, %r14, %r9;
	@%p3 bra 	$L__BB23_3;
$L__BB23_4:
	shl.b32 	%r12, %r2, 3;
	mov.u32 	%r13, sdata;
	add.s32 	%r7, %r13, %r12;
	st.shared.f64 	[%r7], %fd42;
	bar.sync 	0;
	mov.u32 	%r8, %ntid.x;
	setp.lt.u32 	%p4, %r8, 1024;
	@%p4 bra 	$L__BB23_8;
	setp.gt.u32 	%p8, %r2, 511;
	@%p8 bra 	$L__BB23_7;
	ld.shared.f64 	%fd29, [%r7+4096];
	min.f64 	%fd42, %fd42, %fd29;
	st.shared.f64 	[%r7], %fd42;
$L__BB23_7:
	bar.sync 	0;
	bra.uni 	$L__BB23_9;
$L__BB23_8:
	setp.lt.u32 	%p5, %r8, 512;
	@%p5 bra 	$L__BB23_12;
$L__BB23_9:
	setp.gt.u32 	%p9, %r2, 255;
	@%p9 bra 	$L__BB23_11;
	ld.shared.f64 	%fd30, [%r7+2048];
	min.f64 	%fd42, %fd42, %fd30;
	st.shared.f64 	[%r7], %fd42;
$L__BB23_11:
	bar.sync 	0;
	bra.uni 	$L__BB23_13;
$L__BB23_12:
	setp.lt.u32 	%p6, %r8, 256;
	@%p6 bra 	$L__BB23_16;
$L__BB23_13:
	setp.gt.u32 	%p10, %r2, 127;
	@%p10 bra 	$L__BB23_15;
	ld.shared.f64 	%fd31, [%r7+1024];
	min.f64 	%fd42, %fd42, %fd31;
	st.shared.f64 	[%r7], %fd42;
$L__BB23_15:
	bar.sync 	0;
	bra.uni 	$L__BB23_17;
$L__BB23_16:
	setp.lt.u32 	%p7, %r8, 128;
	@%p7 bra 	$L__BB23_20;
$L__BB23_17:
	setp.gt.u32 	%p11, %r2, 63;
	@%p11 bra 	$L__BB23_19;
	ld.shared.f64 	%fd32, [%r7+512];
	min.f64 	%fd42, %fd42, %fd32;
	st.shared.f64 	[%r7], %fd42;
$L__BB23_19:
	bar.sync 	0;
$L__BB23_20:
	setp.gt.u32 	%p12, %r2, 31;
	@%p12 bra 	$L__BB23_35;
	setp.lt.u32 	%p13, %r8, 64;
	@%p13 bra 	$L__BB23_23;
	ld.volatile.shared.f64 	%fd33, [%r7+256];
	min.f64 	%fd42, %fd42, %fd33;
	st.volatile.shared.f64 	[%r7], %fd42;
	bra.uni 	$L__BB23_24;
$L__BB23_23:
	setp.lt.u32 	%p14, %r8, 32;
	@%p14 bra 	$L__BB23_25;
$L__BB23_24:
	ld.volatile.shared.f64 	%fd34, [%r7+128];
	min.f64 	%fd42, %fd42, %fd34;
	st.volatile.shared.f64 	[%r7], %fd42;
	bra.uni 	$L__BB23_26;
$L__BB23_25:
	setp.lt.u32 	%p15, %r8, 16;
	@%p15 bra 	$L__BB23_27;
$L__BB23_26:
	ld.volatile.shared.f64 	%fd35, [%r7+64];
	min.f64 	%fd42, %fd42, %fd35;
	st.volatile.shared.f64 	[%r7], %fd42;
	bra.uni 	$L__BB23_28;
$L__BB23_27:
	setp.lt.u32 	%p16, %r8, 8;
	@%p16 bra 	$L__BB23_29;
$L__BB23_28:
	ld.volatile.shared.f64 	%fd36, [%r7+32];
	min.f64 	%fd42, %fd42, %fd36;
	st.volatile.shared.f64 	[%r7], %fd42;
	bra.uni 	$L__BB23_30;
$L__BB23_29:
	setp.lt.u32 	%p17, %r8, 4;
	@%p17 bra 	$L__BB23_31;
$L__BB23_30:
	ld.volatile.shared.f64 	%fd37, [%r7+16];
	min.f64 	%fd42, %fd42, %fd37;
	st.volatile.shared.f64 	[%r7], %fd42;
	bra.uni 	$L__BB23_32;
$L__BB23_31:
	setp.lt.u32 	%p18, %r8, 2;
	@%p18 bra 	$L__BB23_33;
$L__BB23_32:
	ld.volatile.shared.f64 	%fd38, [%r7+8];
	min.f64 	%fd39, %fd42, %fd38;
	st.volatile.shared.f64 	[%r7], %fd39;
$L__BB23_33:
	setp.ne.s32 	%p19, %r2, 0;
	@%p19 bra 	$L__BB23_35;
	ld.shared.f64 	%fd40, [sdata];
	cvta.to.global.u64 	%rd6, %rd3;
	mul.wide.u32 	%rd7, %r1, 8;
	add.s64 	%rd8, %rd6, %rd7;
	st.global.f64 	[%rd8], %fd40;
$L__BB23_35:
	ret;

}
	// .globl	reduce_col_min
.visible .entry reduce_col_min(
	.param .u64 .ptr .align 1 reduce_col_min_param_0,
	.param .u64 .ptr .align 1 reduce_col_min_param_1,
	.param .u32 reduce_col_min_param_2,
	.param .u32 reduce_col_min_param_3
)
{
	.reg .pred 	%p<4>;
	.reg .b32 	%r<11>;
	.reg .b64 	%rd<9>;
	.reg .b64 	%fd<9>;

	ld.param.u64 	%rd2, [reduce_col_min_param_0];
	ld.param.u64 	%rd3, [reduce_col_min_param_1];
	ld.param.u32 	%r5, [reduce_col_min_param_2];
	ld.param.u32 	%r6, [reduce_col_min_param_3];
	mov.u32 	%r7, %ctaid.x;
	mov.u32 	%r8, %ntid.x;
	mov.u32 	%r9, %tid.x;
	mad.lo.s32 	%r1, %r7, %r8, %r9;
	setp.ge.u32 	%p1, %r1, %r6;
	@%p1 bra 	$L__BB24_5;
	mul.lo.s32 	%r2, %r6, %r5;
	setp.ge.u32 	%p2, %r1, %r2;
	mov.f64 	%fd8, 0d7FEFFFFFFFFFFFFF;
	@%p2 bra 	$L__BB24_4;
	cvta.to.global.u64 	%rd1, %rd2;
	mov.f64 	%fd8, 0d7FEFFFFFFFFFFFFF;
	mov.u32 	%r10, %r1;
$L__BB24_3:
	mul.wide.u32 	%rd4, %r10, 8;
	add.s64 	%rd5, %rd1, %rd4;
	ld.global.f64 	%fd6, [%rd5];
	min.f64 	%fd8, %fd8, %fd6;
	add.s32 	%r10, %r10, %r6;
	setp.lt.u32 	%p3, %r10, %r2;
	@%p3 bra 	$L__BB24_3;
$L__BB24_4:
	cvta.to.global.u64 	%rd6, %rd3;
	mul.wide.u32 	%rd7, %r1, 8;
	add.s64 	%rd8, %rd6, %rd7;
	st.global.f64 	[%rd8], %fd8;
$L__BB24_5:
	ret;

}
	// .globl	reduce_prod
.visible .entry reduce_prod(
	.param .u64 .ptr .align 1 reduce_prod_param_0,
	.param .u64 .ptr .align 1 reduce_prod_param_1,
	.param .u32 reduce_prod_param_2
)
{
	.reg .pred 	%p<20>;
	.reg .b32 	%r<16>;
	.reg .b64 	%rd<11>;
	.reg .b64 	%fd<60>;

	ld.param.u64 	%rd3, [reduce_prod_param_0];
	ld.param.u64 	%rd2, [reduce_prod_param_1];
	ld.param.u32 	%r11, [reduce_prod_param_2];
	cvta.to.global.u64 	%rd1, %rd3;
	mov.u32 	%r1, %tid.x;
	mov.u32 	%r2, %ctaid.x;
	mov.u32 	%r3, %ntid.x;
	shl.b32 	%r4, %r3, 1;
	mad.lo.s32 	%r15, %r4, %r2, %r1;
	setp.ge.u32 	%p1, %r15, %r11;
	mov.f64 	%fd44, 0d3FF0000000000000;
	@%p1 bra 	$L__BB25_5;
	mov.u32 	%r12, %nctaid.x;
	mul.lo.s32 	%r6, %r4, %r12;
	mov.f64 	%fd44, 0d3FF0000000000000;
$L__BB25_2:
	mul.wide.u32 	%rd4, %r15, 8;
	add.s64 	%rd5, %rd1, %rd4;
	ld.global.f64 	%fd30, [%rd5];
	mul.f64 	%fd44, %fd44, %fd30;
	add.s32 	%r8, %r15, %r3;
	setp.ge.u32 	%p2, %r8, %r11;
	@%p2 bra 	$L__BB25_4;
	mul.wide.u32 	%rd6, %r8, 8;
	add.s64 	%rd7, %rd1, %rd6;
	ld.global.f64 	%fd31, [%rd7];
	mul.f64 	%fd44, %fd44, %fd31;
$L__BB25_4:
	add.s32 	%r15, %r15, %r6;
	setp.lt.u32 	%p3, %r15, %r11;
	@%p3 bra 	$L__BB25_2;
$L__BB25_5:
	shl.b32 	%r13, %r1, 3;
	mov.u32 	%r14, sdata;
	add.s32 	%r10, %r14, %r13;
	st.shared.f64 	[%r10], %fd44;
	bar.sync 	0;
	setp.lt.u32 	%p4, %r3, 1024;
	@%p4 bra 	$L__BB25_9;
	setp.gt.u32 	%p8, %r1, 511;
	@%p8 bra 	$L__BB25_8;
	ld.shared.f64 	%fd32, [%r10+4096];
	mul.f64 	%fd44, %fd44, %fd32;
	st.shared.f64 	[%r10], %fd44;
$L__BB25_8:
	bar.sync 	0;
	bra.uni 	$L__BB25_10;
$L__BB25_9:
	setp.lt.u32 	%p5, %r3, 512;
	@%p5 bra 	$L__BB25_13;
$L__BB25_10:
	setp.gt.u32 	%p9, %r1, 255;
	@%p9 bra 	$L__BB25_12;
	ld.shared.f64 	%fd33, [%r10+2048];
	mul.f64 	%fd44, %fd44, %fd33;
	st.shared.f64 	[%r10], %fd44;
$L__BB25_12:
	bar.sync 	0;
	bra.uni 	$L__BB25_14;
$L__BB25_13:
	setp.lt.u32 	%p6, %r3, 256;
	@%p6 bra 	$L__BB25_17;
$L__BB25_14:
	setp.gt.u32 	%p10, %r1, 127;
	@%p10 bra 	$L__BB25_16;
	ld.shared.f64 	%fd34, [%r10+1024];
	mul.f64 	%fd44, %fd44, %fd34;
	st.shared.f64 	[%r10], %fd44;
$L__BB25_16:
	bar.sync 	0;
	bra.uni 	$L__BB25_18;
$L__BB25_17:
	setp.lt.u32 	%p7, %r3, 128;
	@%p7 bra 	$L__BB25_21;
$L__BB25_18:
	setp.gt.u32 	%p11, %r1, 63;
	@%p11 bra 	$L__BB25_20;
	ld.shared.f64 	%fd35, [%r10+512];
	mul.f64 	%fd44, %fd44, %fd35;
	st.shared.f64 	[%r10], %fd44;
$L__BB25_20:
	bar.sync 	0;
$L__BB25_21:
	setp.gt.u32 	%p12, %r1, 31;
	@%p12 bra 	$L__BB25_36;
	setp.lt.u32 	%p13, %r3, 64;
	@%p13 bra 	$L__BB25_24;
	ld.volatile.shared.f64 	%fd36, [%r10+256];
	mul.f64 	%fd44, %fd44, %fd36;
	st.volatile.shared.f64 	[%r10], %fd44;
	bra.uni 	$L__BB25_25;
$L__BB25_24:
	setp.lt.u32 	%p14, %r3, 32;
	@%p14 bra 	$L__BB25_26;
$L__BB25_25:
	ld.volatile.shared.f64 	%fd37, [%r10+128];
	mul.f64 	%fd44, %fd44, %fd37;
	st.volatile.shared.f64 	[%r10], %fd44;
	bra.uni 	$L__BB25_27;
$L__BB25_26:
	setp.lt.u32 	%p15, %r3, 16;
	@%p15 bra 	$L__BB25_28;
$L__BB25_27:
	ld.volatile.shared.f64 	%fd38, [%r10+64];
	mul.f64 	%fd44, %fd44, %fd38;
	st.volatile.shared.f64 	[%r10], %fd44;
	bra.uni 	$L__BB25_29;
$L__BB25_28:
	setp.lt.u32 	%p16, %r3, 8;
	@%p16 bra 	$L__BB25_30;
$L__BB25_29:
	ld.volatile.shared.f64 	%fd39, [%r10+32];
	mul.f64 	%fd44, %fd44, %fd39;
	st.volatile.shared.f64 	[%r10], %fd44;
	bra.uni 	$L__BB25_31;
$L__BB25_30:
	setp.lt.u32 	%p17, %r3, 4;
	@%p17 bra 	$L__BB25_32;
$L__BB25_31:
	ld.volatile.shared.f64 	%fd40, [%r10+16];
	mul.f64 	%fd44, %fd44, %fd40;
	st.volatile.shared.f64 	[%r10], %fd44;
	bra.uni 	$L__BB25_33;
$L__BB25_32:
	setp.lt.u32 	%p18, %r3, 2;
	@%p18 bra 	$L__BB25_34;
$L__BB25_33:
	ld.volatile.shared.f64 	%fd41, [%r10+8];
	mul.f64 	%fd42, %fd44, %fd41;
	st.volatile.shared.f64 	[%r10], %fd42;
$L__BB25_34:
	setp.ne.s32 	%p19, %r1, 0;
	@%p19 bra 	$L__BB25_36;
	ld.shared.f64 	%fd43, [sdata];
	cvta.to.global.u64 	%rd8, %rd2;
	mul.wide.u32 	%rd9, %r2, 8;
	add.s64 	%rd10, %rd8, %rd9;
	st.global.f64 	[%rd10], %fd43;
$L__BB25_36:
	ret;

}
	// .globl	reduce_row_mean
.visible .entry reduce_row_mean(
	.param .u64 .ptr .align 1 reduce_row_mean_param_0,
	.param .u64 .ptr .align 1 reduce_row_mean_param_1,
	.param .u32 reduce_row_mean_param_2,
	.param .u32 reduce_row_mean_param_3
)
{
	.reg .pred 	%p<20>;
	.reg .b32 	%r<15>;
	.reg .b64 	%rd<9>;
	.reg .b64 	%fd<58>;

	ld.param.u64 	%rd2, [reduce_row_mean_param_0];
	ld.param.u64 	%rd3, [reduce_row_mean_param_1];
	ld.param.u32 	%r10, [reduce_row_mean_param_2];
	ld.param.u32 	%r9, [reduce_row_mean_param_3];
	mov.u32 	%r1, %ctaid.x;
	setp.ge.u32 	%p1, %r1, %r10;
	@%p1 bra 	$L__BB26_35;
	mov.u32 	%r2, %tid.x;
	setp.ge.u32 	%p2, %r2, %r9;
	mov.f64 	%fd44, 0d0000000000000000;
	@%p2 bra 	$L__BB26_4;
	mov.u32 	%r3, %ntid.x;
	cvta.to.global.u64 	%rd1, %rd2;
	mul.lo.s32 	%r4, %r9, %r1;
	mov.f64 	%fd44, 0d0000000000000000;
	mov.u32 	%r14, %r2;
$L__BB26_3:
	add.s32 	%r11, %r14, %r4;
	mul.wide.u32 	%rd4, %r11, 8;
	add.s64 	%rd5, %rd1, %rd4;
	ld.global.f64 	%fd28, [%rd5];
	add.f64 	%fd44, %fd44, %fd28;
	add.s32 	%r14, %r14, %r3;
	setp.lt.u32 	%p3, %r14, %r9;
	@%p3 bra 	$L__BB26_3;
$L__BB26_4:
	shl.b32 	%r12, %r2, 3;
	mov.u32 	%r13, sdata;
	add.s32 	%r7, %r13, %r12;
	st.shared.f64 	[%r7], %fd44;
	bar.sync 	0;
	mov.u32 	%r8, %ntid.x;
	setp.lt.u32 	%p4, %r8, 1024;
	@%p4 bra 	$L__BB26_8;
	setp.gt.u32 	%p8, %r2, 511;
	@%p8 bra 	$L__BB26_7;
	ld.shared.f64 	%fd29, [%r7+4096];
	add.f64 	%fd44, %fd44, %fd29;
	st.shared.f64 	[%r7], %fd44;
$L__BB26_7:
	bar.sync 	0;
	bra.uni 	$L__BB26_9;
$L__BB26_8:
	setp.lt.u32 	%p5, %r8, 512;
	@%p5 bra 	$L__BB26_12;
$L__BB26_9:
	setp.gt.u32 	%p9, %r2, 255;
	@%p9 bra 	$L__BB26_11;
	ld.shared.f64 	%fd30, [%r7+2048];
	add.f64 	%fd44, %fd44, %fd30;
	st.shared.f64 	[%r7], %fd44;
$L__BB26_11:
	bar.sync 	0;
	bra.uni 	$L__BB26_13;
$L__BB26_12:
	setp.lt.u32 	%p6, %r8, 256;
	@%p6 bra 	$L__BB26_16;
$L__BB26_13:
	setp.gt.u32 	%p10, %r2, 127;
	@%p10 bra 	$L__BB26_15;
	ld.shared.f64 	%fd31, [%r7+1024];
	add.f64 	%fd44, %fd44, %fd31;
	st.shared.f64 	[%r7], %fd44;
$L__BB26_15:
	bar.sync 	0;
	bra.uni 	$L__BB26_17;
$L__BB26_16:
	setp.lt.u32 	%p7, %r8, 128;
	@%p7 bra 	$L__BB26_20;
$L__BB26_17:
	setp.gt.u32 	%p11, %r2, 63;
	@%p11 bra 	$L__BB26_19;
	ld.shared.f64 	%fd32, [%r7+512];
	add.f64 	%fd44, %fd44, %fd32;
	st.shared.f64 	[%r7], %fd44;
$L__BB26_19:
	bar.sync 	0;
$L__BB26_20:
	setp.gt.u32 	%p12, %r2, 31;
	@%p12 bra 	$L__BB26_35;
	setp.lt.u32 	%p13, %r8, 64;
	@%p13 bra 	$L__BB26_23;
	ld.volatile.shared.f64 	%fd33, [%r7+256];
	add.f64 	%fd44, %fd44, %fd33;
	st.volatile.shared.f64 	[%r7], %fd44;
	bra.uni 	$L__BB26_24;
$L__BB26_23:
	setp.lt.u32 	%p14, %r8, 32;
	@%p14 bra 	$L__BB26_25;
$L__BB26_24:
	ld.volatile.shared.f64 	%fd34, [%r7+128];
	add.f64 	%fd44, %fd44, %fd34;
	st.volatile.shared.f64 	[%r7], %fd44;
	bra.uni 	$L__BB26_26;
$L__BB26_25:
	setp.lt.u32 	%p15, %r8, 16;
	@%p15 bra 	$L__BB26_27;
$L__BB26_26:
	ld.volatile.shared.f64 	%fd35, [%r7+64];
	add.f64 	%fd44, %fd44, %fd35;
	st.volatile.shared.f64 	[%r7], %fd44;
	bra.uni 	$L__BB26_28;
$L__BB26_27:
	setp.lt.u32 	%p16, %r8, 8;
	@%p16 bra 	$L__BB26_29;
$L__BB26_28:
	ld.volatile.shared.f64 	%fd36, [%r7+32];
	add.f64 	%fd44, %fd44, %fd36;
	st.volatile.shared.f64 	[%r7], %fd44;
	bra.uni 	$L__BB26_30;
$L__BB26_29:
	setp.lt.u32 	%p17, %r8, 4;
	@%p17 bra 	$L__BB26_31;
$L__BB26_30:
	ld.volatile.shared.f64 	%fd37, [%r7+16];
	add.f64 	%fd44, %fd44, %fd37;
	st.volatile.shared.f64 	[%r7], %fd44;
	bra.uni 	$L__BB26_32;
$L__BB26_31:
	setp.lt.u32 	%p18, %r8, 2;
	@%p18 bra 	$L__BB26_33;
$L__BB26_32:
	ld.volatile.shared.f64 	%fd38, [%r7+8];
	add.f64 	%fd39, %fd44, %fd38;
	st.volatile.shared.f64 	[%r7], %fd39;
$L__BB26_33:
	setp.ne.s32 	%p19, %r2, 0;
	@%p19 bra 	$L__BB26_35;
	ld.shared.f64 	%fd40, [sdata];
	cvt.rn.f64.u32 	%fd41, %r9;
	div.rn.f64 	%fd42, %fd40, %fd41;
	cvta.to.global.u64 	%rd6, %rd3;
	mul.wide.u32 	%rd7, %r1, 8;
	add.s64 	%rd8, %rd6, %rd7;
	st.global.f64 	[%rd8], %fd42;
$L__BB26_35:
	ret;

}
	// .globl	reduce_col_mean
.visible .entry reduce_col_mean(
	.param .u64 .ptr .align 1 reduce_col_mean_param_0,
	.param .u64 .ptr .align 1 reduce_col_mean_param_1,
	.param .u32 reduce_col_mean_param_2,
	.param .u32 reduce_col_mean_param_3
)
{
	.reg .pred 	%p<4>;
	.reg .b32 	%r<11>;
	.reg .b64 	%rd<9>;
	.reg .b64 	%fd<11>;

	ld.param.u64 	%rd2, [reduce_col_mean_param_0];
	ld.param.u64 	%rd3, [reduce_col_mean_param_1];
	ld.param.u32 	%r5, [reduce_col_mean_param_2];
	ld.param.u32 	%r6, [reduce_col_mean_param_3];
	mov.u32 	%r7, %ctaid.x;
	mov.u32 	%r8, %ntid.x;
	mov.u32 	%r9, %tid.x;
	mad.lo.s32 	%r1, %r7, %r8, %r9;
	setp.ge.u32 	%p1, %r1, %r6;
	@%p1 bra 	$L__BB27_5;
	mul.lo.s32 	%r2, %r6, %r5;
	setp.ge.u32 	%p2, %r1, %r2;
	mov.f64 	%fd10, 0d0000000000000000;
	@%p2 bra 	$L__BB27_4;
	cvta.to.global.u64 	%rd1, %rd2;
	mov.f64 	%fd10, 0d0000000000000000;
	mov.u32 	%r10, %r1;
$L__BB27_3:
	mul.wide.u32 	%rd4, %r10, 8;
	add.s64 	%rd5, %rd1, %rd4;
	ld.global.f64 	%fd6, [%rd5];
	add.f64 	%fd10, %fd10, %fd6;
	add.s32 	%r10, %r10, %r6;
	setp.lt.u32 	%p3, %r10, %r2;
	@%p3 bra 	$L__BB27_3;
$L__BB27_4:
	cvt.rn.f64.u32 	%fd7, %r5;
	div.rn.f64 	%fd8, %fd10, %fd7;
	cvta.to.global.u64 	%rd6, %rd3;
	mul.wide.u32 	%rd7, %r1, 8;
	add.s64 	%rd8, %rd6, %rd7;
	st.global.f64 	[%rd8], %fd8;
$L__BB27_5:
	ret;

}
	// .globl	matrix_exp
.visible .entry matrix_exp(
	.param .u64 .ptr .align 1 matrix_exp_param_0,
	.param .u64 .ptr .align 1 matrix_exp_param_1,
	.param .u32 matrix_exp_param_2
)
{
	.reg .pred 	%p<5>;
	.reg .b32 	%r<21>;
	.reg .b32 	%f<3>;
	.reg .b64 	%rd<9>;
	.reg .b64 	%fd<26>;

	ld.param.u64 	%rd1, [matrix_exp_param_0];
	ld.param.u64 	%rd2, [matrix_exp_param_1];
	ld.param.u32 	%r5, [matrix_exp_param_2];
	mov.u32 	%r6, %ctaid.x;
	mov.u32 	%r7, %ntid.x;
	mov.u32 	%r8, %tid.x;
	mad.lo.s32 	%r1, %r6, %r7, %r8;
	setp.ge.u32 	%p1, %r1, %r5;
	@%p1 bra 	$L__BB28_5;
	cvta.to.global.u64 	%rd3, %rd1;
	mul.wide.s32 	%rd4, %r1, 8;
	add.s64 	%rd5, %rd3, %rd4;
	ld.global.f64 	%fd1, [%rd5];
	fma.rn.f64 	%fd6, %fd1, 0d3FF71547652B82FE, 0d4338000000000000;
	{
	.reg .b32 %temp; 
	mov.b64 	{%r2, %temp}, %fd6;
	}
	mov.f64 	%fd7, 0dC338000000000000;
	add.rn.f64 	%fd8, %fd6, %fd7;
	fma.rn.f64 	%fd9, %fd8, 0dBFE62E42FEFA39EF, %fd1;
	fma.rn.f64 	%fd10, %fd8, 0dBC7ABC9E3B39803F, %fd9;
	fma.rn.f64 	%fd11, %fd10, 0d3E5ADE1569CE2BDF, 0d3E928AF3FCA213EA;
	fma.rn.f64 	%fd12, %fd11, %fd10, 0d3EC71DEE62401315;
	fma.rn.f64 	%fd13, %fd12, %fd10, 0d3EFA01997C89EB71;
	fma.rn.f64 	%fd14, %fd13, %fd10, 0d3F2A01A014761F65;
	fma.rn.f64 	%fd15, %fd14, %fd10, 0d3F56C16C1852B7AF;
	fma.rn.f64 	%fd16, %fd15, %fd10, 0d3F81111111122322;
	fma.rn.f64 	%fd17, %fd16, %fd10, 0d3FA55555555502A1;
	fma.rn.f64 	%fd18, %fd17, %fd10, 0d3FC5555555555511;
	fma.rn.f64 	%fd19, %fd18, %fd10, 0d3FE000000000000B;
	fma.rn.f64 	%fd20, %fd19, %fd10, 0d3FF0000000000000;
	fma.rn.f64 	%fd21, %fd20, %fd10, 0d3FF0000000000000;
	{
	.reg .b32 %temp; 
	mov.b64 	{%r3, %temp}, %fd21;
	}
	{
	.reg .b32 %temp; 
	mov.b64 	{%temp, %r4}, %fd21;
	}
	shl.b32 	%r9, %r2, 20;
	add.s32 	%r10, %r9, %r4;
	mov.b64 	%fd25, {%r3, %r10};
	{
	.reg .b32 %temp; 
	mov.b64 	{%temp, %r11}, %fd1;
	}
	mov.b32 	%f2, %r11;
	abs.f32 	%f1, %f2;
	setp.lt.f32 	%p2, %f1, 0f4086232B;
	@%p2 bra 	$L__BB28_4;
	setp.lt.f64 	%p3, %fd1, 0d0000000000000000;
	add.f64 	%fd22, %fd1, 0d7FF0000000000000;
	selp.f64 	%fd25, 0d0000000000000000, %fd22, %p3;
	setp.geu.f32 	%p4, %f1, 0f40874800;
	@%p4 bra 	$L__BB28_4;
	shr.u32 	%r12, %r2, 31;
	add.s32 	%r13, %r2, %r12;
	shr.s32 	%r14, %r13, 1;
	shl.b32 	%r15, %r14, 20;
	add.s32 	%r16, %r4, %r15;
	mov.b64 	%fd23, {%r3, %r16};
	sub.s32 	%r17, %r2, %r14;
	shl.b32 	%r18, %r17, 20;
	add.s32 	%r19, %r18, 1072693248;
	mov.b32 	%r20, 0;
	mov.b64 	%fd24, {%r20, %r19};
	mul.f64 	%fd25, %fd24, %fd23;
$L__BB28_4:
	cvta.to.global.u64 	%rd6, %rd2;
	add.s64 	%rd8, %rd6, %rd4;
	st.global.f64 	[%rd8], %fd25;
$L__BB28_5:
	ret;

}
	// .globl	matrix_sqrt
.visible .entry matrix_sqrt(
	.param .u64 .ptr .align 1 matrix_sqrt_param_0,
	.param .u64 .ptr .align 1 matrix_sqrt_param_1,
	.param .u32 matrix_sqrt_param_2
)
{
	.reg .pred 	%p<2>;
	.reg .b32 	%r<6>;
	.reg .b64 	%rd<8>;
	.reg .b64 	%fd<3>;

	ld.param.u64 	%rd1, [matrix_sqrt_param_0];
	ld.param.u64 	%rd2, [matrix_sqrt_param_1];
	ld.param.u32 	%r2, [matrix_sqrt_param_2];
	mov.u32 	%r3, %ctaid.x;
	mov.u32 	%r4, %ntid.x;
	mov.u32 	%r5, %tid.x;
	mad.lo.s32 	%r1, %r3, %r4, %r5;
	setp.ge.u32 	%p1, %r1, %r2;
	@%p1 bra 	$L__BB29_2;
	cvta.to.global.u64 	%rd3, %rd1;
	cvta.to.global.u64 	%rd4, %rd2;
	mul.wide.s32 	%rd5, %r1, 8;
	add.s64 	%rd6, %rd3, %rd5;
	ld.global.f64 	%fd1, [%rd6];
	sqrt.rn.f64 	%fd2, %fd1;
	add.s64 	%rd7, %rd4, %rd5;
	st.global.f64 	[%rd7], %fd2;
$L__BB29_2:
	ret;

}
	// .globl	matrix_round
.visible .entry matrix_round(
	.param .u64 .ptr .align 1 matrix_round_param_0,
	.param .u64 .ptr .align 1 matrix_round_param_1,
	.param .u32 matrix_round_param_2
)
{
	.reg .pred 	%p<2>;
	.reg .b32 	%r<6>;
	.reg .b64 	%rd<9>;
	.reg .b64 	%fd<7>;

	ld.param.u64 	%rd1, [matrix_round_param_0];
	ld.param.u64 	%rd2, [matrix_round_param_1];
	ld.param.u32 	%r2, [matrix_round_param_2];
	mov.u32 	%r3, %ctaid.x;
	mov.u32 	%r4, %ntid.x;
	mov.u32 	%r5, %tid.x;
	mad.lo.s32 	%r1, %r3, %r4, %r5;
	setp.ge.u32 	%p1, %r1, %r2;
	@%p1 bra 	$L__BB30_2;
	cvta.to.global.u64 	%rd3, %rd1;
	cvta.to.global.u64 	%rd4, %rd2;
	mul.wide.s32 	%rd5, %r1, 8;
	add.s64 	%rd6, %rd3, %rd5;
	ld.global.f64 	%fd1, [%rd6];
	mov.f64 	%fd2, 0d3FE0000000000000;
	copysign.f64 	%fd3, %fd1, %fd2;
	add.rz.f64 	%fd4, %fd1, %fd3;
	cvt.rzi.f64.f64 	%fd5, %fd4;
	cvt.rzi.s64.f64 	%rd7, %fd5;
	cvt.rn.f64.s64 	%fd6, %rd7;
	add.s64 	%rd8, %rd4, %rd5;
	st.global.f64 	[%rd8], %fd6;
$L__BB30_2:
	ret;

}
	// .globl	matrix_abs
.visible .entry matrix_abs(
	.param .u64 .ptr .align 1 matrix_abs_param_0,
	.param .u64 .ptr .align 1 matrix_abs_param_1,
	.param .u32 matrix_abs_param_2
)
{
	.reg .pred 	%p<2>;
	.reg .b32 	%r<6>;
	.reg .b64 	%rd<8>;
	.reg .b64 	%fd<3>;

	ld.param.u64 	%rd1, [matrix_abs_param_0];
	ld.param.u64 	%rd2, [matrix_abs_param_1];
	ld.param.u32 	%r2, [matrix_abs_param_2];
	mov.u32 	%r3, %ctaid.x;
	mov.u32 	%r4, %ntid.x;
	mov.u32 	%r5, %tid.x;
	mad.lo.s32 	%r1, %r3, %r4, %r5;
	setp.ge.u32 	%p1, %r1, %r2;
	@%p1 bra 	$L__BB31_2;
	cvta.to.global.u64 	%rd3, %rd1;
	cvta.to.global.u64 	%rd4, %rd2;
	mul.wide.s32 	%rd5, %r1, 8;
	add.s64 	%rd6, %rd3, %rd5;
	ld.global.f64 	%fd1, [%rd6];
	abs.f64 	%fd2, %fd1;
	add.s64 	%rd7, %rd4, %rd5;
	st.global.f64 	[%rd7], %fd2;
$L__BB31_2:
	ret;

}
	// .globl	matrix_log
.visible .entry matrix_log(
	.param .u64 .ptr .align 1 matrix_log_param_0,
	.param .u64 .ptr .align 1 matrix_log_param_1,
	.param .u32 matrix_log_param_2
)
{
	.reg .pred 	%p<6>;
	.reg .b32 	%r<34>;
	.reg .b64 	%rd<9>;
	.reg .b64 	%fd<46>;

	ld.param.u64 	%rd1, [matrix_log_param_0];
	ld.param.u64 	%rd2, [matrix_log_param_1];
	ld.param.u32 	%r12, [matrix_log_param_2];
	mov.u32 	%r13, %ctaid.x;
	mov.u32 	%r14, %ntid.x;
	mov.u32 	%r15, %tid.x;
	mad.lo.s32 	%r1, %r13, %r14, %r15;
	setp.ge.u32 	%p1, %r1, %r12;
	@%p1 bra 	$L__BB32_9;
	cvta.to.global.u64 	%rd3, %rd1;
	mul.wide.s32 	%rd4, %r1, 8;
	add.s64 	%rd5, %rd3, %rd4;
	ld.global.f64 	%fd43, [%rd5];
	{
	.reg .b32 %temp; 
	mov.b64 	{%temp, %r30}, %fd43;
	}
	{
	.reg .b32 %temp; 
	mov.b64 	{%r31, %temp}, %fd43;
	}
	setp.gt.s32 	%p2, %r30, 1048575;
	mov.b32 	%r32, -1023;
	@%p2 bra 	$L__BB32_3;
	mul.f64 	%fd43, %fd43, 0d4350000000000000;
	{
	.reg .b32 %temp; 
	mov.b64 	{%temp, %r30}, %fd43;
	}
	{
	.reg .b32 %temp; 
	mov.b64 	{%r31, %temp}, %fd43;
	}
	mov.b32 	%r32, -1077;
$L__BB32_3:
	add.s32 	%r18, %r30, -1;
	setp.gt.u32 	%p3, %r18, 2146435070;
	@%p3 bra 	$L__BB32_7;
	shr.u32 	%r21, %r30, 20;
	add.s32 	%r33, %r32, %r21;
	and.b32  	%r22, %r30, 1048575;
	or.b32  	%r23, %r22, 1072693248;
	mov.b64 	%fd44, {%r31, %r23};
	setp.lt.u32 	%p5, %r23, 1073127583;
	@%p5 bra 	$L__BB32_6;
	{
	.reg .b32 %temp; 
	mov.b64 	{%r24, %temp}, %fd44;
	}
	{
	.reg .b32 %temp; 
	mov.b64 	{%temp, %r25}, %fd44;
	}
	add.s32 	%r26, %r25, -1048576;
	mov.b64 	%fd44, {%r24, %r26};
	add.s32 	%r33, %r33, 1;
$L__BB32_6:
	add.f64 	%fd11, %fd44, 0dBFF0000000000000;
	add.f64 	%fd12, %fd44, 0d3FF0000000000000;
	rcp.approx.ftz.f64 	%fd13, %fd12;
	neg.f64 	%fd14, %fd12;
	fma.rn.f64 	%fd15, %fd14, %fd13, 0d3FF0000000000000;
	fma.rn.f64 	%fd16, %fd15, %fd15, %fd15;
	fma.rn.f64 	%fd17, %fd16, %fd13, %fd13;
	mul.f64 	%fd18, %fd11, %fd17;
	fma.rn.f64 	%fd19, %fd11, %fd17, %fd18;
	mul.f64 	%fd20, %fd19, %fd19;
	fma.rn.f64 	%fd21, %fd20, 0d3EB1380B3AE80F1E, 0d3ED0EE258B7A8B04;
	fma.rn.f64 	%fd22, %fd21, %fd20, 0d3EF3B2669F02676F;
	fma.rn.f64 	%fd23, %fd22, %fd20, 0d3F1745CBA9AB0956;
	fma.rn.f64 	%fd24, %fd23, %fd20, 0d3F3C71C72D1B5154;
	fma.rn.f64 	%fd25, %fd24, %fd20, 0d3F624924923BE72D;
	fma.rn.f64 	%fd26, %fd25, %fd20, 0d3F8999999999A3C4;
	fma.rn.f64 	%fd27, %fd26, %fd20, 0d3FB5555555555554;
	sub.f64 	%fd28, %fd11, %fd19;
	add.f64 	%fd29, %fd28, %fd28;
	neg.f64 	%fd30, %fd19;
	fma.rn.f64 	%fd31, %fd30, %fd11, %fd29;
	mul.f64 	%fd32, %fd17, %fd31;
	mul.f64 	%fd33, %fd20, %fd27;
	fma.rn.f64 	%fd34, %fd33, %fd19, %fd32;
	xor.b32  	%r27, %r33, -2147483648;
	mov.b32 	%r28, 1127219200;
	mov.b64 	%fd35, {%r27, %r28};
	mov.b32 	%r29, -2147483648;
	mov.b64 	%fd36, {%r29, %r28};
	sub.f64 	%fd37, %fd35, %fd36;
	fma.rn.f64 	%fd38, %fd37, 0d3FE62E42FEFA39EF, %fd19;
	fma.rn.f64 	%fd39, %fd37, 0dBFE62E42FEFA39EF, %fd38;
	sub.f64 	%fd40, %fd39, %fd19;
	sub.f64 	%fd41, %fd34, %fd40;
	fma.rn.f64 	%fd42, %fd37, 0d3C7ABC9E3B39803F, %fd41;
	add.f64 	%fd45, %fd38, %fd42;
	bra.uni 	$L__BB32_8;
$L__BB32_7:
	fma.rn.f64 	%fd10, %fd43, 0d7FF0000000000000, 0d7FF0000000000000;
	{
	.reg .b32 %temp; 
	mov.b64 	{%temp, %r19}, %fd43;
	}
	and.b32  	%r20, %r19, 2147483647;
	setp.eq.s32 	%p4, %r20, 0;
	selp.f64 	%fd45, 0dFFF0000000000000, %fd10, %p4;
$L__BB32_8:
	cvta.to.global.u64 	%rd6, %rd2;
	add.s64 	%rd8, %rd6, %rd4;
	st.global.f64 	[%rd8], %fd45;
$L__BB32_9:
	ret;

}
	// .globl	matrix_floor
.visible .entry matrix_floor(
	.param .u64 .ptr .align 1 matrix_floor_param_0,
	.param .u64 .ptr .align 1 matrix_floor_param_1,
	.param .u32 matrix_floor_param_2
)
{
	.reg .pred 	%p<2>;
	.reg .b32 	%r<6>;
	.reg .b64 	%rd<8>;
	.reg .b64 	%fd<3>;

	ld.param.u64 	%rd1, [matrix_floor_param_0];
	ld.param.u64 	%rd2, [matrix_floor_param_1];
	ld.param.u32 	%r2, [matrix_floor_param_2];
	mov.u32 	%r3, %ctaid.x;
	mov.u32 	%r4, %ntid.x;
	mov.u32 	%r5, %tid.x;
	mad.lo.s32 	%r1, %r3, %r4, %r5;
	setp.ge.u32 	%p1, %r1, %r2;
	@%p1 bra 	$L__BB33_2;
	cvta.to.global.u64 	%rd3, %rd1;
	cvta.to.global.u64 	%rd4, %rd2;
	mul.wide.s32 	%rd5, %r1, 8;
	add.s64 	%rd6, %rd3, %rd5;
	ld.global.f64 	%fd1, [%rd6];
	cvt.rmi.f64.f64 	%fd2, %fd1;
	add.s64 	%rd7, %rd4, %rd5;
	st.global.f64 	[%rd7], %fd2;
$L__BB33_2:
	ret;

}
	// .globl	matrix_ceil
.visible .entry matrix_ceil(
	.param .u64 .ptr .align 1 matrix_ceil_param_0,
	.param .u64 .ptr .align 1 matrix_ceil_param_1,
	.param .u32 matrix_ceil_param_2
)
{
	.reg .pred 	%p<2>;
	.reg .b32 	%r<6>;
	.reg .b64 	%rd<8>;
	.reg .b64 	%fd<3>;

	ld.param.u64 	%rd1, [matrix_ceil_param_0];
	ld.param.u64 	%rd2, [matrix_ceil_param_1];
	ld.param.u32 	%r2, [matrix_ceil_param_2];
	mov.u32 	%r3, %ctaid.x;
	mov.u32 	%r4, %ntid.x;
	mov.u32 	%r5, %tid.x;
	mad.lo.s32 	%r1, %r3, %r4, %r5;
	setp.ge.u32 	%p1, %r1, %r2;
	@%p1 bra 	$L__BB34_2;
	cvta.to.global.u64 	%rd3, %rd1;
	cvta.to.global.u64 	%rd4, %rd2;
	mul.wide.s32 	%rd5, %r1, 8;
	add.s64 	%rd6, %rd3, %rd5;
	ld.global.f64 	%fd1, [%rd6];
	cvt.rpi.f64.f64 	%fd2, %fd1;
	add.s64 	%rd7, %rd4, %rd5;
	st.global.f64 	[%rd7], %fd2;
$L__BB34_2:
	ret;

}
	// .globl	matrix_sin
.visible .entry matrix_sin(
	.param .u64 .ptr .align 1 matrix_sin_param_0,
	.param .u64 .ptr .align 1 matrix_sin_param_1,
	.param .u32 matrix_sin_param_2
)
{
	.reg .pred 	%p<6>;
	.reg .b32 	%r<15>;
	.reg .b64 	%rd<13>;
	.reg .b64 	%fd<34>;

	ld.param.u64 	%rd1, [matrix_sin_param_0];
	ld.param.u64 	%rd2, [matrix_sin_param_1];
	ld.param.u32 	%r5, [matrix_sin_param_2];
	mov.u32 	%r6, %ctaid.x;
	mov.u32 	%r7, %ntid.x;
	mov.u32 	%r8, %tid.x;
	mad.lo.s32 	%r1, %r6, %r7, %r8;
	setp.ge.u32 	%p1, %r1, %r5;
	@%p1 bra 	$L__BB35_6;
	cvta.to.global.u64 	%rd3, %rd1;
	mul.wide.s32 	%rd4, %r1, 8;
	add.s64 	%rd5, %rd3, %rd4;
	ld.global.f64 	%fd1, [%rd5];
	abs.f64 	%fd2, %fd1;
	setp.neu.f64 	%p2, %fd2, 0d7FF0000000000000;
	@%p2 bra 	$L__BB35_3;
	mov.f64 	%fd12, 0d0000000000000000;
	mul.rn.f64 	%fd33, %fd1, %fd12;
	mov.b32 	%r14, 0;
	bra.uni 	$L__BB35_5;
$L__BB35_3:
	mul.f64 	%fd7, %fd1, 0d3FE45F306DC9C883;
	cvt.rni.s32.f64 	%r14, %fd7;
	cvt.rn.f64.s32 	%fd8, %r14;
	fma.rn.f64 	%fd9, %fd8, 0dBFF921FB54442D18, %fd1;
	fma.rn.f64 	%fd10, %fd8, 0dBC91A62633145C00, %fd9;
	fma.rn.f64 	%fd33, %fd8, 0dB97B839A252049C0, %fd10;
	setp.ltu.f64 	%p3, %fd2, 0d41E0000000000000;
	@%p3 bra 	$L__BB35_5;
	{ // callseq 3, 0
	.param .b64 param0;
	st.param.f64 	[param0], %fd1;
	.param .align 16 .b8 retval0[16];
	call.uni (retval0), 
	__internal_trig_reduction_slowpathd, 
	(
	param0
	);
	ld.param.f64 	%fd33, [retval0];
	ld.param.b32 	%r14, [retval0+8];
	} // callseq 3
$L__BB35_5:
	shl.b32 	%r11, %r14, 6;
	cvt.u64.u32 	%rd6, %r11;
	and.b64  	%rd7, %rd6, 64;
	mov.u64 	%rd8, __cudart_sin_cos_coeffs;
	add.s64 	%rd9, %rd8, %rd7;
	mul.rn.f64 	%fd13, %fd33, %fd33;
	and.b32  	%r12, %r14, 1;
	setp.eq.b32 	%p4, %r12, 1;
	selp.f64 	%fd14, 0dBDA8FF8320FD8164, 0d3DE5DB65F9785EBA, %p4;
	ld.global.nc.v2.f64 	{%fd15, %fd16}, [%rd9];
	fma.rn.f64 	%fd17, %fd14, %fd13, %fd15;
	fma.rn.f64 	%fd18, %fd17, %fd13, %fd16;
	ld.global.nc.v2.f64 	{%fd19, %fd20}, [%rd9+16];
	fma.rn.f64 	%fd21, %fd18, %fd13, %fd19;
	fma.rn.f64 	%fd22, %fd21, %fd13, %fd20;
	ld.global.nc.v2.f64 	{%fd23, %fd24}, [%rd9+32];
	fma.rn.f64 	%fd25, %fd22, %fd13, %fd23;
	fma.rn.f64 	%fd26, %fd25, %fd13, %fd24;
	fma.rn.f64 	%fd27, %fd26, %fd33, %fd33;
	fma.rn.f64 	%fd28, %fd26, %fd13, 0d3FF0000000000000;
	selp.f64 	%fd29, %fd28, %fd27, %p4;
	and.b32  	%r13, %r14, 2;
	setp.eq.s32 	%p5, %r13, 0;
	mov.f64 	%fd30, 0d0000000000000000;
	sub.f64 	%fd31, %fd30, %fd29;
	selp.f64 	%fd32, %fd29, %fd31, %p5;
	cvta.to.global.u64 	%rd10, %rd2;
	add.s64 	%rd12, %rd10, %rd4;
	st.global.f64 	[%rd12], %fd32;
$L__BB35_6:
	ret;

}
	// .globl	matrix_sinh
.visible .entry matrix_sinh(
	.param .u64 .ptr .align 1 matrix_sinh_param_0,
	.param .u64 .ptr .align 1 matrix_sinh_param_1,
	.param .u32 matrix_sinh_param_2
)
{
	.reg .pred 	%p<7>;
	.reg .b32 	%r<19>;
	.reg .b64 	%rd<9>;
	.reg .b64 	%fd<44>;

	ld.param.u64 	%rd1, [matrix_sinh_param_0];
	ld.param.u64 	%rd2, [matrix_sinh_param_1];
	ld.param.u32 	%r2, [matrix_sinh_param_2];
	mov.u32 	%r3, %ctaid.x;
	mov.u32 	%r4, %ntid.x;
	mov.u32 	%r5, %tid.x;
	mad.lo.s32 	%r1, %r3, %r4, %r5;
	setp.ge.u32 	%p1, %r1, %r2;
	@%p1 bra 	$L__BB36_5;
	cvta.to.global.u64 	%rd3, %rd1;
	mul.wide.s32 	%rd4, %r1, 8;
	add.s64 	%rd5, %rd3, %rd4;
	ld.global.f64 	%fd1, [%rd5];
	{
	.reg .b32 %temp; 
	mov.b64 	{%temp, %r6}, %fd1;
	}
	and.b32  	%r7, %r6, 2147483647;
	{
	.reg .b32 %temp; 
	mov.b64 	{%r8, %temp}, %fd1;
	}
	mov.b64 	%fd2, {%r8, %r7};
	setp.gt.u32 	%p2, %r7, 1072693247;
	@%p2 bra 	$L__BB36_3;
	mul.f64 	%fd34, %fd2, %fd2;
	fma.rn.f64 	%fd35, %fd34, 0d3D6B4C75AB274C53, 0d3DE611A561D87DEF;
	fma.rn.f64 	%fd36, %fd35, %fd34, 0d3E5AE64671B18F5C;
	fma.rn.f64 	%fd37, %fd36, %fd34, 0d3EC71DE3A465B1E4;
	fma.rn.f64 	%fd38, %fd37, %fd34, 0d3F2A01A01A02899D;
	fma.rn.f64 	%fd39, %fd38, %fd34, 0d3F811111111110A6;
	fma.rn.f64 	%fd40, %fd39, %fd34, 0d3FC5555555555556;
	mul.f64 	%fd41, %fd34, %fd40;
	fma.rn.f64 	%fd43, %fd41, %fd2, %fd2;
	bra.uni 	$L__BB36_4;
$L__BB36_3:
	{
	.reg .b32 %temp; 
	mov.b64 	{%temp, %r9}, %fd2;
	}
	fma.rn.f64 	%fd6, %fd2, 0d3FF71547652B82FE, 0d4338000000000000;
	{
	.reg .b32 %temp; 
	mov.b64 	{%r10, %temp}, %fd6;
	}
	add.s32 	%r11, %r10, -1;
	mov.f64 	%fd7, 0dC338000000000000;
	add.rn.f64 	%fd8, %fd6, %fd7;
	fma.rn.f64 	%fd9, %fd8, 0dBFE62E42FEFA39EF, %fd2;
	fma.rn.f64 	%fd10, %fd8, 0dBC7ABC9E3B39803F, %fd9;
	shl.b32 	%r12, %r9, 1;
	setp.lt.u32 	%p3, %r12, 2142496327;
	selp.f64 	%fd11, %fd2, %fd10, %p3;
	selp.b32 	%r13, 0, %r11, %p3;
	fma.rn.f64 	%fd12, %fd11, 0d3E21F4076ACD15B6, 0d3E5AF86D8EBD13CD;
	fma.rn.f64 	%fd13, %fd12, %fd11, 0d3E927E5092BA033D;
	fma.rn.f64 	%fd14, %fd13, %fd11, 0d3EC71DDE6C5F9DA1;
	fma.rn.f64 	%fd15, %fd14, %fd11, 0d3EFA01A018D034E6;
	fma.rn.f64 	%fd16, %fd15, %fd11, 0d3F2A01A01B3B6940;
	fma.rn.f64 	%fd17, %fd16, %fd11, 0d3F56C16C16C1B5DD;
	fma.rn.f64 	%fd18, %fd17, %fd11, 0d3F8111111110F74D;
	fma.rn.f64 	%fd19, %fd18, %fd11, 0d3FA555555555554D;
	fma.rn.f64 	%fd20, %fd19, %fd11, 0d3FC5555555555557;
	fma.rn.f64 	%fd21, %fd20, %fd11, 0d3FE0000000000000;
	mul.f64 	%fd22, %fd11, %fd21;
	fma.rn.f64 	%fd23, %fd22, %fd11, %fd11;
	setp.eq.s32 	%p4, %r13, 1024;
	shl.b32 	%r14, %r13, 20;
	add.s32 	%r15, %r14, 1072693248;
	selp.b32 	%r16, 2145386496, %r15, %p4;
	mov.b32 	%r17, 0;
	mov.b64 	%fd24, {%r17, %r16};
	mov.b32 	%r18, 1071644672;
	mov.b64 	%fd25, {%r17, %r18};
	sub.f64 	%fd26, %fd24, %fd25;
	fma.rn.f64 	%fd27, %fd23, %fd24, %fd26;
	add.f64 	%fd28, %fd27, %fd27;
	selp.f64 	%fd29, %fd28, %fd27, %p4;
	setp.eq.s32 	%p5, %r12, 0;
	selp.f64 	%fd30, %fd2, %fd29, %p5;
	fma.rn.f64 	%fd31, %fd30, 0d4000000000000000, 0d3FF0000000000000;
	div.rn.f64 	%fd32, %fd30, %fd31;
	add.f64 	%fd33, %fd30, %fd32;
	setp.ge.f64 	%p6, %fd2, 0d408633CE8FB9F87E;
	selp.f64 	%fd43, 0d7FF0000000000000, %fd33, %p6;
$L__BB36_4:
	copysign.f64 	%fd42, %fd1, %fd43;
	cvta.to.global.u64 	%rd6, %rd2;
	add.s64 	%rd8, %rd6, %rd4;
	st.global.f64 	[%rd8], %fd42;
$L__BB36_5:
	ret;

}
	// .globl	matrix_cos
.visible .entry matrix_cos(
	.param .u64 .ptr .align 1 matrix_cos_param_0,
	.param .u64 .ptr .align 1 matrix_cos_param_1,
	.param .u32 matrix_cos_param_2
)
{
	.reg .pred 	%p<6>;
	.reg .b32 	%r<18>;
	.reg .b64 	%rd<13>;
	.reg .b64 	%fd<36>;

	ld.param.u64 	%rd1, [matrix_cos_param_0];
	ld.param.u64 	%rd2, [matrix_cos_param_1];
	ld.param.u32 	%r7, [matrix_cos_param_2];
	mov.u32 	%r8, %ctaid.x;
	mov.u32 	%r9, %ntid.x;
	mov.u32 	%r10, %tid.x;
	mad.lo.s32 	%r1, %r8, %r9, %r10;
	setp.ge.u32 	%p1, %r1, %r7;
	@%p1 bra 	$L__BB37_7;
	cvta.to.global.u64 	%rd3, %rd1;
	mul.wide.s32 	%rd4, %r1, 8;
	add.s64 	%rd5, %rd3, %rd4;
	ld.global.f64 	%fd1, [%rd5];
	abs.f64 	%fd2, %fd1;
	setp.neu.f64 	%p2, %fd2, 0d7FF0000000000000;
	@%p2 bra 	$L__BB37_3;
	mov.f64 	%fd13, 0d0000000000000000;
	mul.rn.f64 	%fd35, %fd1, %fd13;
	mov.b32 	%r17, 1;
	bra.uni 	$L__BB37_6;
$L__BB37_3:
	mul.f64 	%fd8, %fd1, 0d3FE45F306DC9C883;
	cvt.rni.s32.f64 	%r16, %fd8;
	cvt.rn.f64.s32 	%fd9, %r16;
	fma.rn.f64 	%fd10, %fd9, 0dBFF921FB54442D18, %fd1;
	fma.rn.f64 	%fd11, %fd9, 0dBC91A62633145C00, %fd10;
	fma.rn.f64 	%fd35, %fd9, 0dB97B839A252049C0, %fd11;
	setp.ltu.f64 	%p3, %fd2, 0d41E0000000000000;
	@%p3 bra 	$L__BB37_5;
	{ // callseq 4, 0
	.param .b64 param0;
	st.param.f64 	[param0], %fd1;
	.param .align 16 .b8 retval0[16];
	call.uni (retval0), 
	__internal_trig_reduction_slowpathd, 
	(
	param0
	);
	ld.param.f64 	%fd35, [retval0];
	ld.param.b32 	%r16, [retval0+8];
	} // callseq 4
$L__BB37_5:
	add.s32 	%r17, %r16, 1;
$L__BB37_6:
	shl.b32 	%r13, %r17, 6;
	cvt.u64.u32 	%rd6, %r13;
	and.b64  	%rd7, %rd6, 64;
	mov.u64 	%rd8, __cudart_sin_cos_coeffs;
	add.s64 	%rd9, %rd8, %rd7;
	mul.rn.f64 	%fd14, %fd35, %fd35;
	and.b32  	%r14, %r17, 1;
	setp.eq.b32 	%p4, %r14, 1;
	selp.f64 	%fd15, 0dBDA8FF8320FD8164, 0d3DE5DB65F9785EBA, %p4;
	ld.global.nc.v2.f64 	{%fd16, %fd17}, [%rd9];
	fma.rn.f64 	%fd18, %fd15, %fd14, %fd16;
	fma.rn.f64 	%fd19, %fd18, %fd14, %fd17;
	ld.global.nc.v2.f64 	{%fd20, %fd21}, [%rd9+16];
	fma.rn.f64 	%fd22, %fd19, %fd14, %fd20;
	fma.rn.f64 	%fd23, %fd22, %fd14, %fd21;
	ld.global.nc.v2.f64 	{%fd24, %fd25}, [%rd9+32];
	fma.rn.f64 	%fd26, %fd23, %fd14, %fd24;
	fma.rn.f64 	%fd27, %fd26, %fd14, %fd25;
	fma.rn.f64 	%fd28, %fd27, %fd35, %fd35;
	fma.rn.f64 	%fd29, %fd27, %fd14, 0d3FF0000000000000;
	selp.f64 	%fd30, %fd29, %fd28, %p4;
	and.b32  	%r15, %r17, 2;
	setp.eq.s32 	%p5, %r15, 0;
	mov.f64 	%fd31, 0d0000000000000000;
	sub.f64 	%fd32, %fd31, %fd30;
	selp.f64 	%fd33, %fd30, %fd32, %p5;
	cvta.to.global.u64 	%rd10, %rd2;
	add.s64 	%rd12, %rd10, %rd4;
	st.global.f64 	[%rd12], %fd33;
$L__BB37_7:
	ret;

}
	// .globl	matrix_cosh
.visible .entry matrix_cosh(
	.param .u64 .ptr .align 1 matrix_cosh_param_0,
	.param .u64 .ptr .align 1 matrix_cosh_param_1,
	.param .u32 matrix_cosh_param_2
)
{
	.reg .pred 	%p<4>;
	.reg .b32 	%r<16>;
	.reg .b64 	%rd<9>;
	.reg .b64 	%fd<30>;

	ld.param.u64 	%rd1, [matrix_cosh_param_0];
	ld.param.u64 	%rd2, [matrix_cosh_param_1];
	ld.param.u32 	%r2, [matrix_cosh_param_2];
	mov.u32 	%r3, %ctaid.x;
	mov.u32 	%r4, %ntid.x;
	mov.u32 	%r5, %tid.x;
	mad.lo.s32 	%r1, %r3, %r4, %r5;
	setp.ge.u32 	%p1, %r1, %r2;
	@%p1 bra 	$L__BB38_5;
	cvta.to.global.u64 	%rd3, %rd1;
	mul.wide.s32 	%rd4, %r1, 8;
	add.s64 	%rd5, %rd3, %rd4;
	ld.global.f64 	%fd1, [%rd5];
	{
	.reg .b32 %temp; 
	mov.b64 	{%temp, %r6}, %fd1;
	}
	and.b32  	%r7, %r6, 2147483647;
	{
	.reg .b32 %temp; 
	mov.b64 	{%r8, %temp}, %fd1;
	}
	mov.b64 	%fd2, {%r8, %r7};
	{
	.reg .b32 %temp; 
	mov.b64 	{%temp, %r9}, %fd2;
	}
	setp.gt.u32 	%p2, %r9, 1082536910;
	@%p2 bra 	$L__BB38_3;
	fma.rn.f64 	%fd6, %fd2, 0d3FF71547652B82FE, 0d4338000000000000;
	{
	.reg .b32 %temp; 
	mov.b64 	{%r10, %temp}, %fd6;
	}
	mov.f64 	%fd7, 0dC338000000000000;
	add.rn.f64 	%fd8, %fd6, %fd7;
	fma.rn.f64 	%fd9, %fd8, 0dBFE62E42FEFA39EF, %fd2;
	fma.rn.f64 	%fd10, %fd8, 0dBC7ABC9E3B39803F, %fd9;
	fma.rn.f64 	%fd11, %fd10, 0d3E5ADE1569CE2BDF, 0d3E928AF3FCA213EA;
	fma.rn.f64 	%fd12, %fd11, %fd10, 0d3EC71DEE62401315;
	fma.rn.f64 	%fd13, %fd12, %fd10, 0d3EFA01997C89EB71;
	fma.rn.f64 	%fd14, %fd13, %fd10, 0d3F2A01A014761F65;
	fma.rn.f64 	%fd15, %fd14, %fd10, 0d3F56C16C1852B7AF;
	fma.rn.f64 	%fd16, %fd15, %fd10, 0d3F81111111122322;
	fma.rn.f64 	%fd17, %fd16, %fd10, 0d3FA55555555502A1;
	fma.rn.f64 	%fd18, %fd17, %fd10, 0d3FC5555555555511;
	fma.rn.f64 	%fd19, %fd18, %fd10, 0d3FE000000000000B;
	fma.rn.f64 	%fd20, %fd19, %fd10, 0d3FF0000000000000;
	fma.rn.f64 	%fd21, %fd20, %fd10, 0d3FF0000000000000;
	shl.b32 	%r11, %r10, 20;
	{
	.reg .b32 %temp; 
	mov.b64 	{%r12, %temp}, %fd21;
	}
	{
	.reg .b32 %temp; 
	mov.b64 	{%temp, %r13}, %fd21;
	}
	add.s32 	%r14, %r11, %r13;
	add.s32 	%r15, %r14, -2097152;
	mov.b64 	%fd22, {%r12, %r15};
	rcp.approx.ftz.f64 	%fd23, %fd22;
	neg.f64 	%fd24, %fd22;
	fma.rn.f64 	%fd25, %fd24, %fd23, 0d3FF0000000000000;
	fma.rn.f64 	%fd26, %fd25, %fd25, %fd25;
	fma.rn.f64 	%fd27, %fd26, %fd23, %fd23;
	fma.rn.f64 	%fd29, %fd27, 0d3FB0000000000000, %fd22;
	bra.uni 	$L__BB38_4;
$L__BB38_3:
	setp.le.f64 	%p3, %fd1, 0d7FF0000000000000;
	selp.f64 	%fd29, 0d7FF0000000000000, %fd1, %p3;
$L__BB38_4:
	add.f64 	%fd28, %fd29, %fd29;
	cvta.to.global.u64 	%rd6, %rd2;
	add.s64 	%rd8, %rd6, %rd4;
	st.global.f64 	[%rd8], %fd28;
$L__BB38_5:
	ret;

}
	// .globl	matrix_tan
.visible .entry matrix_tan(
	.param .u64 .ptr .align 1 matrix_tan_param_0,
	.param .u64 .ptr .align 1 matrix_tan_param_1,
	.param .u32 matrix_tan_param_2
)
{
	.reg .pred 	%p<9>;
	.reg .b32 	%r<12>;
	.reg .b64 	%rd<9>;
	.reg .b64 	%fd<47>;

	ld.param.u64 	%rd1, [matrix_tan_param_0];
	ld.param.u64 	%rd2, [matrix_tan_param_1];
	ld.param.u32 	%r5, [matrix_tan_param_2];
	mov.u32 	%r6, %ctaid.x;
	mov.u32 	%r7, %ntid.x;
	mov.u32 	%r8, %tid.x;
	mad.lo.s32 	%r1, %r6, %r7, %r8;
	setp.ge.u32 	%p3, %r1, %r5;
	@%p3 bra 	$L__BB39_9;
	cvta.to.global.u64 	%rd3, %rd1;
	mul.wide.s32 	%rd4, %r1, 8;
	add.s64 	%rd5, %rd3, %rd4;
	ld.global.f64 	%fd1, [%rd5];
	abs.f64 	%fd2, %fd1;
	setp.neu.f64 	%p4, %fd2, 0d7FF0000000000000;
	@%p4 bra 	$L__BB39_3;
	mov.f64 	%fd17, 0d0000000000000000;
	mul.rn.f64 	%fd45, %fd1, %fd17;
	mov.pred 	%p8, -1;
	bra.uni 	$L__BB39_6;
$L__BB39_3:
	mul.f64 	%fd12, %fd1, 0d3FE45F306DC9C883;
	cvt.rni.s32.f64 	%r11, %fd12;
	cvt.rn.f64.s32 	%fd13, %r11;
	fma.rn.f64 	%fd14, %fd13, 0dBFF921FB54442D18, %fd1;
	fma.rn.f64 	%fd15, %fd13, 0dBC91A62633145C00, %fd14;
	fma.rn.f64 	%fd45, %fd13, 0dB97B839A252049C0, %fd15;
	setp.ltu.f64 	%p5, %fd2, 0d41E0000000000000;
	@%p5 bra 	$L__BB39_5;
	{ // callseq 5, 0
	.param .b64 param0;
	st.param.f64 	[param0], %fd1;
	.param .align 16 .b8 retval0[16];
	call.uni (retval0), 
	__internal_trig_reduction_slowpathd, 
	(
	param0
	);
	ld.param.f64 	%fd45, [retval0];
	ld.param.b32 	%r11, [retval0+8];
	} // callseq 5
$L__BB39_5:
	and.b32  	%r10, %r11, 1;
	setp.eq.b32 	%p6, %r10, 1;
	not.pred 	%p8, %p6;
$L__BB39_6:
	mul.f64 	%fd18, %fd45, %fd45;
	fma.rn.f64 	%fd19, %fd18, 0d3EE48DAC2799BCB9, 0dBEF9757C5B27EBB1;
	fma.rn.f64 	%fd20, %fd19, %fd18, 0d3F0980E90FD91E04;
	fma.rn.f64 	%fd21, %fd20, %fd18, 0dBEFAE2B0417D7E1D;
	fma.rn.f64 	%fd22, %fd21, %fd18, 0d3F119F5341BFBA57;
	fma.rn.f64 	%fd23, %fd22, %fd18, 0d3F15E791A00F6919;
	fma.rn.f64 	%fd24, %fd23, %fd18, 0d3F2FF2E7FADEC73A;
	fma.rn.f64 	%fd25, %fd24, %fd18, 0d3F434BC1B206DA62;
	fma.rn.f64 	%fd26, %fd25, %fd18, 0d3F57DB18EF2F83F9;
	fma.rn.f64 	%fd27, %fd26, %fd18, 0d3F6D6D2E7AE49FBC;
	fma.rn.f64 	%fd28, %fd27, %fd18, 0d3F8226E3A816A776;
	fma.rn.f64 	%fd29, %fd28, %fd18, 0d3F9664F485D25660;
	fma.rn.f64 	%fd30, %fd29, %fd18, 0d3FABA1BA1BABF31D;
	fma.rn.f64 	%fd31, %fd30, %fd18, 0d3FC11111111105D2;
	fma.rn.f64 	%fd32, %fd31, %fd18, 0d3FD555555555555E;
	mul.f64 	%fd8, %fd18, %fd32;
	fma.rn.f64 	%fd46, %fd8, %fd45, %fd45;
	@%p8 bra 	$L__BB39_8;
	sub.f64 	%fd33, %fd46, %fd45;
	neg.f64 	%fd34, %fd33;
	fma.rn.f64 	%fd35, %fd8, %fd45, %fd34;
	rcp.approx.ftz.f64 	%fd36, %fd46;
	neg.f64 	%fd37, %fd46;
	fma.rn.f64 	%fd38, %fd37, %fd36, 0d3FF0000000000000;
	fma.rn.f64 	%fd39, %fd38, %fd38, %fd38;
	fma.rn.f64 	%fd40, %fd39, %fd36, %fd36;
	neg.f64 	%fd41, %fd40;
	fma.rn.f64 	%fd42, %fd46, %fd41, 0d3FF0000000000000;
	fma.rn.f64 	%fd43, %fd41, %fd35, %fd42;
	fma.rn.f64 	%fd46, %fd43, %fd41, %fd41;
$L__BB39_8:
	cvta.to.global.u64 	%rd6, %rd2;
	add.s64 	%rd8, %rd6, %rd4;
	st.global.f64 	[%rd8], %fd46;
$L__BB39_9:
	ret;

}
	// .globl	matrix_tanh
.visible .entry matrix_tanh(
	.param .u64 .ptr .align 1 matrix_tanh_param_0,
	.param .u64 .ptr .align 1 matrix_tanh_param_1,
	.param .u32 matrix_tanh_param_2
)
{
	.reg .pred 	%p<4>;
	.reg .b32 	%r<9>;
	.reg .b32 	%f<5>;
	.reg .b64 	%rd<9>;
	.reg .b64 	%fd<47>;

	ld.param.u64 	%rd1, [matrix_tanh_param_0];
	ld.param.u64 	%rd2, [matrix_tanh_param_1];
	ld.param.u32 	%r3, [matrix_tanh_param_2];
	mov.u32 	%r4, %ctaid.x;
	mov.u32 	%r5, %ntid.x;
	mov.u32 	%r6, %tid.x;
	mad.lo.s32 	%r1, %r4, %r5, %r6;
	setp.ge.u32 	%p1, %r1, %r3;
	@%p1 bra 	$L__BB40_5;
	cvta.to.global.u64 	%rd3, %rd1;
	mul.wide.s32 	%rd4, %r1, 8;
	add.s64 	%rd5, %rd3, %rd4;
	ld.global.f64 	%fd1, [%rd5];
	{
	.reg .b32 %temp; 
	mov.b64 	{%temp, %r7}, %fd1;
	}
	and.b32  	%r2, %r7, 2147483647;
	{
	.reg .b32 %temp; 
	mov.b64 	{%r8, %temp}, %fd1;
	}
	mov.b64 	%fd2, {%r8, %r2};
	setp.ltu.f64 	%p2, %fd2, 0d3FE4F92224DD2F1A;
	@%p2 bra 	$L__BB40_3;
	add.f64 	%fd6, %fd2, %fd2;
	cvt.rn.f32.f64 	%f1, %fd6;
	mul.f32 	%f2, %f1, 0f3FB8AA3B;
	cvt.rni.f32.f32 	%f3, %f2;
	cvt.f64.f32 	%fd7, %f3;
	fma.rn.f64 	%fd8, %fd7, 0dBFE62E42FEFA39EF, %fd6;
	fma.rn.f64 	%fd9, %fd8, 0d3E5AE904A4741B81, 0d3E928A27F89B6999;
	fma.rn.f64 	%fd10, %fd9, %fd8, 0d3EC71DE715FF7E07;
	fma.rn.f64 	%fd11, %fd10, %fd8, 0d3EFA019A6B0AC45A;
	fma.rn.f64 	%fd12, %fd11, %fd8, 0d3F2A01A017EED94F;
	fma.rn.f64 	%fd13, %fd12, %fd8, 0d3F56C16C17F2A71B;
	fma.rn.f64 	%fd14, %fd13, %fd8, 0d3F811111111173C4;
	fma.rn.f64 	%fd15, %fd14, %fd8, 0d3FA555555555211A;
	fma.rn.f64 	%fd16, %fd15, %fd8, 0d3FC5555555555540;
	fma.rn.f64 	%fd17, %fd16, %fd8, 0d3FE0000000000005;
	mul.f64 	%fd18, %fd8, %fd17;
	fma.rn.f64 	%fd19, %fd18, %fd8, %fd8;
	ex2.approx.ftz.f32 	%f4, %f3;
	cvt.f64.f32 	%fd20, %f4;
	mov.f64 	%fd21, 0d3FF0000000000000;
	sub.f64 	%fd22, %fd21, %fd20;
	neg.f64 	%fd23, %fd19;
	fma.rn.f64 	%fd24, %fd23, %fd20, %fd22;
	mov.f64 	%fd25, 0d4000000000000000;
	sub.f64 	%fd26, %fd25, %fd24;
	rcp.approx.ftz.f64 	%fd27, %fd26;
	neg.f64 	%fd28, %fd26;
	fma.rn.f64 	%fd29, %fd28, %fd27, 0d3FF0000000000000;
	fma.rn.f64 	%fd30, %fd29, %fd29, %fd29;
	fma.rn.f64 	%fd31, %fd30, %fd27, %fd27;
	fma.rn.f64 	%fd32, %fd31, 0dC000000000000000, 0d3FF0000000000000;
	setp.gt.u32 	%p3, %r2, 1077088193;
	selp.f64 	%fd33, 0d3FF0000000000000, %fd32, %p3;
	copysign.f64 	%fd46, %fd1, %fd33;
	bra.uni 	$L__BB40_4;
$L__BB40_3:
	mul.f64 	%fd34, %fd1, %fd1;
	fma.rn.f64 	%fd35, %fd34, 0dBEF0BC46E2F5E964, 0d3F14359F420AFC3D;
	fma.rn.f64 	%fd36, %fd35, %fd34, 0dBF2DF9F0728C5D84;
	fma.rn.f64 	%fd37, %fd36, %fd34, 0d3F4337D1CEC4F033;
	fma.rn.f64 	%fd38, %fd37, %fd34, 0dBF57D6E9674335B3;
	fma.rn.f64 	%fd39, %fd38, %fd34, 0d3F6D6D000D7AAD3D;
	fma.rn.f64 	%fd40, %fd39, %fd34, 0dBF8226E1F3CF1EF5;
	fma.rn.f64 	%fd41, %fd40, %fd34, 0d3F9664F47EC0C8CF;
	fma.rn.f64 	%fd42, %fd41, %fd34, 0dBFABA1BA1B80AB40;
	fma.rn.f64 	%fd43, %fd42, %fd34, 0d3FC111111110FA4A;
	fma.rn.f64 	%fd44, %fd43, %fd34, 0dBFD5555555555550;
	fma.rn.f64 	%fd45, %fd44, %fd34, 0d0000000000000000;
	fma.rn.f64 	%fd46, %fd45, %fd1, %fd1;
$L__BB40_4:
	cvta.to.global.u64 	%rd6, %rd2;
	add.s64 	%rd8, %rd6, %rd4;
	st.global.f64 	[%rd8], %fd46;
$L__BB40_5:
	ret;

}
	// .globl	matrix_asin
.visible .entry matrix_asin(
	.param .u64 .ptr .align 1 matrix_asin_param_0,
	.param .u64 .ptr .align 1 matrix_asin_param_1,
	.param .u32 matrix_asin_param_2
)
{
	.reg .pred 	%p<5>;
	.reg .b32 	%r<11>;
	.reg .b32 	%f<3>;
	.reg .b64 	%rd<9>;
	.reg .b64 	%fd<53>;

	ld.param.u64 	%rd1, [matrix_asin_param_0];
	ld.param.u64 	%rd2, [matrix_asin_param_1];
	ld.param.u32 	%r2, [matrix_asin_param_2];
	mov.u32 	%r3, %ctaid.x;
	mov.u32 	%r4, %ntid.x;
	mov.u32 	%r5, %tid.x;
	mad.lo.s32 	%r1, %r3, %r4, %r5;
	setp.ge.u32 	%p1, %r1, %r2;
	@%p1 bra 	$L__BB41_5;
	cvta.to.global.u64 	%rd3, %rd1;
	mul.wide.s32 	%rd4, %r1, 8;
	add.s64 	%rd5, %rd3, %rd4;
	ld.global.f64 	%fd1, [%rd5];
	{
	.reg .b32 %temp; 
	mov.b64 	{%temp, %r6}, %fd1;
	}
	mov.b32 	%f1, %r6;
	abs.f32 	%f2, %f1;
	setp.geu.f32 	%p2, %f2, 0f3FE26666;
	@%p2 bra 	$L__BB41_3;
	mul.f64 	%fd38, %fd1, %fd1;
	fma.rn.f64 	%fd39, %fd38, 0d3FB0066BDC1895E9, 0dBFB3823B180754AF;
	fma.rn.f64 	%fd40, %fd39, %fd38, 0d3FB11E52CC2F79AE;
	fma.rn.f64 	%fd41, %fd40, %fd38, 0dBF924EAF3526861B;
	fma.rn.f64 	%fd42, %fd41, %fd38, 0d3F91DF02A31E6CB7;
	fma.rn.f64 	%fd43, %fd42, %fd38, 0d3F847D18B0EEC6CC;
	fma.rn.f64 	%fd44, %fd43, %fd38, 0d3F8D0AF961BA53B0;
	fma.rn.f64 	%fd45, %fd44, %fd38, 0d3F91BF7734CF1C48;
	fma.rn.f64 	%fd46, %fd45, %fd38, 0d3F96E91483144EF7;
	fma.rn.f64 	%fd47, %fd46, %fd38, 0d3F9F1C6E0A4F9F81;
	fma.rn.f64 	%fd48, %fd47, %fd38, 0d3FA6DB6DC27FA92B;
	fma.rn.f64 	%fd49, %fd48, %fd38, 0d3FB333333320F91B;
	fma.rn.f64 	%fd50, %fd49, %fd38, 0d3FC5555555555F4D;
	mul.f64 	%fd51, %fd38, %fd50;
	fma.rn.f64 	%fd52, %fd51, %fd1, %fd1;
	bra.uni 	$L__BB41_4;
$L__BB41_3:
	abs.f64 	%fd5, %fd1;
	fma.rn.f64 	%fd6, %fd5, 0dBFE0000000000000, 0d3FE0000000000000;
	rsqrt.approx.ftz.f64 	%fd7, %fd6;
	{
	.reg .b32 %temp; 
	mov.b64 	{%r7, %temp}, %fd7;
	}
	{
	.reg .b32 %temp; 
	mov.b64 	{%temp, %r8}, %fd7;
	}
	add.s32 	%r9, %r8, -1048576;
	mov.b64 	%fd8, {%r7, %r9};
	mul.f64 	%fd9, %fd6, %fd7;
	neg.f64 	%fd10, %fd9;
	fma.rn.f64 	%fd11, %fd9, %fd10, %fd6;
	fma.rn.f64 	%fd12, %fd11, %fd8, %fd9;
	neg.f64 	%fd13, %fd12;
	fma.rn.f64 	%fd14, %fd7, %fd13, 0d3FF0000000000000;
	fma.rn.f64 	%fd15, %fd14, %fd8, %fd8;
	fma.rn.f64 	%fd16, %fd12, %fd13, %fd6;
	fma.rn.f64 	%fd17, %fd16, %fd15, %fd12;
	{
	.reg .b32 %temp; 
	mov.b64 	{%temp, %r10}, %fd6;
	}
	setp.lt.s32 	%p3, %r10, 0;
	selp.f64 	%fd18, 0dFFF8000000000000, %fd17, %p3;
	setp.ne.f64 	%p4, %fd6, 0d0000000000000000;
	selp.f64 	%fd19, %fd18, %fd6, %p4;
	fma.rn.f64 	%fd20, %fd6, 0d3FB0066BDC1895E9, 0dBFB3823B180754AF;
	fma.rn.f64 	%fd21, %fd20, %fd6, 0d3FB11E52CC2F79AE;
	fma.rn.f64 	%fd22, %fd21, %fd6, 0dBF924EAF3526861B;
	fma.rn.f64 	%fd23, %fd22, %fd6, 0d3F91DF02A31E6CB7;
	fma.rn.f64 	%fd24, %fd23, %fd6, 0d3F847D18B0EEC6CC;
	fma.rn.f64 	%fd25, %fd24, %fd6, 0d3F8D0AF961BA53B0;
	fma.rn.f64 	%fd26, %fd25, %fd6, 0d3F91BF7734CF1C48;
	fma.rn.f64 	%fd27, %fd26, %fd6, 0d3F96E91483144EF7;
	fma.rn.f64 	%fd28, %fd27, %fd6, 0d3F9F1C6E0A4F9F81;
	fma.rn.f64 	%fd29, %fd28, %fd6, 0d3FA6DB6DC27FA92B;
	fma.rn.f64 	%fd30, %fd29, %fd6, 0d3FB333333320F91B;
	fma.rn.f64 	%fd31, %fd30, %fd6, 0d3FC5555555555F4D;
	mul.f64 	%fd32, %fd6, %fd31;
	mul.f64 	%fd33, %fd19, 0dC000000000000000;
	fma.rn.f64 	%fd34, %fd33, %fd32, 0d3C91A62633145C07;
	add.f64 	%fd35, %fd33, 0d3FE921FB54442D18;
	add.f64 	%fd36, %fd35, %fd34;
	add.f64 	%fd37, %fd36, 0d3FE921FB54442D18;
	copysign.f64 	%fd52, %fd1, %fd37;
$L__BB41_4:
	cvta.to.global.u64 	%rd6, %rd2;
	add.s64 	%rd8, %rd6, %rd4;
	st.global.f64 	[%rd8], %fd52;
$L__BB41_5:
	ret;

}
	// .globl	matrix_acos
.visible .entry matrix_acos(
	.param .u64 .ptr .align 1 matrix_acos_param_0,
	.param .u64 .ptr .align 1 matrix_acos_param_1,
	.param .u32 matrix_acos_param_2
)
{
	.reg .pred 	%p<7>;
	.reg .b32 	%r<17>;
	.reg .b64 	%rd<9>;
	.reg .b64 	%fd<70>;

	ld.param.u64 	%rd1, [matrix_acos_param_0];
	ld.param.u64 	%rd2, [matrix_acos_param_1];
	ld.param.u32 	%r3, [matrix_acos_param_2];
	mov.u32 	%r4, %ctaid.x;
	mov.u32 	%r5, %ntid.x;
	mov.u32 	%r6, %tid.x;
	mad.lo.s32 	%r1, %r4, %r5, %r6;
	setp.ge.u32 	%p1, %r1, %r3;
	@%p1 bra 	$L__BB42_7;
	cvta.to.global.u64 	%rd3, %rd1;
	mul.wide.s32 	%rd4, %r1, 8;
	add.s64 	%rd5, %rd3, %rd4;
	ld.global.f64 	%fd1, [%rd5];
	{
	.reg .b32 %temp; 
	mov.b64 	{%temp, %r2}, %fd1;
	}
	abs.f64 	%fd2, %fd1;
	{
	.reg .b32 %temp; 
	mov.b64 	{%temp, %r7}, %fd2;
	}
	setp.gt.s32 	%p2, %r7, 1071801957;
	@%p2 bra 	$L__BB42_5;
	mul.f64 	%fd48, %fd1, %fd1;
	fma.rn.f64 	%fd49, %fd48, 0d3FB0066BDC1895E9, 0dBFB3823B180754AF;
	fma.rn.f64 	%fd50, %fd49, %fd48, 0d3FB11E52CC2F79AE;
	fma.rn.f64 	%fd51, %fd50, %fd48, 0dBF924EAF3526861B;
	fma.rn.f64 	%fd52, %fd51, %fd48, 0d3F91DF02A31E6CB7;
	fma.rn.f64 	%fd53, %fd52, %fd48, 0d3F847D18B0EEC6CC;
	fma.rn.f64 	%fd54, %fd53, %fd48, 0d3F8D0AF961BA53B0;
	fma.rn.f64 	%fd55, %fd54, %fd48, 0d3F91BF7734CF1C48;
	fma.rn.f64 	%fd56, %fd55, %fd48, 0d3F96E91483144EF7;
	fma.rn.f64 	%fd57, %fd56, %fd48, 0d3F9F1C6E0A4F9F81;
	fma.rn.f64 	%fd58, %fd57, %fd48, 0d3FA6DB6DC27FA92B;
	fma.rn.f64 	%fd59, %fd58, %fd48, 0d3FB333333320F91B;
	fma.rn.f64 	%fd60, %fd59, %fd48, 0d3FC5555555555F4D;
	mul.f64 	%fd61, %fd48, %fd60;
	fma.rn.f64 	%fd3, %fd61, %fd2, %fd2;
	setp.gt.s32 	%p6, %r2, -1;
	@%p6 bra 	$L__BB42_4;
	mov.f64 	%fd66, 0d3C91A62633145C07;
	add.rn.f64 	%fd67, %fd3, %fd66;
	mov.f64 	%fd68, 0d3FF921FB54442D18;
	add.rn.f64 	%fd69, %fd68, %fd67;
	bra.uni 	$L__BB42_6;
$L__BB42_4:
	mov.f64 	%fd62, 0dBC91A62633145C07;
	add.rn.f64 	%fd63, %fd3, %fd62;
	neg.f64 	%fd64, %fd63;
	mov.f64 	%fd65, 0d3FF921FB54442D18;
	add.rn.f64 	%fd69, %fd65, %fd64;
	bra.uni 	$L__BB42_6;
$L__BB42_5:
	mov.f64 	%fd8, 0d3FF0000000000000;
	sub.f64 	%fd9, %fd8, %fd2;
	{
	.reg .b32 %temp; 
	mov.b64 	{%r8, %temp}, %fd9;
	}
	{
	.reg .b32 %temp; 
	mov.b64 	{%temp, %r9}, %fd9;
	}
	add.s32 	%r10, %r9, -1048576;
	mov.b64 	%fd10, {%r8, %r10};
	rsqrt.approx.ftz.f64 	%fd11, %fd10;
	{
	.reg .b32 %temp; 
	mov.b64 	{%r11, %temp}, %fd11;
	}
	{
	.reg .b32 %temp; 
	mov.b64 	{%temp, %r12}, %fd11;
	}
	add.s32 	%r13, %r12, -1048576;
	mov.b64 	%fd12, {%r11, %r13};
	mul.f64 	%fd13, %fd10, %fd11;
	neg.f64 	%fd14, %fd13;
	fma.rn.f64 	%fd15, %fd13, %fd14, %fd10;
	fma.rn.f64 	%fd16, %fd15, %fd12, %fd13;
	neg.f64 	%fd17, %fd16;
	fma.rn.f64 	%fd18, %fd11, %fd17, 0d3FF0000000000000;
	fma.rn.f64 	%fd19, %fd18, %fd12, %fd12;
	fma.rn.f64 	%fd20, %fd16, %fd17, %fd10;
	fma.rn.f64 	%fd21, %fd20, %fd19, %fd16;
	{
	.reg .b32 %temp; 
	mov.b64 	{%r14, %temp}, %fd21;
	}
	{
	.reg .b32 %temp; 
	mov.b64 	{%temp, %r15}, %fd21;
	}
	add.s32 	%r16, %r15, 1048576;
	mov.b64 	%fd22, {%r14, %r16};
	fma.rn.f64 	%fd23, %fd9, 0d3EC715B371155F70, 0dBEBAC2FE66FAAC4B;
	fma.rn.f64 	%fd24, %fd23, %fd9, 0d3ED9A9B88EFCD9B8;
	fma.rn.f64 	%fd25, %fd24, %fd9, 0d3EDD0F40A8A0C4C3;
	fma.rn.f64 	%fd26, %fd25, %fd9, 0d3EF46D4CFA9E0E1F;
	fma.rn.f64 	%fd27, %fd26, %fd9, 0d3F079C168D1E2422;
	fma.rn.f64 	%fd28, %fd27, %fd9, 0d3F1C9A88C3BCA540;
	fma.rn.f64 	%fd29, %fd28, %fd9, 0d3F31C4E64BD476DF;
	fma.rn.f64 	%fd30, %fd29, %fd9, 0d3F46E8BA60009C8F;
	fma.rn.f64 	%fd31, %fd30, %fd9, 0d3F5F1C71C62B05A2;
	fma.rn.f64 	%fd32, %fd31, %fd9, 0d3F76DB6DB6DC9F2C;
	fma.rn.f64 	%fd33, %fd32, %fd9, 0d3F9333333333329C;
	fma.rn.f64 	%fd34, %fd33, %fd9, 0d3FB5555555555555;
	setp.lt.s32 	%p3, %r9, 1;
	mov.f64 	%fd35, 0d0000000000000000;
	mul.rn.f64 	%fd36, %fd2, %fd35;
	mul.f64 	%fd37, %fd9, %fd34;
	fma.rn.f64 	%fd38, %fd37, %fd22, %fd22;
	selp.f64 	%fd39, %fd36, %fd38, %p3;
	setp.lt.s32 	%p4, %r9, 0;
	mov.f64 	%fd40, 0d7FF0000000000000;
	mul.rn.f64 	%fd41, %fd39, %fd40;
	selp.f64 	%fd42, %fd41, %fd39, %p4;
	setp.lt.s32 	%p5, %r2, 0;
	mov.f64 	%fd43, 0dBCA1A62633145C07;
	add.rn.f64 	%fd44, %fd42, %fd43;
	neg.f64 	%fd45, %fd44;
	mov.f64 	%fd46, 0d400921FB54442D18;
	add.rn.f64 	%fd47, %fd46, %fd45;
	selp.f64 	%fd69, %fd47, %fd42, %p5;
$L__BB42_6:
	cvta.to.global.u64 	%rd6, %rd2;
	add.s64 	%rd8, %rd6, %rd4;
	st.global.f64 	[%rd8], %fd69;
$L__BB42_7:
	ret;

}
	// .globl	matrix_atan
.visible .entry matrix_atan(
	.param .u64 .ptr .align 1 matrix_atan_param_0,
	.param .u64 .ptr .align 1 matrix_atan_param_1,
	.param .u32 matrix_atan_param_2
)
{
	.reg .pred 	%p<5>;
	.reg .b32 	%r<6>;
	.reg .b64 	%rd<9>;
	.reg .b64 	%fd<36>;

	ld.param.u64 	%rd1, [matrix_atan_param_0];
	ld.param.u64 	%rd2, [matrix_atan_param_1];
	ld.param.u32 	%r2, [matrix_atan_param_2];
	mov.u32 	%r3, %ctaid.x;
	mov.u32 	%r4, %ntid.x;
	mov.u32 	%r5, %tid.x;
	mad.lo.s32 	%r1, %r3, %r4, %r5;
	setp.ge.u32 	%p1, %r1, %r2;
	@%p1 bra 	$L__BB43_4;
	cvta.to.global.u64 	%rd3, %rd1;
	mul.wide.s32 	%rd4, %r1, 8;
	add.s64 	%rd5, %rd3, %rd4;
	ld.global.f64 	%fd1, [%rd5];
	abs.f64 	%fd2, %fd1;
	setp.leu.f64 	%p2, %fd2, 0d3FF0000000000000;
	mov.f64 	%fd35, %fd2;
	@%p2 bra 	$L__BB43_3;
	rcp.approx.ftz.f64 	%fd5, %fd2;
	neg.f64 	%fd6, %fd2;
	fma.rn.f64 	%fd7, %fd6, %fd5, 0d3FF0000000000000;
	fma.rn.f64 	%fd8, %fd7, %fd7, %fd7;
	fma.rn.f64 	%fd9, %fd8, %fd5, %fd5;
	setp.eq.f64 	%p3, %fd2, 0d7FF0000000000000;
	selp.f64 	%fd35, 0d0000000000000000, %fd9, %p3;
$L__BB43_3:
	setp.gt.f64 	%p4, %fd2, 0d3FF0000000000000;
	mul.f64 	%fd10, %fd35, %fd35;
	fma.rn.f64 	%fd11, %fd10, 0dBEF53E1D2A25FF7E, 0d3F2D3B63DBB65B49;
	fma.rn.f64 	%fd12, %fd11, %fd10, 0dBF5312788DDE082E;
	fma.rn.f64 	%fd13, %fd12, %fd10, 0d3F6F9690C8249315;
	fma.rn.f64 	%fd14, %fd13, %fd10, 0dBF82CF5AABC7CF0D;
	fma.rn.f64 	%fd15, %fd14, %fd10, 0d3F9162B0B2A3BFDE;
	fma.rn.f64 	%fd16, %fd15, %fd10, 0dBF9A7256FEB6FC6B;
	fma.rn.f64 	%fd17, %fd16, %fd10, 0d3FA171560CE4A489;
	fma.rn.f64 	%fd18, %fd17, %fd10, 0dBFA4F44D841450E4;
	fma.rn.f64 	%fd19, %fd18, %fd10, 0d3FA7EE3D3F36BB95;
	fma.rn.f64 	%fd20, %fd19, %fd10, 0dBFAAD32AE04A9FD1;
	fma.rn.f64 	%fd21, %fd20, %fd10, 0d3FAE17813D66954F;
	fma.rn.f64 	%fd22, %fd21, %fd10, 0dBFB11089CA9A5BCD;
	fma.rn.f64 	%fd23, %fd22, %fd10, 0d3FB3B12B2DB51738;
	fma.rn.f64 	%fd24, %fd23, %fd10, 0dBFB745D022F8DC5C;
	fma.rn.f64 	%fd25, %fd24, %fd10, 0d3FBC71C709DFE927;
	fma.rn.f64 	%fd26, %fd25, %fd10, 0dBFC2492491FA1744;
	fma.rn.f64 	%fd27, %fd26, %fd10, 0d3FC99999999840D2;
	fma.rn.f64 	%fd28, %fd27, %fd10, 0dBFD555555555544C;
	mul.f64 	%fd29, %fd10, %fd28;
	fma.rn.f64 	%fd30, %fd29, %fd35, %fd35;
	mov.f64 	%fd31, 0d3FF921FB54442D18;
	sub.f64 	%fd32, %fd31, %fd30;
	selp.f64 	%fd33, %fd32, %fd30, %p4;
	copysign.f64 	%fd34, %fd1, %fd33;
	cvta.to.global.u64 	%rd6, %rd2;
	add.s64 	%rd8, %rd6, %rd4;
	st.global.f64 	[%rd8], %fd34;
$L__BB43_4:
	ret;

}
	// .globl	matrix_sign
.visible .entry matrix_sign(
	.param .u64 .ptr .align 1 matrix_sign_param_0,
	.param .u64 .ptr .align 1 matrix_sign_param_1,
	.param .u32 matrix_sign_param_2
)
{
	.reg .pred 	%p<3>;
	.reg .b32 	%r<6>;
	.reg .b64 	%rd<12>;
	.reg .b64 	%fd<4>;

	ld.param.u64 	%rd2, [matrix_sign_param_0];
	ld.param.u64 	%rd3, [matrix_sign_param_1];
	ld.param.u32 	%r2, [matrix_sign_param_2];
	cvta.to.global.u64 	%rd1, %rd3;
	mov.u32 	%r3, %ctaid.x;
	mov.u32 	%r4, %ntid.x;
	mov.u32 	%r5, %tid.x;
	mad.lo.s32 	%r1, %r3, %r4, %r5;
	setp.ge.u32 	%p1, %r1, %r2;
	@%p1 bra 	$L__BB44_4;
	cvta.to.global.u64 	%rd4, %rd2;
	mul.wide.s32 	%rd5, %r1, 8;
	add.s64 	%rd6, %rd4, %rd5;
	ld.global.f64 	%fd1, [%rd6];
	setp.neu.f64 	%p2, %fd1, 0d0000000000000000;
	@%p2 bra 	$L__BB44_3;
	add.s64 	%rd10, %rd1, %rd5;
	mov.b64 	%rd11, 0;
	st.global.u64 	[%rd10], %rd11;
	bra.uni 	$L__BB44_4;
$L__BB44_3:
	mov.f64 	%fd2, 0d3FF0000000000000;
	copysign.f64 	%fd3, %fd1, %fd2;
	add.s64 	%rd8, %rd1, %rd5;
	st.global.f64 	[%rd8], %fd3;
$L__BB44_4:
	ret;

}
.func  (.param .align 16 .b8 func_retval0[16]) __internal_trig_reduction_slowpathd(
	.param .b64 __internal_trig_reduction_slowpathd_param_0
)
{
	.local .align 8 .b8 	__local_depot45[40];
	.reg .b64 	%SP;
	.reg .b64 	%SPL;
	.reg .pred 	%p<10>;
	.reg .b32 	%r<47>;
	.reg .b64 	%rd<74>;
	.reg .b64 	%fd<5>;

	mov.u64 	%SPL, __local_depot45;
	ld.param.f64 	%fd4, [__internal_trig_reduction_slowpathd_param_0];
	add.u64 	%rd1, %SPL, 0;
	{
	.reg .b32 %temp; 
	mov.b64 	{%temp, %r1}, %fd4;
	}
	shr.u32 	%r2, %r1, 20;
	and.b32  	%r3, %r2, 2047;
	setp.eq.s32 	%p1, %r3, 2047;
	mov.b32 	%r46, 0;
	@%p1 bra 	$L__BB45_9;
	add.s32 	%r20, %r3, -1024;
	mov.b64 	%rd20, %fd4;
	shl.b64 	%rd2, %rd20, 11;
	shr.u32 	%r4, %r20, 6;
	sub.s32 	%r45, 15, %r4;
	sub.s32 	%r21, 19, %r4;
	setp.lt.u32 	%p2, %r20, 128;
	selp.b32 	%r6, 18, %r21, %p2;
	setp.ge.s32 	%p3, %r45, %r6;
	mov.b64 	%rd70, 0;
	@%p3 bra 	$L__BB45_4;
	add.s32 	%r23, %r6, %r4;
	neg.s32 	%r43, %r23;
	or.b64  	%rd3, %rd2, -9223372036854775808;
	mov.b64 	%rd70, 0;
	mov.b32 	%r42, 0;
	mov.u64 	%rd25, __cudart_i2opi_d;
	mov.u32 	%r44, %r45;
$L__BB45_3:
	.pragma "nounroll";
	mul.wide.s32 	%rd22, %r42, 8;
	add.s64 	%rd23, %rd1, %rd22;
	mul.wide.s32 	%rd24, %r44, 8;
	add.s64 	%rd26, %rd25, %rd24;
	ld.global.nc.u64 	%rd27, [%rd26];
	{
	.reg .u32 %r0, %r1, %r2, %r3, %alo, %ahi, %blo, %bhi, %clo, %chi;
	mov.b64 	{%alo,%ahi}, %rd27;
	mov.b64 	{%blo,%bhi}, %rd3;
	mov.b64 	{%clo,%chi}, %rd70;
	mad.lo.cc.u32 	%r0, %alo, %blo, %clo;
	madc.hi.cc.u32 	%r1, %alo, %blo, %chi;
	madc.hi.u32 	%r2, %alo, %bhi, 0;
	mad.lo.cc.u32 	%r1, %alo, %bhi, %r1;
	madc.hi.cc.u32 	%r2, %ahi, %blo, %r2;
	madc.hi.u32 	%r3, %ahi, %bhi, 0;
	mad.lo.cc.u32 	%r1, %ahi, %blo, %r1;
	madc.lo.cc.u32 	%r2, %ahi, %bhi, %r2;
	addc.u32 	%r3, %r3, 0;
	mov.b64 	%rd28, {%r0,%r1};
	mov.b64 	%rd70, {%r2,%r3};
	}
	st.local.u64 	[%rd23], %rd28;
	add.s32 	%r44, %r44, 1;
	add.s32 	%r43, %r43, 1;
	add.s32 	%r42, %r42, 1;
	setp.ne.s32 	%p4, %r43, -15;
	mov.u32 	%r45, %r6;
	@%p4 bra 	$L__BB45_3;
$L__BB45_4:
	cvt.s64.s32 	%rd29, %r45;
	cvt.u64.u32 	%rd30, %r4;
	add.s64 	%rd31, %rd30, %rd29;
	shl.b64 	%rd32, %rd31, 3;
	add.s64 	%rd33, %rd1, %rd32;
	st.local.u64 	[%rd33+-120], %rd70;
	and.b32  	%r15, %r2, 63;
	ld.local.u64 	%rd72, [%rd1+16];
	ld.local.u64 	%rd71, [%rd1+24];
	setp.eq.s32 	%p5, %r15, 0;
	@%p5 bra 	$L__BB45_6;
	shl.b64 	%rd34, %rd71, %r15;
	shr.u64 	%rd35, %rd72, 1;
	xor.b32  	%r24, %r15, 63;
	shr.u64 	%rd36, %rd35, %r24;
	or.b64  	%rd71, %rd34, %rd36;
	ld.local.u64 	%rd37, [%rd1+8];
	shl.b64 	%rd38, %rd72, %r15;
	shr.u64 	%rd39, %rd37, 1;
	shr.u64 	%rd40, %rd39, %r24;
	or.b64  	%rd72, %rd38, %rd40;
$L__BB45_6:
	and.b32  	%r25, %r1, -2147483648;
	shr.u64 	%rd41, %rd71, 62;
	cvt.u32.u64 	%r26, %rd41;
	mov.b64 	{%r27, %r28}, %rd71;
	mov.b64 	{%r29, %r30}, %rd72;
	shf.l.wrap.b32 	%r31, %r30, %r27, 2;
	shf.l.wrap.b32 	%r32, %r27, %r28, 2;
	mov.b64 	%rd42, {%r31, %r32};
	shl.b64 	%rd43, %rd72, 2;
	shr.u64 	%rd44, %rd42, 63;
	cvt.u32.u64 	%r33, %rd44;
	add.s32 	%r34, %r33, %r26;
	setp.eq.s32 	%p6, %r25, 0;
	neg.s32 	%r35, %r34;
	selp.b32 	%r46, %r34, %r35, %p6;
	setp.gt.s64 	%p7, %rd42, -1;
	mov.b64 	%rd45, 0;
	{
	.reg .u32 %r0, %r1, %r2, %r3, %a0, %a1, %a2, %a3, %b0, %b1, %b2, %b3;
	mov.b64 	{%a0,%a1}, %rd45;
	mov.b64 	{%a2,%a3}, %rd45;
	mov.b64 	{%b0,%b1}, %rd43;
	mov.b64 	{%b2,%b3}, %rd42;
	sub.cc.u32 	%r0, %a0, %b0;
	subc.cc.u32 	%r1, %a1, %b1;
	subc.cc.u32 	%r2, %a2, %b2;
	subc.u32 	%r3, %a3, %b3;
	mov.b64 	%rd46, {%r0,%r1};
	mov.b64 	%rd47, {%r2,%r3};
	}
	xor.b32  	%r36, %r25, -2147483648;
	selp.b64 	%rd73, %rd42, %rd47, %p7;
	selp.b64 	%rd14, %rd43, %rd46, %p7;
	selp.b32 	%r17, %r25, %r36, %p7;
	clz.b64 	%r37, %rd73;
	cvt.u64.u32 	%rd15, %r37;
	setp.eq.s32 	%p8, %r37, 0;
	@%p8 bra 	$L__BB45_8;
	cvt.u32.u64 	%r38, %rd15;
	and.b32  	%r39, %r38, 63;
	shl.b64 	%rd48, %rd73, %r39;
	shr.u64 	%rd49, %rd14, 1;
	not.b32 	%r40, %r38;
	and.b32  	%r41, %r40, 63;
	shr.u64 	%rd50, %rd49, %r41;
	or.b64  	%rd73, %rd48, %rd50;
$L__BB45_8:
	mov.b64 	%rd51, -3958705157555305931;
	{
	.reg .u32 %r0, %r1, %r2, %r3, %alo, %ahi, %blo, %bhi;
	mov.b64 	{%alo,%ahi}, %rd73;
	mov.b64 	{%blo,%bhi}, %rd51;
	mul.lo.u32 	%r0, %alo, %blo;
	mul.hi.u32 	%r1, %alo, %blo;
	mad.lo.cc.u32 	%r1, %alo, %bhi, %r1;
	madc.hi.u32 	%r2, %alo, %bhi, 0;
	mad.lo.cc.u32 	%r1, %ahi, %blo, %r1;
	madc.hi.cc.u32 	%r2, %ahi, %blo, %r2;
	madc.hi.u32 	%r3, %ahi, %bhi, 0;
	mad.lo.cc.u32 	%r2, %ahi, %bhi, %r2;
	addc.u32 	%r3, %r3, 0;
	mov.b64 	%rd52, {%r0,%r1};
	mov.b64 	%rd53, {%r2,%r3};
	}
	setp.gt.s64 	%p9, %rd53, 0;
	{
	.reg .u32 %r0, %r1, %r2, %r3, %a0, %a1, %a2, %a3, %b0, %b1, %b2, %b3;
	mov.b64 	{%a0,%a1}, %rd52;
	mov.b64 	{%a2,%a3}, %rd53;
	mov.b64 	{%b0,%b1}, %rd52;
	mov.b64 	{%b2,%b3}, %rd53;
	add.cc.u32 	%r0, %a0, %b0;
	addc.cc.u32 	%r1, %a1, %b1;
	addc.cc.u32 	%r2, %a2, %b2;
	addc.u32 	%r3, %a3, %b3;
	mov.b64 	%rd54, {%r0,%r1};
	mov.b64 	%rd55, {%r2,%r3};
	}
	selp.b64 	%rd56, %rd55, %rd53, %p9;
	selp.s64 	%rd57, -1, 0, %p9;
	sub.s64 	%rd58, %rd57, %rd15;
	cvt.u64.u32 	%rd59, %r17;
	shl.b64 	%rd60, %rd59, 32;
	add.s64 	%rd61, %rd56, 1;
	shr.u64 	%rd62, %rd61, 10;
	add.s64 	%rd63, %rd62, 1;
	shr.u64 	%rd64, %rd63, 1;
	shl.b64 	%rd65, %rd58, 52;
	add.s64 	%rd66, %rd65, %rd64;
	add.s64 	%rd67, %rd66, 4602678819172646912;
	or.b64  	%rd68, %rd67, %rd60;
	mov.b64 	%fd4, %rd68;
$L__BB45_9:
	st.param.f64 	[func_retval0], %fd4;
	st.param.b32 	[func_retval0+8], %r46;
	ret;

}
.func  (.param .b64 func_retval0) __internal_accurate_pow(
	.param .b64 __internal_accurate_pow_param_0,
	.param .b64 __internal_accurate_pow_param_1
)
{
	.reg .pred 	%p<8>;
	.reg .b32 	%r<49>;
	.reg .b32 	%f<3>;
	.reg .b64 	%fd<109>;

	ld.param.f64 	%fd10, [__internal_accurate_pow_param_0];
	ld.param.f64 	%fd11, [__internal_accurate_pow_param_1];
	{
	.reg .b32 %temp; 
	mov.b64 	{%temp, %r46}, %fd10;
	}
	{
	.reg .b32 %temp; 
	mov.b64 	{%r45, %temp}, %fd10;
	}
	shr.u32 	%r47, %r46, 20;
	setp.gt.u32 	%p1, %r46, 1048575;
	@%p1 bra 	$L__BB46_2;
	mul.f64 	%fd12, %fd10, 0d4350000000000000;
	{
	.reg .b32 %temp; 
	mov.b64 	{%temp, %r46}, %fd12;
	}
	{
	.reg .b32 %temp; 
	mov.b64 	{%r45, %temp}, %fd12;
	}
	shr.u32 	%r16, %r46, 20;
	add.s32 	%r47, %r16, -54;
$L__BB46_2:
	add.s32 	%r48, %r47, -1023;
	and.b32  	%r17, %r46, -2146435073;
	or.b32  	%r18, %r17, 1072693248;
	mov.b64 	%fd107, {%r45, %r18};
	setp.lt.u32 	%p2, %r18, 1073127583;
	@%p2 bra 	$L__BB46_4;
	{
	.reg .b32 %temp; 
	mov.b64 	{%r19, %temp}, %fd107;
	}
	{
	.reg .b32 %temp; 
	mov.b64 	{%temp, %r20}, %fd107;
	}
	add.s32 	%r21, %r20, -1048576;
	mov.b64 	%fd107, {%r19, %r21};
	add.s32 	%r48, %r47, -1022;
$L__BB46_4:
	add.f64 	%fd13, %fd107, 0dBFF0000000000000;
	add.f64 	%fd14, %fd107, 0d3FF0000000000000;
	rcp.approx.ftz.f64 	%fd15, %fd14;
	neg.f64 	%fd16, %fd14;
	fma.rn.f64 	%fd17, %fd16, %fd15, 0d3FF0000000000000;
	fma.rn.f64 	%fd18, %fd17, %fd17, %fd17;
	fma.rn.f64 	%fd19, %fd18, %fd15, %fd15;
	mul.f64 	%fd20, %fd13, %fd19;
	fma.rn.f64 	%fd21, %fd13, %fd19, %fd20;
	mul.f64 	%fd22, %fd21, %fd21;
	fma.rn.f64 	%fd23, %fd22, 0d3EB0F5FF7D2CAFE2, 0d3ED0F5D241AD3B5A;
	fma.rn.f64 	%fd24, %fd23, %fd22, 0d3EF3B20A75488A3F;
	fma.rn.f64 	%fd25, %fd24, %fd22, 0d3F1745CDE4FAECD5;
	fma.rn.f64 	%fd26, %fd25, %fd22, 0d3F3C71C7258A578B;
	fma.rn.f64 	%fd27, %fd26, %fd22, 0d3F6249249242B910;
	fma.rn.f64 	%fd28, %fd27, %fd22, 0d3F89999999999DFB;
	sub.f64 	%fd29, %fd13, %fd21;
	add.f64 	%fd30, %fd29, %fd29;
	neg.f64 	%fd31, %fd21;
	fma.rn.f64 	%fd32, %fd31, %fd13, %fd30;
	mul.f64 	%fd33, %fd19, %fd32;
	fma.rn.f64 	%fd34, %fd22, %fd28, 0d3FB5555555555555;
	mov.f64 	%fd35, 0d3FB5555555555555;
	sub.f64 	%fd36, %fd35, %fd34;
	fma.rn.f64 	%fd37, %fd22, %fd28, %fd36;
	add.f64 	%fd38, %fd37, 0dBC46A4CB00B9E7B0;
	add.f64 	%fd39, %fd34, %fd38;
	sub.f64 	%fd40, %fd34, %fd39;
	add.f64 	%fd41, %fd38, %fd40;
	mul.rn.f64 	%fd42, %fd21, %fd21;
	neg.f64 	%fd43, %fd42;
	fma.rn.f64 	%fd44, %fd21, %fd21, %fd43;
	{
	.reg .b32 %temp; 
	mov.b64 	{%r22, %temp}, %fd33;
	}
	{
	.reg .b32 %temp; 
	mov.b64 	{%temp, %r23}, %fd33;
	}
	add.s32 	%r24, %r23, 1048576;
	mov.b64 	%fd45, {%r22, %r24};
	fma.rn.f64 	%fd46, %fd21, %fd45, %fd44;
	mul.rn.f64 	%fd47, %fd42, %fd21;
	neg.f64 	%fd48, %fd47;
	fma.rn.f64 	%fd49, %fd42, %fd21, %fd48;
	fma.rn.f64 	%fd50, %fd42, %fd33, %fd49;
	fma.rn.f64 	%fd51, %fd46, %fd21, %fd50;
	mul.rn.f64 	%fd52, %fd39, %fd47;
	neg.f64 	%fd53, %fd52;
	fma.rn.f64 	%fd54, %fd39, %fd47, %fd53;
	fma.rn.f64 	%fd55, %fd39, %fd51, %fd54;
	fma.rn.f64 	%fd56, %fd41, %fd47, %fd55;
	add.f64 	%fd57, %fd52, %fd56;
	sub.f64 	%fd58, %fd52, %fd57;
	add.f64 	%fd59, %fd56, %fd58;
	add.f64 	%fd60, %fd21, %fd57;
	sub.f64 	%fd61, %fd21, %fd60;
	add.f64 	%fd62, %fd57, %fd61;
	add.f64 	%fd63, %fd59, %fd62;
	add.f64 	%fd64, %fd33, %fd63;
	add.f64 	%fd65, %fd60, %fd64;
	sub.f64 	%fd66, %fd60, %fd65;
	add.f64 	%fd67, %fd64, %fd66;
	xor.b32  	%r25, %r48, -2147483648;
	mov.b32 	%r26, 1127219200;
	mov.b64 	%fd68, {%r25, %r26};
	mov.b32 	%r27, -2147483648;
	mov.b64 	%fd69, {%r27, %r26};
	sub.f64 	%fd70, %fd68, %fd69;
	fma.rn.f64 	%fd71, %fd70, 0d3FE62E42FEFA39EF, %fd65;
	fma.rn.f64 	%fd72, %fd70, 0dBFE62E42FEFA39EF, %fd71;
	sub.f64 	%fd73, %fd72, %fd65;
	sub.f64 	%fd74, %fd67, %fd73;
	fma.rn.f64 	%fd75, %fd70, 0d3C7ABC9E3B39803F, %fd74;
	add.f64 	%fd76, %fd71, %fd75;
	sub.f64 	%fd77, %fd71, %fd76;
	add.f64 	%fd78, %fd75, %fd77;
	{
	.reg .b32 %temp; 
	mov.b64 	{%temp, %r28}, %fd11;
	}
	{
	.reg .b32 %temp; 
	mov.b64 	{%r29, %temp}, %fd11;
	}
	shl.b32 	%r30, %r28, 1;
	setp.gt.u32 	%p3, %r30, -33554433;
	and.b32  	%r31, %r28, -15728641;
	selp.b32 	%r32, %r31, %r28, %p3;
	mov.b64 	%fd79, {%r29, %r32};
	mul.rn.f64 	%fd80, %fd76, %fd79;
	neg.f64 	%fd81, %fd80;
	fma.rn.f64 	%fd82, %fd76, %fd79, %fd81;
	fma.rn.f64 	%fd83, %fd78, %fd79, %fd82;
	add.f64 	%fd4, %fd80, %fd83;
	sub.f64 	%fd84, %fd80, %fd4;
	add.f64 	%fd5, %fd83, %fd84;
	fma.rn.f64 	%fd85, %fd4, 0d3FF71547652B82FE, 0d4338000000000000;
	{
	.reg .b32 %temp; 
	mov.b64 	{%r13, %temp}, %fd85;
	}
	mov.f64 	%fd86, 0dC338000000000000;
	add.rn.f64 	%fd87, %fd85, %fd86;
	fma.rn.f64 	%fd88, %fd87, 0dBFE62E42FEFA39EF, %fd4;
	fma.rn.f64 	%fd89, %fd87, 0dBC7ABC9E3B39803F, %fd88;
	fma.rn.f64 	%fd90, %fd89, 0d3E5ADE1569CE2BDF, 0d3E928AF3FCA213EA;
	fma.rn.f64 	%fd91, %fd90, %fd89, 0d3EC71DEE62401315;
	fma.rn.f64 	%fd92, %fd91, %fd89, 0d3EFA01997C89EB71;
	fma.rn.f64 	%fd93, %fd92, %fd89, 0d3F2A01A014761F65;
	fma.rn.f64 	%fd94, %fd93, %fd89, 0d3F56C16C1852B7AF;
	fma.rn.f64 	%fd95, %fd94, %fd89, 0d3F81111111122322;
	fma.rn.f64 	%fd96, %fd95, %fd89, 0d3FA55555555502A1;
	fma.rn.f64 	%fd97, %fd96, %fd89, 0d3FC5555555555511;
	fma.rn.f64 	%fd98, %fd97, %fd89, 0d3FE000000000000B;
	fma.rn.f64 	%fd99, %fd98, %fd89, 0d3FF0000000000000;
	fma.rn.f64 	%fd100, %fd99, %fd89, 0d3FF0000000000000;
	{
	.reg .b32 %temp; 
	mov.b64 	{%r14, %temp}, %fd100;
	}
	{
	.reg .b32 %temp; 
	mov.b64 	{%temp, %r15}, %fd100;
	}
	shl.b32 	%r33, %r13, 20;
	add.s32 	%r34, %r33, %r15;
	mov.b64 	%fd108, {%r14, %r34};
	{
	.reg .b32 %temp; 
	mov.b64 	{%temp, %r35}, %fd4;
	}
	mov.b32 	%f2, %r35;
	abs.f32 	%f1, %f2;
	setp.lt.f32 	%p4, %f1, 0f4086232B;
	@%p4 bra 	$L__BB46_7;
	setp.lt.f64 	%p5, %fd4, 0d0000000000000000;
	add.f64 	%fd101, %fd4, 0d7FF0000000000000;
	selp.f64 	%fd108, 0d0000000000000000, %fd101, %p5;
	setp.geu.f32 	%p6, %f1, 0f40874800;
	@%p6 bra 	$L__BB46_7;
	shr.u32 	%r36, %r13, 31;
	add.s32 	%r37, %r13, %r36;
	shr.s32 	%r38, %r37, 1;
	shl.b32 	%r39, %r38, 20;
	add.s32 	%r40, %r15, %r39;
	mov.b64 	%fd102, {%r14, %r40};
	sub.s32 	%r41, %r13, %r38;
	shl.b32 	%r42, %r41, 20;
	add.s32 	%r43, %r42, 1072693248;
	mov.b32 	%r44, 0;
	mov.b64 	%fd103, {%r44, %r43};
	mul.f64 	%fd108, %fd103, %fd102;
$L__BB46_7:
	abs.f64 	%fd104, %fd108;
	setp.eq.f64 	%p7, %fd104, 0d7FF0000000000000;
	fma.rn.f64 	%fd105, %fd108, %fd5, %fd108;
	selp.f64 	%fd106, %fd108, %fd105, %p7;
	st.param.f64 	[func_retval0], %fd106;
	ret;

}


// ===== COMPILED SASS (sm_100) =====

	.target	sm_100

	.elftype	@"ET_EXEC"


//--------------------- .note.nv.tkinfo           --------------------------
	.section	.note.nv.tkinfo,"",@"SHT_NOTE"
	.sectionflags	@"SHF_NOTE_NV_TKINFO"
	.tkinfo
        /*0018*/ 	.word	0x00000002
        /*0030*/ 	.string	""
        /*0030*/ 	.string	"ptxas"
        /*0030*/ 	.string	"Cuda compilation tools, release 13.0, V13.0.88"
        /*0030*/ 	.string	"Build cuda_13.0.r13.0/compiler.36424714_0"
        /*0030*/ 	.string	"-arch sm_100 -m 64 "



//--------------------- .note.nv.cuinfo           --------------------------
	.section	.note.nv.cuinfo,"",@"SHT_NOTE"
	.sectionflags	@"SHF_NOTE_NV_CUINFO"
        /*0018*/ 	.short	0x0002
        /*001a*/ 	.short	0x0064
        /*001c*/ 	.short	0x0082
	.zero		2


//--------------------- .nv.info                  --------------------------
	.section	.nv.info,"",@"SHT_CUDA_INFO"
	.align	4


	//----- nvinfo : EIATTR_REGCOUNT
	.align		4
        /*0000*/ 	.byte	0x04, 0x2f
        /*0002*/ 	.short	(.L_3 - .L_2)
	.align		4
.L_2:
        /*0004*/ 	.word	index@(slice_sparse_dense_row)
        /*0008*/ 	.word	0x00000012


	//----- nvinfo : EIATTR_FRAME_SIZE
	.align		4
.L_3:
        /*000c*/ 	.byte	0x04, 0x11
        /*000e*/ 	.short	(.L_5 - .L_4)
	.align		4
.L_4:
        /*0010*/ 	.word	index@(slice_sparse_dense_row)
        /*0014*/ 	.word	0x00000000


	//----- nvinfo : EIATTR_REGCOUNT
	.align		4
.L_5:
        /*0018*/ 	.byte	0x04, 0x2f
        /*001a*/ 	.short	(.L_7 - .L_6)
	.align		4
.L_6:
        /*001c*/ 	.word	index@(slice_sparse_dense_nnz)
        /*0020*/ 	.word	0x0000000e


	//----- nvinfo : EIATTR_FRAME_SIZE
	.align		4
.L_7:
        /*0024*/ 	.byte	0x04, 0x11
        /*0026*/ 	.short	(.L_9 - .L_8)
	.align		4
.L_8:
        /*0028*/ 	.word	index@(slice_sparse_dense_nnz)
        /*002c*/ 	.word	0x00000000


	//----- nvinfo : EIATTR_REGCOUNT
	.align		4
.L_9:
        /*0030*/ 	.byte	0x04, 0x2f
        /*0032*/ 	.short	(.L_11 - .L_10)
	.align		4
.L_10:
        /*0034*/ 	.word	index@(slice_dense_dense)
        /*0038*/ 	.word	0x0000000c


	//----- nvinfo : EIATTR_FRAME_SIZE
	.align		4
.L_11:
        /*003c*/ 	.byte	0x04, 0x11
        /*003e*/ 	.short	(.L_13 - .L_12)
	.align		4
.L_12:
        /*0040*/ 	.word	index@(slice_dense_dense)
        /*0044*/ 	.word	0x00000000


	//----- nvinfo : EIATTR_REGCOUNT
	.align		4
.L_13:
        /*0048*/ 	.byte	0x04, 0x2f
        /*004a*/ 	.short	(.L_15 - .L_14)
	.align		4
.L_14:
        /*004c*/ 	.word	index@(copy_u2l_dense)
        /*0050*/ 	.word	0x0000000c


	//----- nvinfo : EIATTR_FRAME_SIZE
	.align		4
.L_15:
        /*0054*/ 	.byte	0x04, 0x11
        /*0056*/ 	.short	(.L_17 - .L_16)
	.align		4
.L_16:
        /*0058*/ 	.word	index@(copy_u2l_dense)
        /*005c*/ 	.word	0x00000000


	//----- nvinfo : EIATTR_REGCOUNT
	.align		4
.L_17:
        /*0060*/ 	.byte	0x04, 0x2f
        /*0062*/ 	.short	(.L_19 - .L_18)
	.align		4
.L_18:
        /*0064*/ 	.word	index@(relu)
        /*0068*/ 	.word	0x0000000e


	//----- nvinfo : EIATTR_FRAME_SIZE
	.align		4
.L_19:
        /*006c*/ 	.byte	0x04, 0x11
        /*006e*/ 	.short	(.L_21 - .L_20)
	.align		4
.L_20:
        /*0070*/ 	.word	index@(relu)
        /*0074*/ 	.word	0x00000000


	//----- nvinfo : EIATTR_REGCOUNT
	.align		4
.L_21:
        /*0078*/ 	.byte	0x04, 0x2f
        /*007a*/ 	.short	(.L_23 - .L_22)
	.align		4
.L_22:
        /*007c*/ 	.word	index@(relu_backward)
        /*0080*/ 	.word	0x0000000c


	//----- nvinfo : EIATTR_FRAME_SIZE
	.align		4
.L_23:
        /*0084*/ 	.byte	0x04, 0x11
        /*0086*/ 	.short	(.L_25 - .L_24)
	.align		4
.L_24:
        /*0088*/ 	.word	index@(relu_backward)
        /*008c*/ 	.word	0x00000000


	//----- nvinfo : EIATTR_REGCOUNT
	.align		4
.L_25:
        /*0090*/ 	.byte	0x04, 0x2f
        /*0092*/ 	.short	(.L_27 - .L_26)
	.align		4
.L_26:
        /*0094*/ 	.word	index@(inplace_add)
        /*0098*/ 	.word	0x0000000c


	//----- nvinfo : EIATTR_FRAME_SIZE
	.align		4
.L_27:
        /*009c*/ 	.byte	0x04, 0x11
        /*009e*/ 	.short	(.L_29 - .L_28)
	.align		4
.L_28:
        /*00a0*/ 	.word	index@(inplace_add)
        /*00a4*/ 	.word	0x00000000


	//----- nvinfo : EIATTR_REGCOUNT
	.align		4
.L_29:
        /*00a8*/ 	.byte	0x04, 0x2f
        /*00aa*/ 	.short	(.L_31 - .L_30)
	.align		4
.L_30:
        /*00ac*/ 	.word	index@(bias_add)
        /*00b0*/ 	.word	0x0000000e


	//----- nvinfo : EIATTR_FRAME_SIZE
	.align		4
.L_31:
        /*00b4*/ 	.byte	0x04, 0x11
        /*00b6*/ 	.short	(.L_33 - .L_32)
	.align		4
.L_32:
        /*00b8*/ 	.word	index@(bias_add)
        /*00bc*/ 	.word	0x00000000


	//----- nvinfo : EIATTR_REGCOUNT
	.align		4
.L_33:
        /*00c0*/ 	.byte	0x04, 0x2f
        /*00c2*/ 	.short	(.L_35 - .L_34)
	.align		4
.L_34:
        /*00c4*/ 	.word	index@(daxpy_matrix_vector)
        /*00c8*/ 	.word	0x0000000e


	//----- nvinfo : EIATTR_FRAME_SIZE
	.align		4
.L_35:
        /*00cc*/ 	.byte	0x04, 0x11
        /*00ce*/ 	.short	(.L_37 - .L_36)
	.align		4
.L_36:
        /*00d0*/ 	.word	index@(daxpy_matrix_vector)
        /*00d4*/ 	.word	0x00000000


	//----- nvinfo : EIATTR_REGCOUNT
	.align		4
.L_37:
        /*00d8*/ 	.byte	0x04, 0x2f
        /*00da*/ 	.short	(.L_39 - .L_38)
	.align		4
.L_38:
        /*00dc*/ 	.word	index@(bias_multiply)
        /*00e0*/ 	.word	0x0000000e


	//----- nvinfo : EIATTR_FRAME_SIZE
	.align		4
.L_39:
        /*00e4*/ 	.byte	0x04, 0x11
        /*00e6*/ 	.short	(.L_41 - .L_40)
	.align		4
.L_40:
        /*00e8*/ 	.word	index@(bias_multiply)
        /*00ec*/ 	.word	0x00000000


	//----- nvinfo : EIATTR_REGCOUNT
	.align		4
.L_41:
        /*00f0*/ 	.byte	0x04, 0x2f
        /*00f2*/ 	.short	(.L_43 - .L_42)
	.align		4
.L_42:
        /*00f4*/ 	.word	index@(compare_and_set)
        /*00f8*/ 	.word	0x0000000c


	//----- nvinfo : EIATTR_FRAME_SIZE
	.align		4
.L_43:
        /*00fc*/ 	.byte	0x04, 0x11
        /*00fe*/ 	.short	(.L_45 - .L_44)
	.align		4
.L_44:
        /*0100*/ 	.word	index@(compare_and_set)
        /*0104*/ 	.word	0x00000000


	//----- nvinfo : EIATTR_REGCOUNT
	.align		4
.L_45:
        /*0108*/ 	.byte	0x04, 0x2f
        /*010a*/ 	.short	(.L_47 - .L_46)
	.align		4
.L_46:
        /*010c*/ 	.word	index@(matrix_matrix_cellwise_op)
        /*0110*/ 	.word	0x0000001e


	//----- nvinfo : EIATTR_FRAME_SIZE
	.align		4
.L_47:
        /*0114*/ 	.byte	0x04, 0x11
        /*0116*/ 	.short	(.L_49 - .L_48)
	.align		4
.L_48:
        /*0118*/ 	.word	index@($matrix_matrix_cellwise_op$__internal_accurate_pow)
        /*011c*/ 	.word	0x00000000


	//----- nvinfo : EIATTR_FRAME_SIZE
	.align		4
.L_49:
        /*0120*/ 	.byte	0x04, 0x11
        /*0122*/ 	.short	(.L_51 - .L_50)
	.align		4
.L_50:
        /*0124*/ 	.word	index@($__internal_5_$__cuda_sm20_div_rn_f64_full)
        /*0128*/ 	.word	0x00000000


	//----- nvinfo : EIATTR_FRAME_SIZE
	.align		4
.L_51:
        /*012c*/ 	.byte	0x04, 0x11
        /*012e*/ 	.short	(.L_53 - .L_52)
	.align		4
.L_52:
        /*0130*/ 	.word	index@(matrix_matrix_cellwise_op)
        /*0134*/ 	.word	0x00000000


	//----- nvinfo : EIATTR_REGCOUNT
	.align		4
.L_53:
        /*0138*/ 	.byte	0x04, 0x2f
        /*013a*/ 	.short	(.L_55 - .L_54)
	.align		4
.L_54:
        /*013c*/ 	.word	index@(matrix_scalar_op)
        /*0140*/ 	.word	0x0000001e


	//----- nvinfo : EIATTR_FRAME_SIZE
	.align		4
.L_55:
        /*0144*/ 	.byte	0x04, 0x11
        /*0146*/ 	.short	(.L_57 - .L_56)
	.align		4
.L_56:
        /*0148*/ 	.word	index@($matrix_scalar_op$__internal_accurate_pow)
        /*014c*/ 	.word	0x00000000


	//----- nvinfo : EIATTR_FRAME_SIZE
	.align		4
.L_57:
        /*0150*/ 	.byte	0x04, 0x11
        /*0152*/ 	.short	(.L_59 - .L_58)
	.align		4
.L_58:
        /*0154*/ 	.word	index@($__internal_4_$__cuda_sm20_div_rn_f64_full)
        /*0158*/ 	.word	0x00000000


	//----- nvinfo : EIATTR_FRAME_SIZE
	.align		4
.L_59:
        /*015c*/ 	.byte	0x04, 0x11
        /*015e*/ 	.short	(.L_61 - .L_60)
	.align		4
.L_60:
        /*0160*/ 	.word	index@(matrix_scalar_op)
        /*0164*/ 	.word	0x00000000


	//----- nvinfo : EIATTR_REGCOUNT
	.align		4
.L_61:
        /*0168*/ 	.byte	0x04, 0x2f
        /*016a*/ 	.short	(.L_63 - .L_62)
	.align		4
.L_62:
        /*016c*/ 	.word	index@(fill)
        /*0170*/ 	.word	0x0000000a


	//----- nvinfo : EIATTR_FRAME_SIZE
	.align		4
.L_63:
        /*0174*/ 	.byte	0x04, 0x11
        /*0176*/ 	.short	(.L_65 - .L_64)
	.align		4
.L_64:
        /*0178*/ 	.word	index@(fill)
        /*017c*/ 	.word	0x00000000


	//----- nvinfo : EIATTR_REGCOUNT
	.align		4
.L_65:
        /*0180*/ 	.byte	0x04, 0x2f
        /*0182*/ 	.short	(.L_67 - .L_66)
	.align		4
.L_66:
        /*0184*/ 	.word	index@(cbind)
        /*0188*/ 	.word	0x0000000c


	//----- nvinfo : EIATTR_FRAME_SIZE
	.align		4
.L_67:
        /*018c*/ 	.byte	0x04, 0x11
        /*018e*/ 	.short	(.L_69 - .L_68)
	.align		4
.L_68:
        /*0190*/ 	.word	index@(cbind)
        /*0194*/ 	.word	0x00000000


	//----- nvinfo : EIATTR_REGCOUNT
	.align		4
.L_69:
        /*0198*/ 	.byte	0x04, 0x2f
        /*019a*/ 	.short	(.L_71 - .L_70)
	.align		4
.L_70:
        /*019c*/ 	.word	index@(rbind)
        /*01a0*/ 	.word	0x0000000e


	//----- nvinfo : EIATTR_FRAME_SIZE
	.align		4
.L_71:
        /*01a4*/ 	.byte	0x04, 0x11
        /*01a6*/ 	.short	(.L_73 - .L_72)
	.align		4
.L_72:
        /*01a8*/ 	.word	index@(rbind)
        /*01ac*/ 	.word	0x00000000


	//----- nvinfo : EIATTR_REGCOUNT
	.align		4
.L_73:
        /*01b0*/ 	.byte	0x04, 0x2f
        /*01b2*/ 	.short	(.L_75 - .L_74)
	.align		4
.L_74:
        /*01b4*/ 	.word	index@(reduce_sum)
        /*01b8*/ 	.word	0x00000010


	//----- nvinfo : EIATTR_FRAME_SIZE
	.align		4
.L_75:
        /*01bc*/ 	.byte	0x04, 0x11
        /*01be*/ 	.short	(.L_77 - .L_76)
	.align		4
.L_76:
        /*01c0*/ 	.word	index@(reduce_sum)
        /*01c4*/ 	.word	0x00000000


	//----- nvinfo : EIATTR_REGCOUNT
	.align		4
.L_77:
        /*01c8*/ 	.byte	0x04, 0x2f
        /*01ca*/ 	.short	(.L_79 - .L_78)
	.align		4
.L_78:
        /*01cc*/ 	.word	index@(reduce_row_sum)
        /*01d0*/ 	.word	0x0000000d


	//----- nvinfo : EIATTR_FRAME_SIZE
	.align		4
.L_79:
        /*01d4*/ 	.byte	0x04, 0x11
        /*01d6*/ 	.short	(.L_81 - .L_80)
	.align		4
.L_80:
        /*01d8*/ 	.word	index@(reduce_row_sum)
        /*01dc*/ 	.word	0x00000000


	//----- nvinfo : EIATTR_REGCOUNT
	.align		4
.L_81:
        /*01e0*/ 	.byte	0x04, 0x2f
        /*01e2*/ 	.short	(.L_83 - .L_82)
	.align		4
.L_82:
        /*01e4*/ 	.word	index@(reduce_col_sum)
        /*01e8*/ 	.word	0x0000000e


	//----- nvinfo : EIATTR_FRAME_SIZE
	.align		4
.L_83:
        /*01ec*/ 	.byte	0x04, 0x11
        /*01ee*/ 	.short	(.L_85 - .L_84)
	.align		4
.L_84:
        /*01f0*/ 	.word	index@(reduce_col_sum)
        /*01f4*/ 	.word	0x00000000


	//----- nvinfo : EIATTR_REGCOUNT
	.align		4
.L_85:
        /*01f8*/ 	.byte	0x04, 0x2f
        /*01fa*/ 	.short	(.L_87 - .L_86)
	.align		4
.L_86:
        /*01fc*/ 	.word	index@(reduce_max)
        /*0200*/ 	.word	0x00000016


	//----- nvinfo : EIATTR_FRAME_SIZE
	.align		4
.L_87:
        /*0204*/ 	.byte	0x04, 0x11
        /*0206*/ 	.short	(.L_89 - .L_88)
	.align		4
.L_88:
        /*0208*/ 	.word	index@(reduce_max)
        /*020c*/ 	.word	0x00000000


	//----- nvinfo : EIATTR_REGCOUNT
	.align		4
.L_89:
        /*0210*/ 	.byte	0x04, 0x2f
        /*0212*/ 	.short	(.L_91 - .L_90)
	.align		4
.L_90:
        /*0214*/ 	.word	index@(reduce_row_max)
        /*0218*/ 	.word	0x00000010


	//----- nvinfo : EIATTR_FRAME_SIZE
	.align		4
.L_91:
        /*021c*/ 	.byte	0x04, 0x11
        /*021e*/ 	.short	(.L_93 - .L_92)
	.align		4
.L_92:
        /*0220*/ 	.word	index@(reduce_row_max)
        /*0224*/ 	.word	0x00000000


	//----- nvinfo : EIATTR_REGCOUNT
	.align		4
.L_93:
        /*0228*/ 	.byte	0x04, 0x2f
        /*022a*/ 	.short	(.L_95 - .L_94)
	.align		4
.L_94:
        /*022c*/ 	.word	index@(reduce_col_max)
        /*0230*/ 	.word	0x00000012


	//----- nvinfo : EIATTR_FRAME_SIZE
	.align		4
.L_95:
        /*0234*/ 	.byte	0x04, 0x11
        /*0236*/ 	.short	(.L_97 - .L_96)
	.align		4
.L_96:
        /*0238*/ 	.word	index@(reduce_col_max)
        /*023c*/ 	.word	0x00000000


	//----- nvinfo : EIATTR_REGCOUNT
	.align		4
.L_97:
        /*0240*/ 	.byte	0x04, 0x2f
        /*0242*/ 	.short	(.L_99 - .L_98)
	.align		4
.L_98:
        /*0244*/ 	.word	index@(reduce_min)
        /*0248*/ 	.word	0x00000016


	//----- nvinfo : EIATTR_FRAME_SIZE
	.align		4
.L_99:
        /*024c*/ 	.byte	0x04, 0x11
        /*024e*/ 	.short	(.L_101 - .L_100)
	.align		4
.L_100:
        /*0250*/ 	.word	index@(reduce_min)
        /*0254*/ 	.word	0x00000000


	//----- nvinfo : EIATTR_REGCOUNT
	.align		4
.L_101:
        /*0258*/ 	.byte	0x04, 0x2f
        /*025a*/ 	.short	(.L_103 - .L_102)
	.align		4
.L_102:
        /*025c*/ 	.word	index@(reduce_row_min)
        /*0260*/ 	.word	0x00000010


	//----- nvinfo : EIATTR_FRAME_SIZE
	.align		4
.L_103:
        /*0264*/ 	.byte	0x04, 0x11
        /*0266*/ 	.short	(.L_105 - .L_104)
	.align		4
.L_104:
        /*0268*/ 	.word	index@(reduce_row_min)
        /*026c*/ 	.word	0x00000000


	//----- nvinfo : EIATTR_REGCOUNT
	.align		4
.L_105:
        /*0270*/ 	.byte	0x04, 0x2f
        /*0272*/ 	.short	(.L_107 - .L_106)
	.align		4
.L_106:
        /*0274*/ 	.word	index@(reduce_col_min)
        /*0278*/ 	.word	0x00000012


	//----- nvinfo : EIATTR_FRAME_SIZE
	.align		4
.L_107:
        /*027c*/ 	.byte	0x04, 0x11
        /*027e*/ 	.short	(.L_109 - .L_108)
	.align		4
.L_108:
        /*0280*/ 	.word	index@(reduce_col_min)
        /*0284*/ 	.word	0x00000000


	//----- nvinfo : EIATTR_REGCOUNT
	.align		4
.L_109:
        /*0288*/ 	.byte	0x04, 0x2f
        /*028a*/ 	.short	(.L_111 - .L_110)
	.align		4
.L_110:
        /*028c*/ 	.word	index@(reduce_prod)
        /*0290*/ 	.word	0x00000010


	//----- nvinfo : EIATTR_FRAME_SIZE
	.align		4
.L_111:
        /*0294*/ 	.byte	0x04, 0x11
        /*0296*/ 	.short	(.L_113 - .L_112)
	.align		4
.L_112:
        /*0298*/ 	.word	index@(reduce_prod)
        /*029c*/ 	.word	0x00000000


	//----- nvinfo : EIATTR_REGCOUNT
	.align		4
.L_113:
        /*02a0*/ 	.byte	0x04, 0x2f
        /*02a2*/ 	.short	(.L_115 - .L_114)
	.align		4
.L_114:
        /*02a4*/ 	.word	index@(reduce_row_mean)
        /*02a8*/ 	.word	0x00000019


	//----- nvinfo : EIATTR_FRAME_SIZE
	.align		4
.L_115:
        /*02ac*/ 	.byte	0x04, 0x11
        /*02ae*/ 	.short	(.L_117 - .L_116)
	.align		4
.L_116:
        /*02b0*/ 	.word	index@($__internal_3_$__cuda_sm20_div_rn_f64_full)
        /*02b4*/ 	.word	0x00000000


	//----- nvinfo : EIATTR_FRAME_SIZE
	.align		4
.L_117:
        /*02b8*/ 	.byte	0x04, 0x11
        /*02ba*/ 	.short	(.L_119 - .L_118)
	.align		4
.L_118:
        /*02bc*/ 	.word	index@(reduce_row_mean)
        /*02c0*/ 	.word	0x00000000


	//----- nvinfo : EIATTR_REGCOUNT
	.align		4
.L_119:
        /*02c4*/ 	.byte	0x04, 0x2f
        /*02c6*/ 	.short	(.L_121 - .L_120)
	.align		4
.L_120:
        /*02c8*/ 	.word	index@(reduce_col_mean)
        /*02cc*/ 	.word	0x00000019


	//----- nvinfo : EIATTR_FRAME_SIZE
	.align		4
.L_121:
        /*02d0*/ 	.byte	0x04, 0x11
        /*02d2*/ 	.short	(.L_123 - .L_122)
	.align		4
.L_122:
        /*02d4*/ 	.word	index@($__internal_2_$__cuda_sm20_div_rn_f64_full)
        /*02d8*/ 	.word	0x00000000


	//----- nvinfo : EIATTR_FRAME_SIZE
	.align		4
.L_123:
        /*02dc*/ 	.byte	0x04, 0x11
        /*02de*/ 	.short	(.L_125 - .L_124)
	.align		4
.L_124:
        /*02e0*/ 	.word	index@(reduce_col_mean)
        /*02e4*/ 	.word	0x00000000


	//----- nvinfo : EIATTR_REGCOUNT
	.align		4
.L_125:
        /*02e8*/ 	.byte	0x04, 0x2f
        /*02ea*/ 	.short	(.L_127 - .L_126)
	.align		4
.L_126:
        /*02ec*/ 	.word	index@(matrix_exp)
        /*02f0*/ 	.word	0x0000000e


	//----- nvinfo : EIATTR_FRAME_SIZE
	.align		4
.L_127:
        /*02f4*/ 	.byte	0x04, 0x11
        /*02f6*/ 	.short	(.L_129 - .L_128)
	.align		4
.L_128:
        /*02f8*/ 	.word	index@(matrix_exp)
        /*02fc*/ 	.word	0x00000000


	//----- nvinfo : EIATTR_REGCOUNT
	.align		4
.L_129:
        /*0300*/ 	.byte	0x04, 0x2f
        /*0302*/ 	.short	(.L_131 - .L_130)
	.align		4
.L_130:
        /*0304*/ 	.word	index@(matrix_sqrt)
        /*0308*/ 	.word	0x00000012


	//----- nvinfo : EIATTR_FRAME_SIZE
	.align		4
.L_131:
        /*030c*/ 	.byte	0x04, 0x11
        /*030e*/ 	.short	(.L_133 - .L_132)
	.align		4
.L_132:
        /*0310*/ 	.word	index@($__internal_1_$__cuda_sm20_dsqrt_rn_f64_mediumpath_v1)
        /*0314*/ 	.word	0x00000000


	//----- nvinfo : EIATTR_FRAME_SIZE
	.align		4
.L_133:
        /*0318*/ 	.byte	0x04, 0x11
        /*031a*/ 	.short	(.L_135 - .L_134)
	.align		4
.L_134:
        /*031c*/ 	.word	index@(matrix_sqrt)
        /*0320*/ 	.word	0x00000000


	//----- nvinfo : EIATTR_REGCOUNT
	.align		4
.L_135:
        /*0324*/ 	.byte	0x04, 0x2f
        /*0326*/ 	.short	(.L_137 - .L_136)
	.align		4
.L_136:
        /*0328*/ 	.word	index@(matrix_round)
        /*032c*/ 	.word	0x0000000e


	//----- nvinfo : EIATTR_FRAME_SIZE
	.align		4
.L_137:
        /*0330*/ 	.byte	0x04, 0x11
        /*0332*/ 	.short	(.L_139 - .L_138)
	.align		4
.L_138:
        /*0334*/ 	.word	index@(matrix_round)
        /*0338*/ 	.word	0x00000000


	//----- nvinfo : EIATTR_REGCOUNT
	.align		4
.L_139:
        /*033c*/ 	.byte	0x04, 0x2f
        /*033e*/ 	.short	(.L_141 - .L_140)
	.align		4
.L_140:
        /*0340*/ 	.word	index@(matrix_abs)
        /*0344*/ 	.word	0x0000000c


	//----- nvinfo : EIATTR_FRAME_SIZE
	.align		4
.L_141:
        /*0348*/ 	.byte	0x04, 0x11
        /*034a*/ 	.short	(.L_143 - .L_142)
	.align		4
.L_142:
        /*034c*/ 	.word	index@(matrix_abs)
        /*0350*/ 	.word	0x00000000


	//----- nvinfo : EIATTR_REGCOUNT
	.align		4
.L_143:
        /*0354*/ 	.byte	0x04, 0x2f
        /*0356*/ 	.short	(.L_145 - .L_144)
	.align		4
.L_144:
        /*0358*/ 	.word	index@(matrix_log)
        /*035c*/ 	.word	0x00000014


	//----- nvinfo : EIATTR_FRAME_SIZE
	.align		4
.L_145:
        /*0360*/ 	.byte	0x04, 0x11
        /*0362*/ 	.short	(.L_147 - .L_146)
	.align		4
.L_146:
        /*0364*/ 	.word	index@(matrix_log)
        /*0368*/ 	.word	0x00000000


	//----- nvinfo : EIATTR_REGCOUNT
	.align		4
.L_147:
        /*036c*/ 	.byte	0x04, 0x2f
        /*036e*/ 	.short	(.L_149 - .L_148)
	.align		4
.L_148:
        /*0370*/ 	.word	index@(matrix_floor)
        /*0374*/ 	.word	0x0000000c


	//----- nvinfo : EIATTR_FRAME_SIZE
	.align		4
.L_149:
        /*0378*/ 	.byte	0x04, 0x11
        /*037a*/ 	.short	(.L_151 - .L_150)
	.align		4
.L_150:
        /*037c*/ 	.word	index@(matrix_floor)
        /*0380*/ 	.word	0x00000000


	//----- nvinfo : EIATTR_REGCOUNT
	.align		4
.L_151:
        /*0384*/ 	.byte	0x04, 0x2f
        /*0386*/ 	.short	(.L_153 - .L_152)
	.align		4
.L_152:
        /*0388*/ 	.word	index@(matrix_ceil)
        /*038c*/ 	.word	0x0000000c


	//----- nvinfo : EIATTR_FRAME_SIZE
	.align		4
.L_153:
        /*0390*/ 	.byte	0x04, 0x11
        /*0392*/ 	.short	(.L_155 - .L_154)
	.align		4
.L_154:
        /*0394*/ 	.word	index@(matrix_ceil)
        /*0398*/ 	.word	0x00000000


	//----- nvinfo : EIATTR_REGCOUNT
	.align		4
.L_155:
        /*039c*/ 	.byte	0x04, 0x2f
        /*039e*/ 	.short	(.L_157 - .L_156)
	.align		4
.L_156:
        /*03a0*/ 	.word	index@(matrix_sin)
        /*03a4*/ 	.word	0x0000001c


	//----- nvinfo : EIATTR_FRAME_SIZE
	.align		4
.L_157:
        /*03a8*/ 	.byte	0x04, 0x11
        /*03aa*/ 	.short	(.L_159 - .L_158)
	.align		4
.L_158:
        /*03ac*/ 	.word	index@($matrix_sin$__internal_trig_reduction_slowpathd)
        /*03b0*/ 	.word	0x00000028


	//----- nvinfo : EIATTR_FRAME_SIZE
	.align		4
.L_159:
        /*03b4*/ 	.byte	0x04, 0x11
        /*03b6*/ 	.short	(.L_161 - .L_160)
	.align		4
.L_160:
        /*03b8*/ 	.word	index@(matrix_sin)
        /*03bc*/ 	.word	0x00000028


	//----- nvinfo : EIATTR_REGCOUNT
	.align		4
.L_161:
        /*03c0*/ 	.byte	0x04, 0x2f
        /*03c2*/ 	.short	(.L_163 - .L_162)
	.align		4
.L_162:
        /*03c4*/ 	.word	index@(matrix_sinh)
        /*03c8*/ 	.word	0x0000001e


	//----- nvinfo : EIATTR_FRAME_SIZE
	.align		4
.L_163:
        /*03cc*/ 	.byte	0x04, 0x11
        /*03ce*/ 	.short	(.L_165 - .L_164)
	.align		4
.L_164:
        /*03d0*/ 	.word	index@($__internal_0_$__cuda_sm20_div_rn_f64_full)
        /*03d4*/ 	.word	0x00000000


	//----- nvinfo : EIATTR_FRAME_SIZE
	.align		4
.L_165:
        /*03d8*/ 	.byte	0x04, 0x11
        /*03da*/ 	.short	(.L_167 - .L_166)
	.align		4
.L_166:
        /*03dc*/ 	.word	index@(matrix_sinh)
        /*03e0*/ 	.word	0x00000000


	//----- nvinfo : EIATTR_REGCOUNT
	.align		4
.L_167:
        /*03e4*/ 	.byte	0x04, 0x2f
        /*03e6*/ 	.short	(.L_169 - .L_168)
	.align		4
.L_168:
        /*03e8*/ 	.word	index@(matrix_cos)
        /*03ec*/ 	.word	0x0000001c


	//----- nvinfo : EIATTR_FRAME_SIZE
	.align		4
.L_169:
        /*03f0*/ 	.byte	0x04, 0x11
        /*03f2*/ 	.short	(.L_171 - .L_170)
	.align		4
.L_170:
        /*03f4*/ 	.word	index@($matrix_cos$__internal_trig_reduction_slowpathd)
        /*03f8*/ 	.word	0x00000028


	//----- nvinfo : EIATTR_FRAME_SIZE
	.align		4
.L_171:
        /*03fc*/ 	.byte	0x04, 0x11
        /*03fe*/ 	.short	(.L_173 - .L_172)
	.align		4
.L_172:
        /*0400*/ 	.word	index@(matrix_cos)
        /*0404*/ 	.word	0x00000028


	//----- nvinfo : EIATTR_REGCOUNT
	.align		4
.L_173:
        /*0408*/ 	.byte	0x04, 0x2f
        /*040a*/ 	.short	(.L_175 - .L_174)
	.align		4
.L_174:
        /*040c*/ 	.word	index@(matrix_cosh)
        /*0410*/ 	.word	0x0000000a


	//----- nvinfo : EIATTR_FRAME_SIZE
	.align		4
.L_175:
        /*0414*/ 	.byte	0x04, 0x11
        /*0416*/ 	.short	(.L_177 - .L_176)
	.align		4
.L_176:
        /*0418*/ 	.word	index@(matrix_cosh)
        /*041c*/ 	.word	0x00000000


	//----- nvinfo : EIATTR_REGCOUNT
	.align		4
.L_177:
        /*0420*/ 	.byte	0x04, 0x2f
        /*0422*/ 	.short	(.L_179 - .L_178)
	.align		4
.L_178:
        /*0424*/ 	.word	index@(matrix_tan)
        /*0428*/ 	.word	0x0000001c


	//----- nvinfo : EIATTR_FRAME_SIZE
	.align		4
.L_179:
        /*042c*/ 	.byte	0x04, 0x11
        /*042e*/ 	.short	(.L_181 - .L_180)
	.align		4
.L_180:
        /*0430*/ 	.word	index@($matrix_tan$__internal_trig_reduction_slowpathd)
        /*0434*/ 	.word	0x00000028


	//----- nvinfo : EIATTR_FRAME_SIZE
	.align		4
.L_181:
        /*0438*/ 	.byte	0x04, 0x11
        /*043a*/ 	.short	(.L_183 - .L_182)
	.align		4
.L_182:
        /*043c*/ 	.word	index@(matrix_tan)
        /*0440*/ 	.word	0x00000028


	//----- nvinfo : EIATTR_REGCOUNT
	.align		4
.L_183:
        /*0444*/ 	.byte	0x04, 0x2f
        /*0446*/ 	.short	(.L_185 - .L_184)
	.align		4
.L_184:
        /*0448*/ 	.word	index@(matrix_tanh)
        /*044c*/ 	.word	0x00000010


	//----- nvinfo : EIATTR_FRAME_SIZE
	.align		4
.L_185:
        /*0450*/ 	.byte	0x04, 0x11
        /*0452*/ 	.short	(.L_187 - .L_186)
	.align		4
.L_186:
        /*0454*/ 	.word	index@(matrix_tanh)
        /*0458*/ 	.word	0x00000000


	//----- nvinfo : EIATTR_REGCOUNT
	.align		4
.L_187:
        /*045c*/ 	.byte	0x04, 0x2f
        /*045e*/ 	.short	(.L_189 - .L_188)
	.align		4
.L_188:
        /*0460*/ 	.word	index@(matrix_asin)
        /*0464*/ 	.word	0x00000012


	//----- nvinfo : EIATTR_FRAME_SIZE
	.align		4
.L_189:
        /*0468*/ 	.byte	0x04, 0x11
        /*046a*/ 	.short	(.L_191 - .L_190)
	.align		4
.L_190:
        /*046c*/ 	.word	index@(matrix_asin)
        /*0470*/ 	.word	0x00000000


	//----- nvinfo : EIATTR_REGCOUNT
	.align		4
.L_191:
        /*0474*/ 	.byte	0x04, 0x2f
        /*0476*/ 	.short	(.L_193 - .L_192)
	.align		4
.L_192:
        /*0478*/ 	.word	index@(matrix_acos)
        /*047c*/ 	.word	0x00000014


	//----- nvinfo : EIATTR_FRAME_SIZE
	.align		4
.L_193:
        /*0480*/ 	.byte	0x04, 0x11
        /*0482*/ 	.short	(.L_195 - .L_194)
	.align		4
.L_194:
        /*0484*/ 	.word	index@(matrix_acos)
        /*0488*/ 	.word	0x00000000


	//----- nvinfo : EIATTR_REGCOUNT
	.align		4
.L_195:
        /*048c*/ 	.byte	0x04, 0x2f
        /*048e*/ 	.short	(.L_197 - .L_196)
	.align		4
.L_196:
        /*0490*/ 	.word	index@(matrix_atan)
        /*0494*/ 	.word	0x0000000c


	//----- nvinfo : EIATTR_FRAME_SIZE
	.align		4
.L_197:
        /*0498*/ 	.byte	0x04, 0x11
        /*049a*/ 	.short	(.L_199 - .L_198)
	.align		4
.L_198:
        /*049c*/ 	.word	index@(matrix_atan)
        /*04a0*/ 	.word	0x00000000


	//----- nvinfo : EIATTR_REGCOUNT
	.align		4
.L_199:
        /*04a4*/ 	.byte	0x04, 0x2f
        /*04a6*/ 	.short	(.L_201 - .L_200)
	.align		4
.L_200:
        /*04a8*/ 	.word	index@(matrix_sign)
        /*04ac*/ 	.word	0x0000000a


	//----- nvinfo : EIATTR_FRAME_SIZE
	.align		4
.L_201:
        /*04b0*/ 	.byte	0x04, 0x11
        /*04b2*/ 	.short	(.L_203 - .L_202)
	.align		4
.L_202:
        /*04b4*/ 	.word	index@(matrix_sign)
        /*04b8*/ 	.word	0x00000000


	//----- nvinfo : EIATTR_MIN_STACK_SIZE
	.align		4
.L_203:
        /*04bc*/ 	.byte	0x04, 0x12
        /*04be*/ 	.short	(.L_205 - .L_204)
	.align		4
.L_204:
        /*04c0*/ 	.word	index@(matrix_sign)
        /*04c4*/ 	.word	0x00000000


	//----- nvinfo : EIATTR_MIN_STACK_SIZE
	.align		4
.L_205:
        /*04c8*/ 	.byte	0x04, 0x12
        /*04ca*/ 	.short	(.L_207 - .L_206)
	.align		4
.L_206:
        /*04cc*/ 	.word	index@(matrix_atan)
        /*04d0*/ 	.word	0x00000000


	//----- nvinfo : EIATTR_MIN_STACK_SIZE
	.align		4
.L_207:
        /*04d4*/ 	.byte	0x04, 0x12
        /*04d6*/ 	.short	(.L_209 - .L_208)
	.align		4
.L_208:
        /*04d8*/ 	.word	index@(matrix_acos)
        /*04dc*/ 	.word	0x00000000


	//----- nvinfo : EIATTR_MIN_STACK_SIZE
	.align		4
.L_209:
        /*04e0*/ 	.byte	0x04, 0x12
        /*04e2*/ 	.short	(.L_211 - .L_210)
	.align		4
.L_210:
        /*04e4*/ 	.word	index@(matrix_asin)
        /*04e8*/ 	.word	0x00000000


	//----- nvinfo : EIATTR_MIN_STACK_SIZE
	.align		4
.L_211:
        /*04ec*/ 	.byte	0x04, 0x12
        /*04ee*/ 	.short	(.L_213 - .L_212)
	.align		4
.L_212:
        /*04f0*/ 	.word	index@(matrix_tanh)
        /*04f4*/ 	.word	0x00000000


	//----- nvinfo : EIATTR_MIN_STACK_SIZE
	.align		4
.L_213:
        /*04f8*/ 	.byte	0x04, 0x12
        /*04fa*/ 	.short	(.L_215 - .L_214)
	.align		4
.L_214:
        /*04fc*/ 	.word	index@(matrix_tan)
        /*0500*/ 	.word	0x00000028


	//----- nvinfo : EIATTR_MIN_STACK_SIZE
	.align		4
.L_215:
        /*0504*/ 	.byte	0x04, 0x12
        /*0506*/ 	.short	(.L_217 - .L_216)
	.align		4
.L_216:
        /*0508*/ 	.word	index@(matrix_cosh)
        /*050c*/ 	.word	0x00000000


	//----- nvinfo : EIATTR_MIN_STACK_SIZE
	.align		4
.L_217:
        /*0510*/ 	.byte	0x04, 0x12
        /*0512*/ 	.short	(.L_219 - .L_218)
	.align		4
.L_218:
        /*0514*/ 	.word	index@(matrix_cos)
        /*0518*/ 	.word	0x00000028


	//----- nvinfo : EIATTR_MIN_STACK_SIZE
	.align		4
.L_219:
        /*051c*/ 	.byte	0x04, 0x12
        /*051e*/ 	.short	(.L_221 - .L_220)
	.align		4
.L_220:
        /*0520*/ 	.word	index@(matrix_sinh)
        /*0524*/ 	.word	0x00000000


	//----- nvinfo : EIATTR_MIN_STACK_SIZE
	.align		4
.L_221:
        /*0528*/ 	.byte	0x04, 0x12
        /*052a*/ 	.short	(.L_223 - .L_222)
	.align		4
.L_222:
        /*052c*/ 	.word	index@(matrix_sin)
        /*0530*/ 	.word	0x00000028


	//----- nvinfo : EIATTR_MIN_STACK_SIZE
	.align		4
.L_223:
        /*0534*/ 	.byte	0x04, 0x12
        /*0536*/ 	.short	(.L_225 - .L_224)
	.align		4
.L_224:
        /*0538*/ 	.word	index@(matrix_ceil)
        /*053c*/ 	.word	0x00000000


	//----- nvinfo : EIATTR_MIN_STACK_SIZE
	.align		4
.L_225:
        /*0540*/ 	.byte	0x04, 0x12
        /*0542*/ 	.short	(.L_227 - .L_226)
	.align		4
.L_226:
        /*0544*/ 	.word	index@(matrix_floor)
        /*0548*/ 	.word	0x00000000


	//----- nvinfo : EIATTR_MIN_STACK_SIZE
	.align		4
.L_227:
        /*054c*/ 	.byte	0x04, 0x12
        /*054e*/ 	.short	(.L_229 - .L_228)
	.align		4
.L_228:
        /*0550*/ 	.word	index@(matrix_log)
        /*0554*/ 	.word	0x00000000


	//----- nvinfo : EIATTR_MIN_STACK_SIZE
	.align		4
.L_229:
        /*0558*/ 	.byte	0x04, 0x12
        /*055a*/ 	.short	(.L_231 - .L_230)
	.align		4
.L_230:
        /*055c*/ 	.word	index@(matrix_abs)
        /*0560*/ 	.word	0x00000000


	//----- nvinfo : EIATTR_MIN_STACK_SIZE
	.align		4
.L_231:
        /*0564*/ 	.byte	0x04, 0x12
        /*0566*/ 	.short	(.L_233 - .L_232)
	.align		4
.L_232:
        /*0568*/ 	.word	index@(matrix_round)
        /*056c*/ 	.word	0x00000000


	//----- nvinfo : EIATTR_MIN_STACK_SIZE
	.align		4
.L_233:
        /*0570*/ 	.byte	0x04, 0x12
        /*0572*/ 	.short	(.L_235 - .L_234)
	.align		4
.L_234:
        /*0574*/ 	.word	index@(matrix_sqrt)
        /*0578*/ 	.word	0x00000000


	//----- nvinfo : EIATTR_MIN_STACK_SIZE
	.align		4
.L_235:
        /*057c*/ 	.byte	0x04, 0x12
        /*057e*/ 	.short	(.L_237 - .L_236)
	.align		4
.L_236:
        /*0580*/ 	.word	index@(matrix_exp)
        /*0584*/ 	.word	0x00000000


	//----- nvinfo : EIATTR_MIN_STACK_SIZE
	.align		4
.L_237:
        /*0588*/ 	.byte	0x04, 0x12
        /*058a*/ 	.short	(.L_239 - .L_238)
	.align		4
.L_238:
        /*058c*/ 	.word	index@(reduce_col_mean)
        /*0590*/ 	.word	0x00000000


	//----- nvinfo : EIATTR_MIN_STACK_SIZE
	.align		4
.L_239:
        /*0594*/ 	.byte	0x04, 0x12
        /*0596*/ 	.short	(.L_241 - .L_240)
	.align		4
.L_240:
        /*0598*/ 	.word	index@(reduce_row_mean)
        /*059c*/ 	.word	0x00000000


	//----- nvinfo : EIATTR_MIN_STACK_SIZE
	.align		4
.L_241:
        /*05a0*/ 	.byte	0x04, 0x12
        /*05a2*/ 	.short	(.L_243 - .L_242)
	.align		4
.L_242:
        /*05a4*/ 	.word	index@(reduce_prod)
        /*05a8*/ 	.word	0x00000000


	//----- nvinfo : EIATTR_MIN_STACK_SIZE
	.align		4
.L_243:
        /*05ac*/ 	.byte	0x04, 0x12
        /*05ae*/ 	.short	(.L_245 - .L_244)
	.align		4
.L_244:
        /*05b0*/ 	.word	index@(reduce_col_min)
        /*05b4*/ 	.word	0x00000000


	//----- nvinfo : EIATTR_MIN_STACK_SIZE
	.align		4
.L_245:
        /*05b8*/ 	.byte	0x04, 0x12
        /*05ba*/ 	.short	(.L_247 - .L_246)
	.align		4
.L_246:
        /*05bc*/ 	.word	index@(reduce_row_min)
        /*05c0*/ 	.word	0x00000000


	//----- nvinfo : EIATTR_MIN_STACK_SIZE
	.align		4
.L_247:
        /*05c4*/ 	.byte	0x04, 0x12
        /*05c6*/ 	.short	(.L_249 - .L_248)
	.align		4
.L_248:
        /*05c8*/ 	.word	index@(reduce_min)
        /*05cc*/ 	.word	0x00000000


	//----- nvinfo : EIATTR_MIN_STACK_SIZE
	.align		4
.L_249:
        /*05d0*/ 	.byte	0x04, 0x12
        /*05d2*/ 	.short	(.L_251 - .L_250)
	.align		4
.L_250:
        /*05d4*/ 	.word	index@(reduce_col_max)
        /*05d8*/ 	.word	0x00000000


	//----- nvinfo : EIATTR_MIN_STACK_SIZE
	.align		4
.L_251:
        /*05dc*/ 	.byte	0x04, 0x12
        /*05de*/ 	.short	(.L_253 - .L_252)
	.align		4
.L_252:
        /*05e0*/ 	.word	index@(reduce_row_max)
        /*05e4*/ 	.word	0x00000000


	//----- nvinfo : EIATTR_MIN_STACK_SIZE
	.align		4
.L_253:
        /*05e8*/ 	.byte	0x04, 0x12
        /*05ea*/ 	.short	(.L_255 - .L_254)
	.align		4
.L_254:
        /*05ec*/ 	.word	index@(reduce_max)
        /*05f0*/ 	.word	0x00000000


	//----- nvinfo : EIATTR_MIN_STACK_SIZE
	.align		4
.L_255:
        /*05f4*/ 	.byte	0x04, 0x12
        /*05f6*/ 	.short	(.L_257 - .L_256)
	.align		4
.L_256:
        /*05f8*/ 	.word	index@(reduce_col_sum)
        /*05fc*/ 	.word	0x00000000


	//----- nvinfo : EIATTR_MIN_STACK_SIZE
	.align		4
.L_257:
        /*0600*/ 	.byte	0x04, 0x12
        /*0602*/ 	.short	(.L_259 - .L_258)
	.align		4
.L_258:
        /*0604*/ 	.word	index@(reduce_row_sum)
        /*0608*/ 	.word	0x00000000


	//----- nvinfo : EIATTR_MIN_STACK_SIZE
	.align		4
.L_259:
        /*060c*/ 	.byte	0x04, 0x12
        /*060e*/ 	.short	(.L_261 - .L_260)
	.align		4
.L_260:
        /*0610*/ 	.word	index@(reduce_sum)
        /*0614*/ 	.word	0x00000000


	//----- nvinfo : EIATTR_MIN_STACK_SIZE
	.align		4
.L_261:
        /*0618*/ 	.byte	0x04, 0x12
        /*061a*/ 	.short	(.L_263 - .L_262)
	.align		4
.L_262:
        /*061c*/ 	.word	index@(rbind)
        /*0620*/ 	.word	0x00000000


	//----- nvinfo : EIATTR_MIN_STACK_SIZE
	.align		4
.L_263:
        /*0624*/ 	.byte	0x04, 0x12
        /*0626*/ 	.short	(.L_265 - .L_264)
	.align		4
.L_264:
        /*0628*/ 	.word	index@(cbind)
        /*062c*/ 	.word	0x00000000


	//----- nvinfo : EIATTR_MIN_STACK_SIZE
	.align		4
.L_265:
        /*0630*/ 	.byte	0x04, 0x12
        /*0632*/ 	.short	(.L_267 - .L_266)
	.align		4
.L_266:
        /*0634*/ 	.word	index@(fill)
        /*0638*/ 	.word	0x00000000


	//----- nvinfo : EIATTR_MIN_STACK_SIZE
	.align		4
.L_267:
        /*063c*/ 	.byte	0x04, 0x12
        /*063e*/ 	.short	(.L_269 - .L_268)
	.align		4
.L_268:
        /*0640*/ 	.word	index@(matrix_scalar_op)
        /*0644*/ 	.word	0x00000000


	//----- nvinfo : EIATTR_MIN_STACK_SIZE
	.align		4
.L_269:
        /*0648*/ 	.byte	0x04, 0x12
        /*064a*/ 	.short	(.L_271 - .L_270)
	.align		4
.L_270:
        /*064c*/ 	.word	index@(matrix_matrix_cellwise_op)
        /*0650*/ 	.word	0x00000000


	//----- nvinfo : EIATTR_MIN_STACK_SIZE
	.align		4
.L_271:
        /*0654*/ 	.byte	0x04, 0x12
        /*0656*/ 	.short	(.L_273 - .L_272)
	.align		4
.L_272:
        /*0658*/ 	.word	index@(compare_and_set)
        /*065c*/ 	.word	0x00000000


	//----- nvinfo : EIATTR_MIN_STACK_SIZE
	.align		4
.L_273:
        /*0660*/ 	.byte	0x04, 0x12
        /*0662*/ 	.short	(.L_275 - .L_274)
	.align		4
.L_274:
        /*0664*/ 	.word	index@(bias_multiply)
        /*0668*/ 	.word	0x00000000


	//----- nvinfo : EIATTR_MIN_STACK_SIZE
	.align		4
.L_275:
        /*066c*/ 	.byte	0x04, 0x12
        /*066e*/ 	.short	(.L_277 - .L_276)
	.align		4
.L_276:
        /*0670*/ 	.word	index@(daxpy_matrix_vector)
        /*0674*/ 	.word	0x00000000


	//----- nvinfo : EIATTR_MIN_STACK_SIZE
	.align		4
.L_277:
        /*0678*/ 	.byte	0x04, 0x12
        /*067a*/ 	.short	(.L_279 - .L_278)
	.align		4
.L_278:
        /*067c*/ 	.word	index@(bias_add)
        /*0680*/ 	.word	0x00000000


	//----- nvinfo : EIATTR_MIN_STACK_SIZE
	.align		4
.L_279:
        /*0684*/ 	.byte	0x04, 0x12
        /*0686*/ 	.short	(.L_281 - .L_280)
	.align		4
.L_280:
        /*0688*/ 	.word	index@(inplace_add)
        /*068c*/ 	.word	0x00000000


	//----- nvinfo : EIATTR_MIN_STACK_SIZE
	.align		4
.L_281:
        /*0690*/ 	.byte	0x04, 0x12
        /*0692*/ 	.short	(.L_283 - .L_282)
	.align		4
.L_282:
        /*0694*/ 	.word	index@(relu_backward)
        /*0698*/ 	.word	0x00000000


	//----- nvinfo : EIATTR_MIN_STACK_SIZE
	.align		4
.L_283:
        /*069c*/ 	.byte	0x04, 0x12
        /*069e*/ 	.short	(.L_285 - .L_284)
	.align		4
.L_284:
        /*06a0*/ 	.word	index@(relu)
        /*06a4*/ 	.word	0x00000000


	//----- nvinfo : EIATTR_MIN_STACK_SIZE
	.align		4
.L_285:
        /*06a8*/ 	.byte	0x04, 0x12
        /*06aa*/ 	.short	(.L_287 - .L_286)
	.align		4
.L_286:
        /*06ac*/ 	.word	index@(copy_u2l_dense)
        /*06b0*/ 	.word	0x00000000


	//----- nvinfo : EIATTR_MIN_STACK_SIZE
	.align		4
.L_287:
        /*06b4*/ 	.byte	0x04, 0x12
        /*06b6*/ 	.short	(.L_289 - .L_288)
	.align		4
.L_288:
        /*06b8*/ 	.word	index@(slice_dense_dense)
        /*06bc*/ 	.word	0x00000000


	//----- nvinfo : EIATTR_MIN_STACK_SIZE
	.align		4
.L_289:
        /*06c0*/ 	.byte	0x04, 0x12
        /*06c2*/ 	.short	(.L_291 - .L_290)
	.align		4
.L_290:
        /*06c4*/ 	.word	index@(slice_sparse_dense_nnz)
        /*06c8*/ 	.word	0x00000000


	//----- nvinfo : EIATTR_MIN_STACK_SIZE
	.align		4
.L_291:
        /*06cc*/ 	.byte	0x04, 0x12
        /*06ce*/ 	.short	(.L_293 - .L_292)
	.align		4
.L_292:
        /*06d0*/ 	.word	index@(slice_sparse_dense_row)
        /*06d4*/ 	.word	0x00000000
.L_293:


//--------------------- .nv.compat                --------------------------
	.section	.nv.compat,"",@"SHT_CUDA_COMPAT_INFO"
	.align	4
        /*0000*/ 	.byte	0x02, 0x09, 0x00, 0x00, 0x02, 0x02, 0x01, 0x00, 0x02, 0x05, 0x05, 0x00, 0x03, 0x07, 0x01, 0x01
        /*0010*/ 	.byte	0x02, 0x03, 0x00, 0x00, 0x02, 0x06, 0x01, 0x00, 0x04, 0x0b, 0x08, 0x00, 0x01, 0x00, 0x00, 0x00
        /*0020*/ 	.byte	0x00, 0x00, 0x00, 0x00


//--------------------- .nv.info.matrix_sign      --------------------------
	.section	.nv.info.matrix_sign,"",@"SHT_CUDA_INFO"
	.sectionflags	@""
	.align	4


	//----- nvinfo : EIATTR_CUDA_API_VERSION
	.align		4
        /*0000*/ 	.byte	0x04, 0x37
        /*0002*/ 	.short	(.L_295 - .L_294)
.L_294:
        /*0004*/ 	.word	0x00000082


	//----- nvinfo : EIATTR_KPARAM_INFO
	.align		4
.L_295:
        /*0008*/ 	.byte	0x04, 0x17
        /*000a*/ 	.short	(.L_297 - .L_296)
.L_296:
        /*000c*/ 	.word	0x00000000
        /*0010*/ 	.short	0x0002
        /*0012*/ 	.short	0x0010
        /*0014*/ 	.byte	0x00, 0xf0, 0x11, 0x00


	//----- nvinfo : EIATTR_KPARAM_INFO
	.align		4
.L_297:
        /*0018*/ 	.byte	0x04, 0x17
        /*001a*/ 	.short	(.L_299 - .L_298)
.L_298:
        /*001c*/ 	.word	0x00000000
        /*0020*/ 	.short	0x0001
        /*0022*/ 	.short	0x0008
        /*0024*/ 	.byte	0x00, 0xf5, 0x21, 0x00


	//----- nvinfo : EIATTR_KPARAM_INFO
	.align		4
.L_299:
        /*0028*/ 	.byte	0x04, 0x17
        /*002a*/ 	.short	(.L_301 - .L_300)
.L_300:
        /*002c*/ 	.word	0x00000000
        /*0030*/ 	.short	0x0000
        /*0032*/ 	.short	0x0000
        /*0034*/ 	.byte	0x00, 0xf5, 0x21, 0x00


	//----- nvinfo : EIATTR_SPARSE_MMA_MASK
	.align		4
.L_301:
        /*0038*/ 	.byte	0x03, 0x50
        /*003a*/ 	.short	0x0000


	//----- nvinfo : EIATTR_MAXREG_COUNT
	.align		4
        /*003c*/ 	.byte	0x03, 0x1b
        /*003e*/ 	.short	0x00ff


	//----- nvinfo : EIATTR_MERCURY_ISA_VERSION
	.align		4
        /*0040*/ 	.byte	0x03, 0x5f
        /*0042*/ 	.short	0x0101


	//----- nvinfo : EIATTR_VRC_CTA_INIT_COUNT
	.align		4
        /*0044*/ 	.byte	0x02, 0x4a
	.zero		1
	.zero		1


	//----- nvinfo : EIATTR_EXIT_INSTR_OFFSETS
	.align		4
        /*0048*/ 	.byte	0x04, 0x1c
        /*004a*/ 	.short	(.L_303 - .L_302)


	//   ....[0]....
.L_302:
        /*004c*/ 	.word	0x00000070


	//   ....[1]....
        /*0050*/ 	.word	0x00000100


	//   ....[2]....
        /*0054*/ 	.word	0x00000170


	//----- nvinfo : EIATTR_CBANK_PARAM_SIZE
	.align		4
.L_303:
        /*0058*/ 	.byte	0x03, 0x19
        /*005a*/ 	.short	0x0014


	//----- nvinfo : EIATTR_PARAM_CBANK
	.align		4
        /*005c*/ 	.byte	0x04, 0x0a
        /*005e*/ 	.short	(.L_305 - .L_304)
	.align		4
.L_304:
        /*0060*/ 	.word	index@(.nv.constant0.matrix_sign)
        /*0064*/ 	.short	0x0380
        /*0066*/ 	.short	0x0014


	//----- nvinfo : EIATTR_SW_WAR
	.align		4
.L_305:
        /*0068*/ 	.byte	0x04, 0x36
        /*006a*/ 	.short	(.L_307 - .L_306)
.L_306:
        /*006c*/ 	.word	0x00000008
.L_307:


//--------------------- .nv.info.matrix_atan      --------------------------
	.section	.nv.info.matrix_atan,"",@"SHT_CUDA_INFO"
	.sectionflags	@""
	.align	4


	//----- nvinfo : EIATTR_CUDA_API_VERSION
	.align		4
        /*0000*/ 	.byte	0x04, 0x37
        /*0002*/ 	.short	(.L_309 - .L_308)
.L_308:
        /*0004*/ 	.word	0x00000082


	//----- nvinfo : EIATTR_KPARAM_INFO
	.align		4
.L_309:
        /*0008*/ 	.byte	0x04, 0x17
        /*000a*/ 	.short	(.L_311 - .L_310)
.L_310:
        /*000c*/ 	.word	0x00000000
        /*0010*/ 	.short	0x0002
        /*0012*/ 	.short	0x0010
        /*0014*/ 	.byte	0x00, 0xf0, 0x11, 0x00


	//----- nvinfo : EIATTR_KPARAM_INFO
	.align		4
.L_311:
        /*0018*/ 	.byte	0x04, 0x17
        /*001a*/ 	.short	(.L_313 - .L_312)
.L_312:
        /*001c*/ 	.word	0x00000000
        /*0020*/ 	.short	0x0001
        /*0022*/ 	.short	0x0008
        /*0024*/ 	.byte	0x00, 0xf5, 0x21, 0x00


	//----- nvinfo : EIATTR_KPARAM_INFO
	.align		4
.L_313:
        /*0028*/ 	.byte	0x04, 0x17
        /*002a*/ 	.short	(.L_315 - .L_314)
.L_314:
        /*002c*/ 	.word	0x00000000
        /*0030*/ 	.short	0x0000
        /*0032*/ 	.short	0x0000
        /*0034*/ 	.byte	0x00, 0xf5, 0x21, 0x00


	//----- nvinfo : EIATTR_SPARSE_MMA_MASK
	.align		4
.L_315:
        /*0038*/ 	.byte	0x03, 0x50
        /*003a*/ 	.short	0x0000


	//----- nvinfo : EIATTR_MAXREG_COUNT
	.align		4
        /*003c*/ 	.byte	0x03, 0x1b
        /*003e*/ 	.short	0x00ff


	//----- nvinfo : EIATTR_MERCURY_ISA_VERSION
	.align		4
        /*0040*/ 	.byte	0x03, 0x5f
        /*0042*/ 	.short	0x0101


	//----- nvinfo : EIATTR_VRC_CTA_INIT_COUNT
	.align		4
        /*0044*/ 	.byte	0x02, 0x4a
	.zero		1
	.zero		1


	//----- nvinfo : EIATTR_EXIT_INSTR_OFFSETS
	.align		4
        /*0048*/ 	.byte	0x04, 0x1c
        /*004a*/ 	.short	(.L_317 - .L_316)


	//   ....[0]....
.L_316:
        /*004c*/ 	.word	0x00000070


	//   ....[1]....
        /*0050*/ 	.word	0x000005f0


	//----- nvinfo : EIATTR_CRS_STACK_SIZE
	.align		4
.L_317:
        /*0054*/ 	.byte	0x04, 0x1e
        /*0056*/ 	.short	(.L_319 - .L_318)
.L_318:
        /*0058*/ 	.word	0x00000000


	//----- nvinfo : EIATTR_CBANK_PARAM_SIZE
	.align		4
.L_319:
        /*005c*/ 	.byte	0x03, 0x19
        /*005e*/ 	.short	0x0014


	//----- nvinfo : EIATTR_PARAM_CBANK
	.align		4
        /*0060*/ 	.byte	0x04, 0x0a
        /*0062*/ 	.short	(.L_321 - .L_320)
	.align		4
.L_320:
        /*0064*/ 	.word	index@(.nv.constant0.matrix_atan)
        /*0068*/ 	.short	0x0380
        /*006a*/ 	.short	0x0014


	//----- nvinfo : EIATTR_SW_WAR
	.align		4
.L_321:
        /*006c*/ 	.byte	0x04, 0x36
        /*006e*/ 	.short	(.L_323 - .L_322)
.L_322:
        /*0070*/ 	.word	0x00000008
.L_323:


//--------------------- .nv.info.matrix_acos      --------------------------
	.section	.nv.info.matrix_acos,"",@"SHT_CUDA_INFO"
	.sectionflags	@""
	.align	4


	//----- nvinfo : EIATTR_CUDA_API_VERSION
	.align		4
        /*0000*/ 	.byte	0x04, 0x37
        /*0002*/ 	.short	(.L_325 - .L_324)
.L_324:
        /*0004*/ 	.word	0x00000082


	//----- nvinfo : EIATTR_KPARAM_INFO
	.align		4
.L_325:
        /*0008*/ 	.byte	0x04, 0x17
        /*000a*/ 	.short	(.L_327 - .L_326)
.L_326:
        /*000c*/ 	.word	0x00000000
        /*0010*/ 	.short	0x0002
        /*0012*/ 	.short	0x0010
        /*0014*/ 	.byte	0x00, 0xf0, 0x11, 0x00


	//----- nvinfo : EIATTR_KPARAM_INFO
	.align		4
.L_327:
        /*0018*/ 	.byte	0x04, 0x17
        /*001a*/ 	.short	(.L_329 - .L_328)
.L_328:
        /*001c*/ 	.word	0x00000000
        /*0020*/ 	.short	0x0001
        /*0022*/ 	.short	0x0008
        /*0024*/ 	.byte	0x00, 0xf5, 0x21, 0x00


	//----- nvinfo : EIATTR_KPARAM_INFO
	.align		4
.L_329:
        /*0028*/ 	.byte	0x04, 0x17
        /*002a*/ 	.short	(.L_331 - .L_330)
.L_330:
        /*002c*/ 	.word	0x00000000
        /*0030*/ 	.short	0x0000
        /*0032*/ 	.short	0x0000
        /*0034*/ 	.byte	0x00, 0xf5, 0x21, 0x00


	//----- nvinfo : EIATTR_SPARSE_MMA_MASK
	.align		4
.L_331:
        /*0038*/ 	.byte	0x03, 0x50
        /*003a*/ 	.short	0x0000


	//----- nvinfo : EIATTR_MAXREG_COUNT
	.align		4
        /*003c*/ 	.byte	0x03, 0x1b
        /*003e*/ 	.short	0x00ff


	//----- nvinfo : EIATTR_MERCURY_ISA_VERSION
	.align		4
        /*0040*/ 	.byte	0x03, 0x5f
        /*0042*/ 	.short	0x0101


	//----- nvinfo : EIATTR_VRC_CTA_INIT_COUNT
	.align		4
        /*0044*/ 	.byte	0x02, 0x4a
	.zero		1
	.zero		1


	//----- nvinfo : EIATTR_EXIT_INSTR_OFFSETS
	.align		4
        /*0048*/ 	.byte	0x04, 0x1c
        /*004a*/ 	.short	(.L_333 - .L_332)


	//   ....[0]....
.L_332:
        /*004c*/ 	.word	0x00000070


	//   ....[1]....
        /*0050*/ 	.word	0x00000910


	//----- nvinfo : EIATTR_CRS_STACK_SIZE
	.align		4
.L_333:
        /*0054*/ 	.byte	0x04, 0x1e
        /*0056*/ 	.short	(.L_335 - .L_334)
.L_334:
        /*0058*/ 	.word	0x00000000


	//----- nvinfo : EIATTR_CBANK_PARAM_SIZE
	.align		4
.L_335:
        /*005c*/ 	.byte	0x03, 0x19
        /*005e*/ 	.short	0x0014


	//----- nvinfo : EIATTR_PARAM_CBANK
	.align		4
        /*0060*/ 	.byte	0x04, 0x0a
        /*0062*/ 	.short	(.L_337 - .L_336)
	.align		4
.L_336:
        /*0064*/ 	.word	index@(.nv.constant0.matrix_acos)
        /*0068*/ 	.short	0x0380
        /*006a*/ 	.short	0x0014


	//----- nvinfo : EIATTR_SW_WAR
	.align		4
.L_337:
        /*006c*/ 	.byte	0x04, 0x36
        /*006e*/ 	.short	(.L_339 - .L_338)
.L_338:
        /*0070*/ 	.word	0x00000008
.L_339:


//--------------------- .nv.info.matrix_asin      --------------------------
	.section	.nv.info.matrix_asin,"",@"SHT_CUDA_INFO"
	.sectionflags	@""
	.align	4


	//----- nvinfo : EIATTR_CUDA_API_VERSION
	.align		4
        /*0000*/ 	.byte	0x04, 0x37
        /*0002*/ 	.short	(.L_341 - .L_340)
.L_340:
        /*0004*/ 	.word	0x00000082


	//----- nvinfo : EIATTR_KPARAM_INFO
	.align		4
.L_341:
        /*0008*/ 	.byte	0x04, 0x17
        /*000a*/ 	.short	(.L_343 - .L_342)
.L_342:
        /*000c*/ 	.word	0x00000000
        /*0010*/ 	.short	0x0002
        /*0012*/ 	.short	0x0010
        /*0014*/ 	.byte	0x00, 0xf0, 0x11, 0x00


	//----- nvinfo : EIATTR_KPARAM_INFO
	.align		4
.L_343:
        /*0018*/ 	.byte	0x04, 0x17
        /*001a*/ 	.short	(.L_345 - .L_344)
.L_344:
        /*001c*/ 	.word	0x00000000
        /*0020*/ 	.short	0x0001
        /*0022*/ 	.short	0x0008
        /*0024*/ 	.byte	0x00, 0xf5, 0x21, 0x00


	//----- nvinfo : EIATTR_KPARAM_INFO
	.align		4
.L_345:
        /*0028*/ 	.byte	0x04, 0x17
        /*002a*/ 	.short	(.L_347 - .L_346)
.L_346:
        /*002c*/ 	.word	0x00000000
        /*0030*/ 	.short	0x0000
        /*0032*/ 	.short	0x0000
        /*0034*/ 	.byte	0x00, 0xf5, 0x21, 0x00


	//----- nvinfo : EIATTR_SPARSE_MMA_MASK
	.align		4
.L_347:
        /*0038*/ 	.byte	0x03, 0x50
        /*003a*/ 	.short	0x0000


	//----- nvinfo : EIATTR_MAXREG_COUNT
	.align		4
        /*003c*/ 	.byte	0x03, 0x1b
        /*003e*/ 	.short	0x00ff


	//----- nvinfo : EIATTR_MERCURY_ISA_VERSION
	.align		4
        /*0040*/ 	.byte	0x03, 0x5f
        /*0042*/ 	.short	0x0101


	//----- nvinfo : EIATTR_VRC_CTA_INIT_COUNT
	.align		4
        /*0044*/ 	.byte	0x02, 0x4a
	.zero		1
	.zero		1


	//----- nvinfo : EIATTR_EXIT_INSTR_OFFSETS
	.align		4
        /*0048*/ 	.byte	0x04, 0x1c
        /*004a*/ 	.short	(.L_349 - .L_348)


	//   ....[0]....
.L_348:
        /*004c*/ 	.word	0x00000070


	//   ....[1]....
        /*0050*/ 	.word	0x00000830


	//----- nvinfo : EIATTR_CRS_STACK_SIZE
	.align		4
.L_349:
        /*0054*/ 	.byte	0x04, 0x1e
        /*0056*/ 	.short	(.L_351 - .L_350)
.L_350:
        /*0058*/ 	.word	0x00000000


	//----- nvinfo : EIATTR_CBANK_PARAM_SIZE
	.align		4
.L_351:
        /*005c*/ 	.byte	0x03, 0x19
        /*005e*/ 	.short	0x0014


	//----- nvinfo : EIATTR_PARAM_CBANK
	.align		4
        /*0060*/ 	.byte	0x04, 0x0a
        /*0062*/ 	.short	(.L_353 - .L_352)
	.align		4
.L_352:
        /*0064*/ 	.word	index@(.nv.constant0.matrix_asin)
        /*0068*/ 	.short	0x0380
        /*006a*/ 	.short	0x0014


	//----- nvinfo : EIATTR_SW_WAR
	.align		4
.L_353:
        /*006c*/ 	.byte	0x04, 0x36
        /*006e*/ 	.short	(.L_355 - .L_354)
.L_354:
        /*0070*/ 	.word	0x00000008
.L_355:


//--------------------- .nv.info.matrix_tanh      --------------------------
	.section	.nv.info.matrix_tanh,"",@"SHT_CUDA_INFO"
	.sectionflags	@""
	.align	4


	//----- nvinfo : EIATTR_CUDA_API_VERSION
	.align		4
        /*0000*/ 	.byte	0x04, 0x37
        /*0002*/ 	.short	(.L_357 - .L_356)
.L_356:
        /*0004*/ 	.word	0x00000082


	//----- nvinfo : EIATTR_KPARAM_INFO
	.align		4
.L_357:
        /*0008*/ 	.byte	0x04, 0x17
        /*000a*/ 	.short	(.L_359 - .L_358)
.L_358:
        /*000c*/ 	.word	0x00000000
        /*0010*/ 	.short	0x0002
        /*0012*/ 	.short	0x0010
        /*0014*/ 	.byte	0x00, 0xf0, 0x11, 0x00


	//----- nvinfo : EIATTR_KPARAM_INFO
	.align		4
.L_359:
        /*0018*/ 	.byte	0x04, 0x17
        /*001a*/ 	.short	(.L_361 - .L_360)
.L_360:
        /*001c*/ 	.word	0x00000000
        /*0020*/ 	.short	0x0001
        /*0022*/ 	.short	0x0008
        /*0024*/ 	.byte	0x00, 0xf5, 0x21, 0x00


	//----- nvinfo : EIATTR_KPARAM_INFO
	.align		4
.L_361:
        /*0028*/ 	.byte	0x04, 0x17
        /*002a*/ 	.short	(.L_363 - .L_362)
.L_362:
        /*002c*/ 	.word	0x00000000
        /*0030*/ 	.short	0x0000
        /*0032*/ 	.short	0x0000
        /*0034*/ 	.byte	0x00, 0xf5, 0x21, 0x00


	//----- nvinfo : EIATTR_SPARSE_MMA_MASK
	.align		4
.L_363:
        /*0038*/ 	.byte	0x03, 0x50
        /*003a*/ 	.short	0x0000


	//----- nvinfo : EIATTR_MAXREG_COUNT
	.align		4
        /*003c*/ 	.byte	0x03, 0x1b
        /*003e*/ 	.short	0x00ff


	//----- nvinfo : EIATTR_MERCURY_ISA_VERSION
	.align		4
        /*0040*/ 	.byte	0x03, 0x5f
        /*0042*/ 	.short	0x0101


	//----- nvinfo : EIATTR_VRC_CTA_INIT_COUNT
	.align		4
        /*0044*/ 	.byte	0x02, 0x4a
	.zero		1
	.zero		1


	//----- nvinfo : EIATTR_EXIT_INSTR_OFFSETS
	.align		4
        /*0048*/ 	.byte	0x04, 0x1c
        /*004a*/ 	.short	(.L_365 - .L_364)


	//   ....[0]....
.L_364:
        /*004c*/ 	.word	0x00000070


	//   ....[1]....
        /*0050*/ 	.word	0x00000730


	//----- nvinfo : EIATTR_CRS_STACK_SIZE
	.align		4
.L_365:
        /*0054*/ 	.byte	0x04, 0x1e
        /*0056*/ 	.short	(.L_367 - .L_366)
.L_366:
        /*0058*/ 	.word	0x00000000


	//----- nvinfo : EIATTR_CBANK_PARAM_SIZE
	.align		4
.L_367:
        /*005c*/ 	.byte	0x03, 0x19
        /*005e*/ 	.short	0x0014


	//----- nvinfo : EIATTR_PARAM_CBANK
	.align		4
        /*0060*/ 	.byte	0x04, 0x0a
        /*0062*/ 	.short	(.L_369 - .L_368)
	.align		4
.L_368:
        /*0064*/ 	.word	index@(.nv.constant0.matrix_tanh)
        /*0068*/ 	.short	0x0380
        /*006a*/ 	.short	0x0014


	//----- nvinfo : EIATTR_SW_WAR
	.align		4
.L_369:
        /*006c*/ 	.byte	0x04, 0x36
        /*006e*/ 	.short	(.L_371 - .L_370)
.L_370:
        /*0070*/ 	.word	0x00000008
.L_371:


//--------------------- .nv.info.matrix_tan       --------------------------
	.section	.nv.info.matrix_tan,"",@"SHT_CUDA_INFO"
	.sectionflags	@""
	.align	4


	//----- nvinfo : EIATTR_CUDA_API_VERSION
	.align		4
        /*0000*/ 	.byte	0x04, 0x37
        /*0002*/ 	.short	(.L_373 - .L_372)
.L_372:
        /*0004*/ 	.word	0x00000082


	//----- nvinfo : EIATTR_KPARAM_INFO
	.align		4
.L_373:
        /*0008*/ 	.byte	0x04, 0x17
        /*000a*/ 	.short	(.L_375 - .L_374)
.L_374:
        /*000c*/ 	.word	0x00000000
        /*0010*/ 	.short	0x0002
        /*0012*/ 	.short	0x0010
        /*0014*/ 	.byte	0x00, 0xf0, 0x11, 0x00


	//----- nvinfo : EIATTR_KPARAM_INFO
	.align		4
.L_375:
        /*0018*/ 	.byte	0x04, 0x17
        /*001a*/ 	.short	(.L_377 - .L_376)
.L_376:
        /*001c*/ 	.word	0x00000000
        /*0020*/ 	.short	0x0001
        /*0022*/ 	.short	0x0008
        /*0024*/ 	.byte	0x00, 0xf5, 0x21, 0x00


	//----- nvinfo : EIATTR_KPARAM_INFO
	.align		4
.L_377:
        /*0028*/ 	.byte	0x04, 0x17
        /*002a*/ 	.short	(.L_379 - .L_378)
.L_378:
        /*002c*/ 	.word	0x00000000
        /*0030*/ 	.short	0x0000
        /*0032*/ 	.short	0x0000
        /*0034*/ 	.byte	0x00, 0xf5, 0x21, 0x00


	//----- nvinfo : EIATTR_SPARSE_MMA_MASK
	.align		4
.L_379:
        /*0038*/ 	.byte	0x03, 0x50
        /*003a*/ 	.short	0x0000


	//----- nvinfo : EIATTR_MAXREG_COUNT
	.align		4
        /*003c*/ 	.byte	0x03, 0x1b
        /*003e*/ 	.short	0x00ff


	//----- nvinfo : EIATTR_MERCURY_ISA_VERSION
	.align		4
        /*0040*/ 	.byte	0x03, 0x5f
        /*0042*/ 	.short	0x0101


	//----- nvinfo : EIATTR_VRC_CTA_INIT_COUNT
	.align		4
        /*0044*/ 	.byte	0x02, 0x4a
	.zero		1
	.zero		1


	//----- nvinfo : EIATTR_EXIT_INSTR_OFFSETS
	.align		4
        /*0048*/ 	.byte	0x04, 0x1c
        /*004a*/ 	.short	(.L_381 - .L_380)


	//   ....[0]....
.L_380:
        /*004c*/ 	.word	0x00000080


	//   ....[1]....
        /*0050*/ 	.word	0x00000680


	//----- nvinfo : EIATTR_CRS_STACK_SIZE
	.align		4
.L_381:
        /*0054*/ 	.byte	0x04, 0x1e
        /*0056*/ 	.short	(.L_383 - .L_382)
.L_382:
        /*0058*/ 	.word	0x00000000


	//----- nvinfo : EIATTR_CBANK_PARAM_SIZE
	.align		4
.L_383:
        /*005c*/ 	.byte	0x03, 0x19
        /*005e*/ 	.short	0x0014


	//----- nvinfo : EIATTR_PARAM_CBANK
	.align		4
        /*0060*/ 	.byte	0x04, 0x0a
        /*0062*/ 	.short	(.L_385 - .L_384)
	.align		4
.L_384:
        /*0064*/ 	.word	index@(.nv.constant0.matrix_tan)
        /*0068*/ 	.short	0x0380
        /*006a*/ 	.short	0x0014


	//----- nvinfo : EIATTR_SW_WAR
	.align		4
.L_385:
        /*006c*/ 	.byte	0x04, 0x36
        /*006e*/ 	.short	(.L_387 - .L_386)
.L_386:
        /*0070*/ 	.word	0x00000008
.L_387:


//--------------------- .nv.info.matrix_cosh      --------------------------
	.section	.nv.info.matrix_cosh,"",@"SHT_CUDA_INFO"
	.sectionflags	@""
	.align	4


	//----- nvinfo : EIATTR_CUDA_API_VERSION
	.align		4
        /*0000*/ 	.byte	0x04, 0x37
        /*0002*/ 	.short	(.L_389 - .L_388)
.L_388:
        /*0004*/ 	.word	0x00000082


	//----- nvinfo : EIATTR_KPARAM_INFO
	.align		4
.L_389:
        /*0008*/ 	.byte	0x04, 0x17
        /*000a*/ 	.short	(.L_391 - .L_390)
.L_390:
        /*000c*/ 	.word	0x00000000
        /*0010*/ 	.short	0x0002
        /*0012*/ 	.short	0x0010
        /*0014*/ 	.byte	0x00, 0xf0, 0x11, 0x00


	//----- nvinfo : EIATTR_KPARAM_INFO
	.align		4
.L_391:
        /*0018*/ 	.byte	0x04, 0x17
        /*001a*/ 	.short	(.L_393 - .L_392)
.L_392:
        /*001c*/ 	.word	0x00000000
        /*0020*/ 	.short	0x0001
        /*0022*/ 	.short	0x0008
        /*0024*/ 	.byte	0x00, 0xf5, 0x21, 0x00


	//----- nvinfo : EIATTR_KPARAM_INFO
	.align		4
.L_393:
        /*0028*/ 	.byte	0x04, 0x17
        /*002a*/ 	.short	(.L_395 - .L_394)
.L_394:
        /*002c*/ 	.word	0x00000000
        /*0030*/ 	.short	0x0000
        /*0032*/ 	.short	0x0000
        /*0034*/ 	.byte	0x00, 0xf5, 0x21, 0x00


	//----- nvinfo : EIATTR_SPARSE_MMA_MASK
	.align		4
.L_395:
        /*0038*/ 	.byte	0x03, 0x50
        /*003a*/ 	.short	0x0000


	//----- nvinfo : EIATTR_MAXREG_COUNT
	.align		4
        /*003c*/ 	.byte	0x03, 0x1b
        /*003e*/ 	.short	0x00ff


	//----- nvinfo : EIATTR_MERCURY_ISA_VERSION
	.align		4
        /*0040*/ 	.byte	0x03, 0x5f
        /*0042*/ 	.short	0x0101


	//----- nvinfo : EIATTR_VRC_CTA_INIT_COUNT
	.align		4
        /*0044*/ 	.byte	0x02, 0x4a
	.zero		1
	.zero		1


	//----- nvinfo : EIATTR_EXIT_INSTR_OFFSETS
	.align		4
        /*0048*/ 	.byte	0x04, 0x1c
        /*004a*/ 	.short	(.L_397 - .L_396)


	//   ....[0]....
.L_396:
        /*004c*/ 	.word	0x00000070


	//   ....[1]....
        /*0050*/ 	.word	0x000004b0


	//----- nvinfo : EIATTR_CRS_STACK_SIZE
	.align		4
.L_397:
        /*0054*/ 	.byte	0x04, 0x1e
        /*0056*/ 	.short	(.L_399 - .L_398)
.L_398:
        /*0058*/ 	.word	0x00000000


	//----- nvinfo : EIATTR_CBANK_PARAM_SIZE
	.align		4
.L_399:
        /*005c*/ 	.byte	0x03, 0x19
        /*005e*/ 	.short	0x0014


	//----- nvinfo : EIATTR_PARAM_CBANK
	.align		4
        /*0060*/ 	.byte	0x04, 0x0a
        /*0062*/ 	.short	(.L_401 - .L_400)
	.align		4
.L_400:
        /*0064*/ 	.word	index@(.nv.constant0.matrix_cosh)
        /*0068*/ 	.short	0x0380
        /*006a*/ 	.short	0x0014


	//----- nvinfo : EIATTR_SW_WAR
	.align		4
.L_401:
        /*006c*/ 	.byte	0x04, 0x36
        /*006e*/ 	.short	(.L_403 - .L_402)
.L_402:
        /*0070*/ 	.word	0x00000008
.L_403:


//--------------------- .nv.info.matrix_cos       --------------------------
	.section	.nv.info.matrix_cos,"",@"SHT_CUDA_INFO"
	.sectionflags	@""
	.align	4


	//----- nvinfo : EIATTR_CUDA_API_VERSION
	.align		4
        /*0000*/ 	.byte	0x04, 0x37
        /*0002*/ 	.short	(.L_405 - .L_404)
.L_404:
        /*0004*/ 	.word	0x00000082


	//----- nvinfo : EIATTR_KPARAM_INFO
	.align		4
.L_405:
        /*0008*/ 	.byte	0x04, 0x17
        /*000a*/ 	.short	(.L_407 - .L_406)
.L_406:
        /*000c*/ 	.word	0x00000000
        /*0010*/ 	.short	0x0002
        /*0012*/ 	.short	0x0010
        /*0014*/ 	.byte	0x00, 0xf0, 0x11, 0x00


	//----- nvinfo : EIATTR_KPARAM_INFO
	.align		4
.L_407:
        /*0018*/ 	.byte	0x04, 0x17
        /*001a*/ 	.short	(.L_409 - .L_408)
.L_408:
        /*001c*/ 	.word	0x00000000
        /*0020*/ 	.short	0x0001
        /*0022*/ 	.short	0x0008
        /*0024*/ 	.byte	0x00, 0xf5, 0x21, 0x00


	//----- nvinfo : EIATTR_KPARAM_INFO
	.align		4
.L_409:
        /*0028*/ 	.byte	0x04, 0x17
        /*002a*/ 	.short	(.L_411 - .L_410)
.L_410:
        /*002c*/ 	.word	0x00000000
        /*0030*/ 	.short	0x0000
        /*0032*/ 	.short	0x0000
        /*0034*/ 	.byte	0x00, 0xf5, 0x21, 0x00


	//----- nvinfo : EIATTR_SPARSE_MMA_MASK
	.align		4
.L_411:
        /*0038*/ 	.byte	0x03, 0x50
        /*003a*/ 	.short	0x0000


	//----- nvinfo : EIATTR_MAXREG_COUNT
	.align		4
        /*003c*/ 	.byte	0x03, 0x1b
        /*003e*/ 	.short	0x00ff


	//----- nvinfo : EIATTR_MERCURY_ISA_VERSION
	.align		4
        /*0040*/ 	.byte	0x03, 0x5f
        /*0042*/ 	.short	0x0101


	//----- nvinfo : EIATTR_VRC_CTA_INIT_COUNT
	.align		4
        /*0044*/ 	.byte	0x02, 0x4a
	.zero		1
	.zero		1


	//----- nvinfo : EIATTR_EXIT_INSTR_OFFSETS
	.align		4
        /*0048*/ 	.byte	0x04, 0x1c
        /*004a*/ 	.short	(.L_413 - .L_412)


	//   ....[0]....
.L_412:
        /*004c*/ 	.word	0x00000080


	//   ....[1]....
        /*0050*/ 	.word	0x00000480


	//----- nvinfo : EIATTR_CRS_STACK_SIZE
	.align		4
.L_413:
        /*0054*/ 	.byte	0x04, 0x1e
        /*0056*/ 	.short	(.L_415 - .L_414)
.L_414:
        /*0058*/ 	.word	0x00000000


	//----- nvinfo : EIATTR_CBANK_PARAM_SIZE
	.align		4
.L_415:
        /*005c*/ 	.byte	0x03, 0x19
        /*005e*/ 	.short	0x0014


	//----- nvinfo : EIATTR_PARAM_CBANK
	.align		4
        /*0060*/ 	.byte	0x04, 0x0a
        /*0062*/ 	.short	(.L_417 - .L_416)
	.align		4
.L_416:
        /*0064*/ 	.word	index@(.nv.constant0.matrix_cos)
        /*0068*/ 	.short	0x0380
        /*006a*/ 	.short	0x0014


	//----- nvinfo : EIATTR_SW_WAR
	.align		4
.L_417:
        /*006c*/ 	.byte	0x04, 0x36
        /*006e*/ 	.short	(.L_419 - .L_418)
.L_418:
        /*0070*/ 	.word	0x00000008
.L_419:


//--------------------- .nv.info.matrix_sinh      --------------------------
	.section	.nv.info.matrix_sinh,"",@"SHT_CUDA_INFO"
	.sectionflags	@""
	.align	4


	//----- nvinfo : EIATTR_CUDA_API_VERSION
	.align		4
        /*0000*/ 	.byte	0x04, 0x37
        /*0002*/ 	.short	(.L_421 - .L_420)
.L_420:
        /*0004*/ 	.word	0x00000082


	//----- nvinfo : EIATTR_KPARAM_INFO
	.align		4
.L_421:
        /*0008*/ 	.byte	0x04, 0x17
        /*000a*/ 	.short	(.L_423 - .L_422)
.L_422:
        /*000c*/ 	.word	0x00000000
        /*0010*/ 	.short	0x0002
        /*0012*/ 	.short	0x0010
        /*0014*/ 	.byte	0x00, 0xf0, 0x11, 0x00


	//----- nvinfo : EIATTR_KPARAM_INFO
	.align		4
.L_423:
        /*0018*/ 	.byte	0x04, 0x17
        /*001a*/ 	.short	(.L_425 - .L_424)
.L_424:
        /*001c*/ 	.word	0x00000000
        /*0020*/ 	.short	0x0001
        /*0022*/ 	.short	0x0008
        /*0024*/ 	.byte	0x00, 0xf5, 0x21, 0x00


	//----- nvinfo : EIATTR_KPARAM_INFO
	.align		4
.L_425:
        /*0028*/ 	.byte	0x04, 0x17
        /*002a*/ 	.short	(.L_427 - .L_426)
.L_426:
        /*002c*/ 	.word	0x00000000
        /*0030*/ 	.short	0x0000
        /*0032*/ 	.short	0x0000
        /*0034*/ 	.byte	0x00, 0xf5, 0x21, 0x00


	//----- nvinfo : EIATTR_SPARSE_MMA_MASK
	.align		4
.L_427:
        /*0038*/ 	.byte	0x03, 0x50
        /*003a*/ 	.short	0x0000


	//----- nvinfo : EIATTR_MAXREG_COUNT
	.align		4
        /*003c*/ 	.byte	0x03, 0x1b
        /*003e*/ 	.short	0x00ff


	//----- nvinfo : EIATTR_MERCURY_ISA_VERSION
	.align		4
        /*0040*/ 	.byte	0x03, 0x5f
        /*0042*/ 	.short	0x0101


	//----- nvinfo : EIATTR_VRC_CTA_INIT_COUNT
	.align		4
        /*0044*/ 	.byte	0x02, 0x4a
	.zero		1
	.zero		1


	//----- nvinfo : EIATTR_EXIT_INSTR_OFFSETS
	.align		4
        /*0048*/ 	.byte	0x04, 0x1c
        /*004a*/ 	.short	(.L_429 - .L_428)


	//   ....[0]....
.L_428:
        /*004c*/ 	.word	0x00000070


	//   ....[1]....
        /*0050*/ 	.word	0x00000850


	//----- nvinfo : EIATTR_CRS_STACK_SIZE
	.align		4
.L_429:
        /*0054*/ 	.byte	0x04, 0x1e
        /*0056*/ 	.short	(.L_431 - .L_430)
.L_430:
        /*0058*/ 	.word	0x00000000


	//----- nvinfo : EIATTR_CBANK_PARAM_SIZE
	.align		4
.L_431:
        /*005c*/ 	.byte	0x03, 0x19
        /*005e*/ 	.short	0x0014


	//----- nvinfo : EIATTR_PARAM_CBANK
	.align		4
        /*0060*/ 	.byte	0x04, 0x0a
        /*0062*/ 	.short	(.L_433 - .L_432)
	.align		4
.L_432:
        /*0064*/ 	.word	index@(.nv.constant0.matrix_sinh)
        /*0068*/ 	.short	0x0380
        /*006a*/ 	.short	0x0014


	//----- nvinfo : EIATTR_SW_WAR
	.align		4
.L_433:
        /*006c*/ 	.byte	0x04, 0x36
        /*006e*/ 	.short	(.L_435 - .L_434)
.L_434:
        /*0070*/ 	.word	0x00000008
.L_435:


//--------------------- .nv.info.matrix_sin       --------------------------
	.section	.nv.info.matrix_sin,"",@"SHT_CUDA_INFO"
	.sectionflags	@""
	.align	4


	//----- nvinfo : EIATTR_CUDA_API_VERSION
	.align		4
        /*0000*/ 	.byte	0x04, 0x37
        /*0002*/ 	.short	(.L_437 - .L_436)
.L_436:
        /*0004*/ 	.word	0x00000082


	//----- nvinfo : EIATTR_KPARAM_INFO
	.align		4
.L_437:
        /*0008*/ 	.byte	0x04, 0x17
        /*000a*/ 	.short	(.L_439 - .L_438)
.L_438:
        /*000c*/ 	.word	0x00000000
        /*0010*/ 	.short	0x0002
        /*0012*/ 	.short	0x0010
        /*0014*/ 	.byte	0x00, 0xf0, 0x11, 0x00


	//----- nvinfo : EIATTR_KPARAM_INFO
	.align		4
.L_439:
        /*0018*/ 	.byte	0x04, 0x17
        /*001a*/ 	.short	(.L_441 - .L_440)
.L_440:
        /*001c*/ 	.word	0x00000000
        /*0020*/ 	.short	0x0001
        /*0022*/ 	.short	0x0008
        /*0024*/ 	.byte	0x00, 0xf5, 0x21, 0x00


	//----- nvinfo : EIATTR_KPARAM_INFO
	.align		4
.L_441:
        /*0028*/ 	.byte	0x04, 0x17
        /*002a*/ 	.short	(.L_443 - .L_442)
.L_442:
        /*002c*/ 	.word	0x00000000
        /*0030*/ 	.short	0x0000
        /*0032*/ 	.short	0x0000
        /*0034*/ 	.byte	0x00, 0xf5, 0x21, 0x00


	//----- nvinfo : EIATTR_SPARSE_MMA_MASK
	.align		4
.L_443:
        /*0038*/ 	.byte	0x03, 0x50
        /*003a*/ 	.short	0x0000


	//----- nvinfo : EIATTR_MAXREG_COUNT
	.align		4
        /*003c*/ 	.byte	0x03, 0x1b
        /*003e*/ 	.short	0x00ff


	//----- nvinfo : EIATTR_MERCURY_ISA_VERSION
	.align		4
        /*0040*/ 	.byte	0x03, 0x5f
        /*0042*/ 	.short	0x0101


	//----- nvinfo : EIATTR_VRC_CTA_INIT_COUNT
	.align		4
        /*0044*/ 	.byte	0x02, 0x4a
	.zero		1
	.zero		1


	//----- nvinfo : EIATTR_EXIT_INSTR_OFFSETS
	.align		4
        /*0048*/ 	.byte	0x04, 0x1c
        /*004a*/ 	.short	(.L_445 - .L_444)


	//   ....[0]....
.L_444:
        /*004c*/ 	.word	0x00000080


	//   ....[1]....
        /*0050*/ 	.word	0x00000450


	//----- nvinfo : EIATTR_CRS_STACK_SIZE
	.align		4
.L_445:
        /*0054*/ 	.byte	0x04, 0x1e
        /*0056*/ 	.short	(.L_447 - .L_446)
.L_446:
        /*0058*/ 	.word	0x00000000


	//----- nvinfo : EIATTR_CBANK_PARAM_SIZE
	.align		4
.L_447:
        /*005c*/ 	.byte	0x03, 0x19
        /*005e*/ 	.short	0x0014


	//----- nvinfo : EIATTR_PARAM_CBANK
	.align		4
        /*0060*/ 	.byte	0x04, 0x0a
        /*0062*/ 	.short	(.L_449 - .L_448)
	.align		4
.L_448:
        /*0064*/ 	.word	index@(.nv.constant0.matrix_sin)
        /*0068*/ 	.short	0x0380
        /*006a*/ 	.short	0x0014


	//----- nvinfo : EIATTR_SW_WAR
	.align		4
.L_449:
        /*006c*/ 	.byte	0x04, 0x36
        /*006e*/ 	.short	(.L_451 - .L_450)
.L_450:
        /*0070*/ 	.word	0x00000008
.L_451:


//--------------------- .nv.info.matrix_ceil      --------------------------
	.section	.nv.info.matrix_ceil,"",@"SHT_CUDA_INFO"
	.sectionflags	@""
	.align	4


	//----- nvinfo : EIATTR_CUDA_API_VERSION
	.align		4
        /*0000*/ 	.byte	0x04, 0x37
        /*0002*/ 	.short	(.L_453 - .L_452)
.L_452:
        /*0004*/ 	.word	0x00000082


	//----- nvinfo : EIATTR_KPARAM_INFO
	.align		4
.L_453:
        /*0008*/ 	.byte	0x04, 0x17
        /*000a*/ 	.short	(.L_455 - .L_454)
.L_454:
        /*000c*/ 	.word	0x00000000
        /*0010*/ 	.short	0x0002
        /*0012*/ 	.short	0x0010
        /*0014*/ 	.byte	0x00, 0xf0, 0x11, 0x00


	//----- nvinfo : EIATTR_KPARAM_INFO
	.align		4
.L_455:
        /*0018*/ 	.byte	0x04, 0x17
        /*001a*/ 	.short	(.L_457 - .L_456)
.L_456:
        /*001c*/ 	.word	0x00000000
        /*0020*/ 	.short	0x0001
        /*0022*/ 	.short	0x0008
        /*0024*/ 	.byte	0x00, 0xf5, 0x21, 0x00


	//----- nvinfo : EIATTR_KPARAM_INFO
	.align		4
.L_457:
        /*0028*/ 	.byte	0x04, 0x17
        /*002a*/ 	.short	(.L_459 - .L_458)
.L_458:
        /*002c*/ 	.word	0x00000000
        /*0030*/ 	.short	0x0000
        /*0032*/ 	.short	0x0000
        /*0034*/ 	.byte	0x00, 0xf5, 0x21, 0x00


	//----- nvinfo : EIATTR_SPARSE_MMA_MASK
	.align		4
.L_459:
        /*0038*/ 	.byte	0x03, 0x50
        /*003a*/ 	.short	0x0000


	//----- nvinfo : EIATTR_MAXREG_COUNT
	.align		4
        /*003c*/ 	.byte	0x03, 0x1b
        /*003e*/ 	.short	0x00ff


	//----- nvinfo : EIATTR_MERCURY_ISA_VERSION
	.align		4
        /*0040*/ 	.byte	0x03, 0x5f
        /*0042*/ 	.short	0x0101


	//----- nvinfo : EIATTR_VRC_CTA_INIT_COUNT
	.align		4
        /*0044*/ 	.byte	0x02, 0x4a
	.zero		1
	.zero		1


	//----- nvinfo : EIATTR_EXIT_INSTR_OFFSETS
	.align		4
        /*0048*/ 	.byte	0x04, 0x1c
        /*004a*/ 	.short	(.L_461 - .L_460)


	//   ....[0]....
.L_460:
        /*004c*/ 	.word	0x00000070


	//   ....[1]....
        /*0050*/ 	.word	0x00000100


	//----- nvinfo : EIATTR_CBANK_PARAM_SIZE
	.align		4
.L_461:
        /*0054*/ 	.byte	0x03, 0x19
        /*0056*/ 	.short	0x0014


	//----- nvinfo : EIATTR_PARAM_CBANK
	.align		4
        /*0058*/ 	.byte	0x04, 0x0a
        /*005a*/ 	.short	(.L_463 - .L_462)
	.align		4
.L_462:
        /*005c*/ 	.word	index@(.nv.constant0.matrix_ceil)
        /*0060*/ 	.short	0x0380
        /*0062*/ 	.short	0x0014


	//----- nvinfo : EIATTR_SW_WAR
	.align		4
.L_463:
        /*0064*/ 	.byte	0x04, 0x36
        /*0066*/ 	.short	(.L_465 - .L_464)
.L_464:
        /*0068*/ 	.word	0x00000008
.L_465:


//--------------------- .nv.info.matrix_floor     --------------------------
	.section	.nv.info.matrix_floor,"",@"SHT_CUDA_INFO"
	.sectionflags	@""
	.align	4


	//----- nvinfo : EIATTR_CUDA_API_VERSION
	.align		4
        /*0000*/ 	.byte	0x04, 0x37
        /*0002*/ 	.short	(.L_467 - .L_466)
.L_466:
        /*0004*/ 	.word	0x00000082


	//----- nvinfo : EIATTR_KPARAM_INFO
	.align		4
.L_467:
        /*0008*/ 	.byte	0x04, 0x17
        /*000a*/ 	.short	(.L_469 - .L_468)
.L_468:
        /*000c*/ 	.word	0x00000000
        /*0010*/ 	.short	0x0002
        /*0012*/ 	.short	0x0010
        /*0014*/ 	.byte	0x00, 0xf0, 0x11, 0x00


	//----- nvinfo : EIATTR_KPARAM_INFO
	.align		4
.L_469:
        /*0018*/ 	.byte	0x04, 0x17
        /*001a*/ 	.short	(.L_471 - .L_470)
.L_470:
        /*001c*/ 	.word	0x00000000
        /*0020*/ 	.short	0x0001
        /*0022*/ 	.short	0x0008
        /*0024*/ 	.byte	0x00, 0xf5, 0x21, 0x00


	//----- nvinfo : EIATTR_KPARAM_INFO
	.align		4
.L_471:
        /*0028*/ 	.byte	0x04, 0x17
        /*002a*/ 	.short	(.L_473 - .L_472)
.L_472:
        /*002c*/ 	.word	0x00000000
        /*0030*/ 	.short	0x0000
        /*0032*/ 	.short	0x0000
        /*0034*/ 	.byte	0x00, 0xf5, 0x21, 0x00


	//----- nvinfo : EIATTR_SPARSE_MMA_MASK
	.align		4
.L_473:
        /*0038*/ 	.byte	0x03, 0x50
        /*003a*/ 	.short	0x0000


	//----- nvinfo : EIATTR_MAXREG_COUNT
	.align		4
        /*003c*/ 	.byte	0x03, 0x1b
        /*003e*/ 	.short	0x00ff


	//----- nvinfo : EIATTR_MERCURY_ISA_VERSION
	.align		4
        /*0040*/ 	.byte	0x03, 0x5f
        /*0042*/ 	.short	0x0101


	//----- nvinfo : EIATTR_VRC_CTA_INIT_COUNT
	.align		4
        /*0044*/ 	.byte	0x02, 0x4a
	.zero		1
	.zero		1


	//----- nvinfo : EIATTR_EXIT_INSTR_OFFSETS
	.align		4
        /*0048*/ 	.byte	0x04, 0x1c
        /*004a*/ 	.short	(.L_475 - .L_474)


	//   ....[0]....
.L_474:
        /*004c*/ 	.word	0x00000070


	//   ....[1]....
        /*0050*/ 	.word	0x00000100


	//----- nvinfo : EIATTR_CBANK_PARAM_SIZE
	.align		4
.L_475:
        /*0054*/ 	.byte	0x03, 0x19
        /*0056*/ 	.short	0x0014


	//----- nvinfo : EIATTR_PARAM_CBANK
	.align		4
        /*0058*/ 	.byte	0x04, 0x0a
        /*005a*/ 	.short	(.L_477 - .L_476)
	.align		4
.L_476:
        /*005c*/ 	.word	index@(.nv.constant0.matrix_floor)
        /*0060*/ 	.short	0x0380
        /*0062*/ 	.short	0x0014


	//----- nvinfo : EIATTR_SW_WAR
	.align		4
.L_477:
        /*0064*/ 	.byte	0x04, 0x36
        /*0066*/ 	.short	(.L_479 - .L_478)
.L_478:
        /*0068*/ 	.word	0x00000008
.L_479:


//--------------------- .nv.info.matrix_log       --------------------------
	.section	.nv.info.matrix_log,"",@"SHT_CUDA_INFO"
	.sectionflags	@""
	.align	4


	//----- nvinfo : EIATTR_CUDA_API_VERSION
	.align		4
        /*0000*/ 	.byte	0x04, 0x37
        /*0002*/ 	.short	(.L_481 - .L_480)
.L_480:
        /*0004*/ 	.word	0x00000082


	//----- nvinfo : EIATTR_KPARAM_INFO
	.align		4
.L_481:
        /*0008*/ 	.byte	0x04, 0x17
        /*000a*/ 	.short	(.L_483 - .L_482)
.L_482:
        /*000c*/ 	.word	0x00000000
        /*0010*/ 	.short	0x0002
        /*0012*/ 	.short	0x0010
        /*0014*/ 	.byte	0x00, 0xf0, 0x11, 0x00


	//----- nvinfo : EIATTR_KPARAM_INFO
	.align		4
.L_483:
        /*0018*/ 	.byte	0x04, 0x17
        /*001a*/ 	.short	(.L_485 - .L_484)
.L_484:
        /*001c*/ 	.word	0x00000000
        /*0020*/ 	.short	0x0001
        /*0022*/ 	.short	0x0008
        /*0024*/ 	.byte	0x00, 0xf5, 0x21, 0x00


	//----- nvinfo : EIATTR_KPARAM_INFO
	.align		4
.L_485:
        /*0028*/ 	.byte	0x04, 0x17
        /*002a*/ 	.short	(.L_487 - .L_486)
.L_486:
        /*002c*/ 	.word	0x00000000
        /*0030*/ 	.short	0x0000
        /*0032*/ 	.short	0x0000
        /*0034*/ 	.byte	0x00, 0xf5, 0x21, 0x00


	//----- nvinfo : EIATTR_SPARSE_MMA_MASK
	.align		4
.L_487:
        /*0038*/ 	.byte	0x03, 0x50
        /*003a*/ 	.short	0x0000


	//----- nvinfo : EIATTR_MAXREG_COUNT
	.align		4
        /*003c*/ 	.byte	0x03, 0x1b
        /*003e*/ 	.short	0x00ff


	//----- nvinfo : EIATTR_MERCURY_ISA_VERSION
	.align		4
        /*0040*/ 	.byte	0x03, 0x5f
        /*0042*/ 	.short	0x0101


	//----- nvinfo : EIATTR_VRC_CTA_INIT_COUNT
	.align		4
        /*0044*/ 	.byte	0x02, 0x4a
	.zero		1
	.zero		1


	//----- nvinfo : EIATTR_EXIT_INSTR_OFFSETS
	.align		4
        /*0048*/ 	.byte	0x04, 0x1c
        /*004a*/ 	.short	(.L_489 - .L_488)


	//   ....[0]....
.L_488:
        /*004c*/ 	.word	0x00000070


	//   ....[1]....
        /*0050*/ 	.word	0x00000630


	//----- nvinfo : EIATTR_CRS_STACK_SIZE
	.align		4
.L_489:
        /*0054*/ 	.byte	0x04, 0x1e
        /*0056*/ 	.short	(.L_491 - .L_490)
.L_490:
        /*0058*/ 	.word	0x00000000


	//----- nvinfo : EIATTR_CBANK_PARAM_SIZE
	.align		4
.L_491:
        /*005c*/ 	.byte	0x03, 0x19
        /*005e*/ 	.short	0x0014


	//----- nvinfo : EIATTR_PARAM_CBANK
	.align		4
        /*0060*/ 	.byte	0x04, 0x0a
        /*0062*/ 	.short	(.L_493 - .L_492)
	.align		4
.L_492:
        /*0064*/ 	.word	index@(.nv.constant0.matrix_log)
        /*0068*/ 	.short	0x0380
        /*006a*/ 	.short	0x0014


	//----- nvinfo : EIATTR_SW_WAR
	.align		4
.L_493:
        /*006c*/ 	.byte	0x04, 0x36
        /*006e*/ 	.short	(.L_495 - .L_494)
.L_494:
        /*0070*/ 	.word	0x00000008
.L_495:


//--------------------- .nv.info.matrix_abs       --------------------------
	.section	.nv.info.matrix_abs,"",@"SHT_CUDA_INFO"
	.sectionflags	@""
	.align	4


	//----- nvinfo : EIATTR_CUDA_API_VERSION
	.align		4
        /*0000*/ 	.byte	0x04, 0x37
        /*0002*/ 	.short	(.L_497 - .L_496)
.L_496:
        /*0004*/ 	.word	0x00000082


	//----- nvinfo : EIATTR_KPARAM_INFO
	.align		4
.L_497:
        /*0008*/ 	.byte	0x04, 0x17
        /*000a*/ 	.short	(.L_499 - .L_498)
.L_498:
        /*000c*/ 	.word	0x00000000
        /*0010*/ 	.short	0x0002
        /*0012*/ 	.short	0x0010
        /*0014*/ 	.byte	0x00, 0xf0, 0x11, 0x00


	//----- nvinfo : EIATTR_KPARAM_INFO
	.align		4
.L_499:
        /*0018*/ 	.byte	0x04, 0x17
        /*001a*/ 	.short	(.L_501 - .L_500)
.L_500:
        /*001c*/ 	.word	0x00000000
        /*0020*/ 	.short	0x0001
        /*0022*/ 	.short	0x0008
        /*0024*/ 	.byte	0x00, 0xf5, 0x21, 0x00


	//----- nvinfo : EIATTR_KPARAM_INFO
	.align		4
.L_501:
        /*0028*/ 	.byte	0x04, 0x17
        /*002a*/ 	.short	(.L_503 - .L_502)
.L_502:
        /*002c*/ 	.word	0x00000000
        /*0030*/ 	.short	0x0000
        /*0032*/ 	.short	0x0000
        /*0034*/ 	.byte	0x00, 0xf5, 0x21, 0x00


	//----- nvinfo : EIATTR_SPARSE_MMA_MASK
	.align		4
.L_503:
        /*0038*/ 	.byte	0x03, 0x50
        /*003a*/ 	.short	0x0000


	//----- nvinfo : EIATTR_MAXREG_COUNT
	.align		4
        /*003c*/ 	.byte	0x03, 0x1b
        /*003e*/ 	.short	0x00ff


	//----- nvinfo : EIATTR_MERCURY_ISA_VERSION
	.align		4
        /*0040*/ 	.byte	0x03, 0x5f
        /*0042*/ 	.short	0x0101


	//----- nvinfo : EIATTR_VRC_CTA_INIT_COUNT
	.align		4
        /*0044*/ 	.byte	0x02, 0x4a
	.zero		1
	.zero		1


	//----- nvinfo : EIATTR_EXIT_INSTR_OFFSETS
	.align		4
        /*0048*/ 	.byte	0x04, 0x1c
        /*004a*/ 	.short	(.L_505 - .L_504)


	//   ....[0]....
.L_504:
        /*004c*/ 	.word	0x00000070


	//   ....[1]....
        /*0050*/ 	.word	0x00000100


	//----- nvinfo : EIATTR_CBANK_PARAM_SIZE
	.align		4
.L_505:
        /*0054*/ 	.byte	0x03, 0x19
        /*0056*/ 	.short	0x0014


	//----- nvinfo : EIATTR_PARAM_CBANK
	.align		4
        /*0058*/ 	.byte	0x04, 0x0a
        /*005a*/ 	.short	(.L_507 - .L_506)
	.align		4
.L_506:
        /*005c*/ 	.word	index@(.nv.constant0.matrix_abs)
        /*0060*/ 	.short	0x0380
        /*0062*/ 	.short	0x0014


	//----- nvinfo : EIATTR_SW_WAR
	.align		4
.L_507:
        /*0064*/ 	.byte	0x04, 0x36
        /*0066*/ 	.short	(.L_509 - .L_508)
.L_508:
        /*0068*/ 	.word	0x00000008
.L_509:


//--------------------- .nv.info.matrix_round     --------------------------
	.section	.nv.info.matrix_round,"",@"SHT_CUDA_INFO"
	.sectionflags	@""
	.align	4


	//----- nvinfo : EIATTR_CUDA_API_VERSION
	.align		4
        /*0000*/ 	.byte	0x04, 0x37
        /*0002*/ 	.short	(.L_511 - .L_510)
.L_510:
        /*0004*/ 	.word	0x00000082


	//----- nvinfo : EIATTR_KPARAM_INFO
	.align		4
.L_511:
        /*0008*/ 	.byte	0x04, 0x17
        /*000a*/ 	.short	(.L_513 - .L_512)
.L_512:
        /*000c*/ 	.word	0x00000000
        /*0010*/ 	.short	0x0002
        /*0012*/ 	.short	0x0010
        /*0014*/ 	.byte	0x00, 0xf0, 0x11, 0x00


	//----- nvinfo : EIATTR_KPARAM_INFO
	.align		4
.L_513:
        /*0018*/ 	.byte	0x04, 0x17
        /*001a*/ 	.short	(.L_515 - .L_514)
.L_514:
        /*001c*/ 	.word	0x00000000
        /*0020*/ 	.short	0x0001
        /*0022*/ 	.short	0x0008
        /*0024*/ 	.byte	0x00, 0xf5, 0x21, 0x00


	//----- nvinfo : EIATTR_KPARAM_INFO
	.align		4
.L_515:
        /*0028*/ 	.byte	0x04, 0x17
        /*002a*/ 	.short	(.L_517 - .L_516)
.L_516:
        /*002c*/ 	.word	0x00000000
        /*0030*/ 	.short	0x0000
        /*0032*/ 	.short	0x0000
        /*0034*/ 	.byte	0x00, 0xf5, 0x21, 0x00


	//----- nvinfo : EIATTR_SPARSE_MMA_MASK
	.align		4
.L_517:
        /*0038*/ 	.byte	0x03, 0x50
        /*003a*/ 	.short	0x0000


	//----- nvinfo : EIATTR_MAXREG_COUNT
	.align		4
        /*003c*/ 	.byte	0x03, 0x1b
        /*003e*/ 	.short	0x00ff


	//----- nvinfo : EIATTR_MERCURY_ISA_VERSION
	.align		4
        /*0040*/ 	.byte	0x03, 0x5f
        /*0042*/ 	.short	0x0101


	//----- nvinfo : EIATTR_VRC_CTA_INIT_COUNT
	.align		4
        /*0044*/ 	.byte	0x02, 0x4a
	.zero		1
	.zero		1


	//----- nvinfo : EIATTR_EXIT_INSTR_OFFSETS
	.align		4
        /*0048*/ 	.byte	0x04, 0x1c
        /*004a*/ 	.short	(.L_519 - .L_518)


	//   ....[0]....
.L_518:
        /*004c*/ 	.word	0x00000070


	//   ....[1]....
        /*0050*/ 	.word	0x00000150


	//----- nvinfo : EIATTR_CBANK_PARAM_SIZE
	.align		4
.L_519:
        /*0054*/ 	.byte	0x03, 0x19
        /*0056*/ 	.short	0x0014


	//----- nvinfo : EIATTR_PARAM_CBANK
	.align		4
        /*0058*/ 	.byte	0x04, 0x0a
        /*005a*/ 	.short	(.L_521 - .L_520)
	.align		4
.L_520:
        /*005c*/ 	.word	index@(.nv.constant0.matrix_round)
        /*0060*/ 	.short	0x0380
        /*0062*/ 	.short	0x0014


	//----- nvinfo : EIATTR_SW_WAR
	.align		4
.L_521:
        /*0064*/ 	.byte	0x04, 0x36
        /*0066*/ 	.short	(.L_523 - .L_522)
.L_522:
        /*0068*/ 	.word	0x00000008
.L_523:


//--------------------- .nv.info.matrix_sqrt      --------------------------
	.section	.nv.info.matrix_sqrt,"",@"SHT_CUDA_INFO"
	.sectionflags	@""
	.align	4


	//----- nvinfo : EIATTR_CUDA_API_VERSION
	.align		4
        /*0000*/ 	.byte	0x04, 0x37
        /*0002*/ 	.short	(.L_525 - .L_524)
.L_524:
        /*0004*/ 	.word	0x00000082


	//----- nvinfo : EIATTR_KPARAM_INFO
	.align		4
.L_525:
        /*0008*/ 	.byte	0x04, 0x17
        /*000a*/ 	.short	(.L_527 - .L_526)
.L_526:
        /*000c*/ 	.word	0x00000000
        /*0010*/ 	.short	0x0002
        /*0012*/ 	.short	0x0010
        /*0014*/ 	.byte	0x00, 0xf0, 0x11, 0x00


	//----- nvinfo : EIATTR_KPARAM_INFO
	.align		4
.L_527:
        /*0018*/ 	.byte	0x04, 0x17
        /*001a*/ 	.short	(.L_529 - .L_528)
.L_528:
        /*001c*/ 	.word	0x00000000
        /*0020*/ 	.short	0x0001
        /*0022*/ 	.short	0x0008
        /*0024*/ 	.byte	0x00, 0xf5, 0x21, 0x00


	//----- nvinfo : EIATTR_KPARAM_INFO
	.align		4
.L_529:
        /*0028*/ 	.byte	0x04, 0x17
        /*002a*/ 	.short	(.L_531 - .L_530)
.L_530:
        /*002c*/ 	.word	0x00000000
        /*0030*/ 	.short	0x0000
        /*0032*/ 	.short	0x0000
        /*0034*/ 	.byte	0x00, 0xf5, 0x21, 0x00


	//----- nvinfo : EIATTR_SPARSE_MMA_MASK
	.align		4
.L_531:
        /*0038*/ 	.byte	0x03, 0x50
        /*003a*/ 	.short	0x0000


	//----- nvinfo : EIATTR_MAXREG_COUNT
	.align		4
        /*003c*/ 	.byte	0x03, 0x1b
        /*003e*/ 	.short	0x00ff


	//----- nvinfo : EIATTR_MERCURY_ISA_VERSION
	.align		4
        /*0040*/ 	.byte	0x03, 0x5f
        /*0042*/ 	.short	0x0101


	//----- nvinfo : EIATTR_VRC_CTA_INIT_COUNT
	.align		4
        /*0044*/ 	.byte	0x02, 0x4a
	.zero		1
	.zero		1


	//----- nvinfo : EIATTR_EXIT_INSTR_OFFSETS
	.align		4
        /*0048*/ 	.byte	0x04, 0x1c
        /*004a*/ 	.short	(.L_533 - .L_532)


	//   ....[0]....
.L_532:
        /*004c*/ 	.word	0x00000070


	//   ....[1]....
        /*0050*/ 	.word	0x00000250


	//----- nvinfo : EIATTR_CRS_STACK_SIZE
	.align		4
.L_533:
        /*0054*/ 	.byte	0x04, 0x1e
        /*0056*/ 	.short	(.L_535 - .L_534)
.L_534:
        /*0058*/ 	.word	0x00000000


	//----- nvinfo : EIATTR_CBANK_PARAM_SIZE
	.align		4
.L_535:
        /*005c*/ 	.byte	0x03, 0x19
        /*005e*/ 	.short	0x0014


	//----- nvinfo : EIATTR_PARAM_CBANK
	.align		4
        /*0060*/ 	.byte	0x04, 0x0a
        /*0062*/ 	.short	(.L_537 - .L_536)
	.align		4
.L_536:
        /*0064*/ 	.word	index@(.nv.constant0.matrix_sqrt)
        /*0068*/ 	.short	0x0380
        /*006a*/ 	.short	0x0014


	//----- nvinfo : EIATTR_SW_WAR
	.align		4
.L_537:
        /*006c*/ 	.byte	0x04, 0x36
        /*006e*/ 	.short	(.L_539 - .L_538)
.L_538:
        /*0070*/ 	.word	0x00000008
.L_539:


//--------------------- .nv.info.matrix_exp       --------------------------
	.section	.nv.info.matrix_exp,"",@"SHT_CUDA_INFO"
	.sectionflags	@""
	.align	4


	//----- nvinfo : EIATTR_CUDA_API_VERSION
	.align		4
        /*0000*/ 	.byte	0x04, 0x37
        /*0002*/ 	.short	(.L_541 - .L_540)
.L_540:
        /*0004*/ 	.word	0x00000082


	//----- nvinfo : EIATTR_KPARAM_INFO
	.align		4
.L_541:
        /*0008*/ 	.byte	0x04, 0x17
        /*000a*/ 	.short	(.L_543 - .L_542)
.L_542:
        /*000c*/ 	.word	0x00000000
        /*0010*/ 	.short	0x0002
        /*0012*/ 	.short	0x0010
        /*0014*/ 	.byte	0x00, 0xf0, 0x11, 0x00


	//----- nvinfo : EIATTR_KPARAM_INFO
	.align		4
.L_543:
        /*0018*/ 	.byte	0x04, 0x17
        /*001a*/ 	.short	(.L_545 - .L_544)
.L_544:
        /*001c*/ 	.word	0x00000000
        /*0020*/ 	.short	0x0001
        /*0022*/ 	.short	0x0008
        /*0024*/ 	.byte	0x00, 0xf5, 0x21, 0x00


	//----- nvinfo : EIATTR_KPARAM_INFO
	.align		4
.L_545:
        /*0028*/ 	.byte	0x04, 0x17
        /*002a*/ 	.short	(.L_547 - .L_546)
.L_546:
        /*002c*/ 	.word	0x00000000
        /*0030*/ 	.short	0x0000
        /*0032*/ 	.short	0x0000
        /*0034*/ 	.byte	0x00, 0xf5, 0x21, 0x00


	//----- nvinfo : EIATTR_SPARSE_MMA_MASK
	.align		4
.L_547:
        /*0038*/ 	.byte	0x03, 0x50
        /*003a*/ 	.short	0x0000


	//----- nvinfo : EIATTR_MAXREG_COUNT
	.align		4
        /*003c*/ 	.byte	0x03, 0x1b
        /*003e*/ 	.short	0x00ff


	//----- nvinfo : EIATTR_MERCURY_ISA_VERSION
	.align		4
        /*0040*/ 	.byte	0x03, 0x5f
        /*0042*/ 	.short	0x0101


	//----- nvinfo : EIATTR_VRC_CTA_INIT_COUNT
	.align		4
        /*0044*/ 	.byte	0x02, 0x4a
	.zero		1
	.zero		1


	//----- nvinfo : EIATTR_EXIT_INSTR_OFFSETS
	.align		4
        /*0048*/ 	.byte	0x04, 0x1c
        /*004a*/ 	.short	(.L_549 - .L_548)


	//   ....[0]....
.L_548:
        /*004c*/ 	.word	0x00000070


	//   ....[1]....
        /*0050*/ 	.word	0x000004a0


	//----- nvinfo : EIATTR_CRS_STACK_SIZE
	.align		4
.L_549:
        /*0054*/ 	.byte	0x04, 0x1e
        /*0056*/ 	.short	(.L_551 - .L_550)
.L_550:
        /*0058*/ 	.word	0x00000000


	//----- nvinfo : EIATTR_CBANK_PARAM_SIZE
	.align		4
.L_551:
        /*005c*/ 	.byte	0x03, 0x19
        /*005e*/ 	.short	0x0014


	//----- nvinfo : EIATTR_PARAM_CBANK
	.align		4
        /*0060*/ 	.byte	0x04, 0x0a
        /*0062*/ 	.short	(.L_553 - .L_552)
	.align		4
.L_552:
        /*0064*/ 	.word	index@(.nv.constant0.matrix_exp)
        /*0068*/ 	.short	0x0380
        /*006a*/ 	.short	0x0014


	//----- nvinfo : EIATTR_SW_WAR
	.align		4
.L_553:
        /*006c*/ 	.byte	0x04, 0x36
        /*006e*/ 	.short	(.L_555 - .L_554)
.L_554:
        /*0070*/ 	.word	0x00000008
.L_555:


//--------------------- .nv.info.reduce_col_mean  --------------------------
	.section	.nv.info.reduce_col_mean,"",@"SHT_CUDA_INFO"
	.sectionflags	@""
	.align	4


	//----- nvinfo : EIATTR_CUDA_API_VERSION
	.align		4
        /*0000*/ 	.byte	0x04, 0x37
        /*0002*/ 	.short	(.L_557 - .L_556)
.L_556:
        /*0004*/ 	.word	0x00000082


	//----- nvinfo : EIATTR_KPARAM_INFO
	.align		4
.L_557:
        /*0008*/ 	.byte	0x04, 0x17
        /*000a*/ 	.short	(.L_559 - .L_558)
.L_558:
        /*000c*/ 	.word	0x00000000
        /*0010*/ 	.short	0x0003
        /*0012*/ 	.short	0x0014
        /*0014*/ 	.byte	0x00, 0xf0, 0x11, 0x00


	//----- nvinfo : EIATTR_KPARAM_INFO
	.align		4
.L_559:
        /*0018*/ 	.byte	0x04, 0x17
        /*001a*/ 	.short	(.L_561 - .L_560)
.L_560:
        /*001c*/ 	.word	0x00000000
        /*0020*/ 	.short	0x0002
        /*0022*/ 	.short	0x0010
        /*0024*/ 	.byte	0x00, 0xf0, 0x11, 0x00


	//----- nvinfo : EIATTR_KPARAM_INFO
	.align		4
.L_561:
        /*0028*/ 	.byte	0x04, 0x17
        /*002a*/ 	.short	(.L_563 - .L_562)
.L_562:
        /*002c*/ 	.word	0x00000000
        /*0030*/ 	.short	0x0001
        /*0032*/ 	.short	0x0008
        /*0034*/ 	.byte	0x00, 0xf5, 0x21, 0x00


	//----- nvinfo : EIATTR_KPARAM_INFO
	.align		4
.L_563:
        /*0038*/ 	.byte	0x04, 0x17
        /*003a*/ 	.short	(.L_565 - .L_564)
.L_564:
        /*003c*/ 	.word	0x00000000
        /*0040*/ 	.short	0x0000
        /*0042*/ 	.short	0x0000
        /*0044*/ 	.byte	0x00, 0xf5, 0x21, 0x00


	//----- nvinfo : EIATTR_SPARSE_MMA_MASK
	.align		4
.L_565:
        /*0048*/ 	.byte	0x03, 0x50
        /*004a*/ 	.short	0x0000


	//----- nvinfo : EIATTR_MAXREG_COUNT
	.align		4
        /*004c*/ 	.byte	0x03, 0x1b
        /*004e*/ 	.short	0x00ff


	//----- nvinfo : EIATTR_MERCURY_ISA_VERSION
	.align		4
        /*0050*/ 	.byte	0x03, 0x5f
        /*0052*/ 	.short	0x0101


	//----- nvinfo : EIATTR_VRC_CTA_INIT_COUNT
	.align		4
        /*0054*/ 	.byte	0x02, 0x4a
	.zero		1
	.zero		1


	//----- nvinfo : EIATTR_EXIT_INSTR_OFFSETS
	.align		4
        /*0058*/ 	.byte	0x04, 0x1c
        /*005a*/ 	.short	(.L_567 - .L_566)


	//   ....[0]....
.L_566:
        /*005c*/ 	.word	0x00000070


	//   ....[1]....
        /*0060*/ 	.word	0x000002f0


	//----- nvinfo : EIATTR_CRS_STACK_SIZE
	.align		4
.L_567:
        /*0064*/ 	.byte	0x04, 0x1e
        /*0066*/ 	.short	(.L_569 - .L_568)
.L_568:
        /*0068*/ 	.word	0x00000000


	//----- nvinfo : EIATTR_CBANK_PARAM_SIZE
	.align		4
.L_569:
        /*006c*/ 	.byte	0x03, 0x19
        /*006e*/ 	.short	0x0018


	//----- nvinfo : EIATTR_PARAM_CBANK
	.align		4
        /*0070*/ 	.byte	0x04, 0x0a
        /*0072*/ 	.short	(.L_571 - .L_570)
	.align		4
.L_570:
        /*0074*/ 	.word	index@(.nv.constant0.reduce_col_mean)
        /*0078*/ 	.short	0x0380
        /*007a*/ 	.short	0x0018


	//----- nvinfo : EIATTR_SW_WAR
	.align		4
.L_571:
        /*007c*/ 	.byte	0x04, 0x36
        /*007e*/ 	.short	(.L_573 - .L_572)
.L_572:
        /*0080*/ 	.word	0x00000008
.L_573:


//--------------------- .nv.info.reduce_row_mean  --------------------------
	.section	.nv.info.reduce_row_mean,"",@"SHT_CUDA_INFO"
	.sectionflags	@""
	.align	4


	//----- nvinfo : EIATTR_CUDA_API_VERSION
	.align		4
        /*0000*/ 	.byte	0x04, 0x37
        /*0002*/ 	.short	(.L_575 - .L_574)
.L_574:
        /*0004*/ 	.word	0x00000082


	//----- nvinfo : EIATTR_KPARAM_INFO
	.align		4
.L_575:
        /*0008*/ 	.byte	0x04, 0x17
        /*000a*/ 	.short	(.L_577 - .L_576)
.L_576:
        /*000c*/ 	.word	0x00000000
        /*0010*/ 	.short	0x0003
        /*0012*/ 	.short	0x0014
        /*0014*/ 	.byte	0x00, 0xf0, 0x11, 0x00


	//----- nvinfo : EIATTR_KPARAM_INFO
	.align		4
.L_577:
        /*0018*/ 	.byte	0x04, 0x17
        /*001a*/ 	.short	(.L_579 - .L_578)
.L_578:
        /*001c*/ 	.word	0x00000000
        /*0020*/ 	.short	0x0002
        /*0022*/ 	.short	0x0010
        /*0024*/ 	.byte	0x00, 0xf0, 0x11, 0x00


	//----- nvinfo : EIATTR_KPARAM_INFO
	.align		4
.L_579:
        /*0028*/ 	.byte	0x04, 0x17
        /*002a*/ 	.short	(.L_581 - .L_580)
.L_580:
        /*002c*/ 	.word	0x00000000
        /*0030*/ 	.short	0x0001
        /*0032*/ 	.short	0x0008
        /*0034*/ 	.byte	0x00, 0xf5, 0x21, 0x00


	//----- nvinfo : EIATTR_KPARAM_INFO
	.align		4
.L_581:
        /*0038*/ 	.byte	0x04, 0x17
        /*003a*/ 	.short	(.L_583 - .L_582)
.L_582:
        /*003c*/ 	.word	0x00000000
        /*0040*/ 	.short	0x0000
        /*0042*/ 	.short	0x0000
        /*0044*/ 	.byte	0x00, 0xf5, 0x21, 0x00


	//----- nvinfo : EIATTR_SPARSE_MMA_MASK
	.align		4
.L_583:
        /*0048*/ 	.byte	0x03, 0x50
        /*004a*/ 	.short	0x0000


	//----- nvinfo : EIATTR_MAXREG_COUNT
	.align		4
        /*004c*/ 	.byte	0x03, 0x1b
        /*004e*/ 	.short	0x00ff


	//----- nvinfo : EIATTR_NUM_BARRIERS
	.align		4
        /*0050*/ 	.byte	0x02, 0x4c
        /*0052*/ 	.byte	0x01
	.zero		1


	//----- nvinfo : EIATTR_MERCURY_ISA_VERSION
	.align		4
        /*0054*/ 	.byte	0x03, 0x5f
        /*0056*/ 	.short	0x0101


	//----- nvinfo : EIATTR_VRC_CTA_INIT_COUNT
	.align		4
        /*0058*/ 	.byte	0x02, 0x4a
	.zero		1
	.zero		1


	//----- nvinfo : EIATTR_EXIT_INSTR_OFFSETS
	.align		4
        /*005c*/ 	.byte	0x04, 0x1c
        /*005e*/ 	.short	(.L_585 - .L_584)


	//   ....[0]....
.L_584:
        /*0060*/ 	.word	0x00000040


	//   ....[1]....
        /*0064*/ 	.word	0x000003f0


	//   ....[2]....
        /*0068*/ 	.word	0x00000630


	//   ....[3]....
        /*006c*/ 	.word	0x00000790


	//----- nvinfo : EIATTR_CRS_STACK_SIZE
	.align		4
.L_585:
        /*0070*/ 	.byte	0x04, 0x1e
        /*0072*/ 	.short	(.L_587 - .L_586)
.L_586:
        /*0074*/ 	.word	0x00000000


	//----- nvinfo : EIATTR_CBANK_PARAM_SIZE
	.align		4
.L_587:
        /*0078*/ 	.byte	0x03, 0x19
        /*007a*/ 	.short	0x0018


	//----- nvinfo : EIATTR_PARAM_CBANK
	.align		4
        /*007c*/ 	.byte	0x04, 0x0a
        /*007e*/ 	.short	(.L_589 - .L_588)
	.align		4
.L_588:
        /*0080*/ 	.word	index@(.nv.constant0.reduce_row_mean)
        /*0084*/ 	.short	0x0380
        /*0086*/ 	.short	0x0018


	//----- nvinfo : EIATTR_SW_WAR
	.align		4
.L_589:
        /*0088*/ 	.byte	0x04, 0x36
        /*008a*/ 	.short	(.L_591 - .L_590)
.L_590:
        /*008c*/ 	.word	0x00000008
.L_591:


//--------------------- .nv.info.reduce_prod      --------------------------
	.section	.nv.info.reduce_prod,"",@"SHT_CUDA_INFO"
	.sectionflags	@""
	.align	4


	//----- nvinfo : EIATTR_CUDA_API_VERSION
	.align		4
        /*0000*/ 	.byte	0x04, 0x37
        /*0002*/ 	.short	(.L_593 - .L_592)
.L_592:
        /*0004*/ 	.word	0x00000082


	//----- nvinfo : EIATTR_KPARAM_INFO
	.align		4
.L_593:
        /*0008*/ 	.byte	0x04, 0x17
        /*000a*/ 	.short	(.L_595 - .L_594)
.L_594:
        /*000c*/ 	.word	0x00000000
        /*0010*/ 	.short	0x0002
        /*0012*/ 	.short	0x0010
        /*0014*/ 	.byte	0x00, 0xf0, 0x11, 0x00


	//----- nvinfo : EIATTR_KPARAM_INFO
	.align		4
.L_595:
        /*0018*/ 	.byte	0x04, 0x17
        /*001a*/ 	.short	(.L_597 - .L_596)
.L_596:
        /*001c*/ 	.word	0x00000000
        /*0020*/ 	.short	0x0001
        /*0022*/ 	.short	0x0008
        /*0024*/ 	.byte	0x00, 0xf5, 0x21, 0x00


	//----- nvinfo : EIATTR_KPARAM_INFO
	.align		4
.L_597:
        /*0028*/ 	.byte	0x04, 0x17
        /*002a*/ 	.short	(.L_599 - .L_598)
.L_598:
        /*002c*/ 	.word	0x00000000
        /*0030*/ 	.short	0x0000
        /*0032*/ 	.short	0x0000
        /*0034*/ 	.byte	0x00, 0xf5, 0x21, 0x00


	//----- nvinfo : EIATTR_SPARSE_MMA_MASK
	.align		4
.L_599:
        /*0038*/ 	.byte	0x03, 0x50
        /*003a*/ 	.short	0x0000


	//----- nvinfo : EIATTR_MAXREG_COUNT
	.align		4
        /*003c*/ 	.byte	0x03, 0x1b
        /*003e*/ 	.short	0x00ff


	//----- nvinfo : EIATTR_NUM_BARRIERS
	.align		4
        /*0040*/ 	.byte	0x02, 0x4c
        /*0042*/ 	.byte	0x01
	.zero		1


	//----- nvinfo : EIATTR_MERCURY_ISA_VERSION
	.align		4
        /*0044*/ 	.byte	0x03, 0x5f
        /*0046*/ 	.short	0x0101


	//----- nvinfo : EIATTR_VRC_CTA_INIT_COUNT
	.align		4
        /*0048*/ 	.byte	0x02, 0x4a
	.zero		1
	.zero		1


	//----- nvinfo : EIATTR_EXIT_INSTR_OFFSETS
	.align		4
        /*004c*/ 	.byte	0x04, 0x1c
        /*004e*/ 	.short	(.L_601 - .L_600)


	//   ....[0]....
.L_600:
        /*0050*/ 	.word	0x00000460


	//   ....[1]....
        /*0054*/ 	.word	0x000006a0


	//   ....[2]....
        /*0058*/ 	.word	0x000006f0


	//----- nvinfo : EIATTR_CRS_STACK_SIZE
	.align		4
.L_601:
        /*005c*/ 	.byte	0x04, 0x1e
        /*005e*/ 	.short	(.L_603 - .L_602)
.L_602:
        /*0060*/ 	.word	0x00000000


	//----- nvinfo : EIATTR_CBANK_PARAM_SIZE
	.align		4
.L_603:
        /*0064*/ 	.byte	0x03, 0x19
        /*0066*/ 	.short	0x0014


	//----- nvinfo : EIATTR_PARAM_CBANK
	.align		4
        /*0068*/ 	.byte	0x04, 0x0a
        /*006a*/ 	.short	(.L_605 - .L_604)
	.align		4
.L_604:
        /*006c*/ 	.word	index@(.nv.constant0.reduce_prod)
        /*0070*/ 	.short	0x0380
        /*0072*/ 	.short	0x0014


	//----- nvinfo : EIATTR_SW_WAR
	.align		4
.L_605:
        /*0074*/ 	.byte	0x04, 0x36
        /*0076*/ 	.short	(.L_607 - .L_606)
.L_606:
        /*0078*/ 	.word	0x00000008
.L_607:


//--------------------- .nv.info.reduce_col_min   --------------------------
	.section	.nv.info.reduce_col_min,"",@"SHT_CUDA_INFO"
	.sectionflags	@""
	.align	4


	//----- nvinfo : EIATTR_CUDA_API_VERSION
	.align		4
        /*0000*/ 	.byte	0x04, 0x37
        /*0002*/ 	.short	(.L_609 - .L_608)
.L_608:
        /*0004*/ 	.word	0x00000082


	//----- nvinfo : EIATTR_KPARAM_INFO
	.align		4
.L_609:
        /*0008*/ 	.byte	0x04, 0x17
        /*000a*/ 	.short	(.L_611 - .L_610)
.L_610:
        /*000c*/ 	.word	0x00000000
        /*0010*/ 	.short	0x0003
        /*0012*/ 	.short	0x0014
        /*0014*/ 	.byte	0x00, 0xf0, 0x11, 0x00


	//----- nvinfo : EIATTR_KPARAM_INFO
	.align		4
.L_611:
        /*0018*/ 	.byte	0x04, 0x17
        /*001a*/ 	.short	(.L_613 - .L_612)
.L_612:
        /*001c*/ 	.word	0x00000000
        /*0020*/ 	.short	0x0002
        /*0022*/ 	.short	0x0010
        /*0024*/ 	.byte	0x00, 0xf0, 0x11, 0x00


	//----- nvinfo : EIATTR_KPARAM_INFO
	.align		4
.L_613:
        /*0028*/ 	.byte	0x04, 0x17
        /*002a*/ 	.short	(.L_615 - .L_614)
.L_614:
        /*002c*/ 	.word	0x00000000
        /*0030*/ 	.short	0x0001
        /*0032*/ 	.short	0x0008
        /*0034*/ 	.byte	0x00, 0xf5, 0x21, 0x00


	//----- nvinfo : EIATTR_KPARAM_INFO
	.align		4
.L_615:
        /*0038*/ 	.byte	0x04, 0x17
        /*003a*/ 	.short	(.L_617 - .L_616)
.L_616:
        /*003c*/ 	.word	0x00000000
        /*0040*/ 	.short	0x0000
        /*0042*/ 	.short	0x0000
        /*0044*/ 	.byte	0x00, 0xf5, 0x21, 0x00


	//----- nvinfo : EIATTR_SPARSE_MMA_MASK
	.align		4
.L_617:
        /*0048*/ 	.byte	0x03, 0x50
        /*004a*/ 	.short	0x0000


	//----- nvinfo : EIATTR_MAXREG_COUNT
	.align		4
        /*004c*/ 	.byte	0x03, 0x1b
        /*004e*/ 	.short	0x00ff


	//----- nvinfo : EIATTR_MERCURY_ISA_VERSION
	.align		4
        /*0050*/ 	.byte	0x03, 0x5f
        /*0052*/ 	.short	0x0101


	//----- nvinfo : EIATTR_VRC_CTA_INIT_COUNT
	.align		4
        /*0054*/ 	.byte	0x02, 0x4a
	.zero		1
	.zero		1


	//----- nvinfo : EIATTR_EXIT_INSTR_OFFSETS
	.align		4
        /*0058*/ 	.byte	0x04, 0x1c
        /*005a*/ 	.short	(.L_619 - .L_618)


	//   ....[0]....
.L_618:
        /*005c*/ 	.word	0x00000070


	//   ....[1]....
        /*0060*/ 	.word	0x00000250


	//----- nvinfo : EIATTR_CRS_STACK_SIZE
	.align		4
.L_619:
        /*0064*/ 	.byte	0x04, 0x1e
        /*0066*/ 	.short	(.L_621 - .L_620)
.L_620:
        /*0068*/ 	.word	0x00000000


	//----- nvinfo : EIATTR_CBANK_PARAM_SIZE
	.align		4
.L_621:
        /*006c*/ 	.byte	0x03, 0x19
        /*006e*/ 	.short	0x0018


	//----- nvinfo : EIATTR_PARAM_CBANK
	.align		4
        /*0070*/ 	.byte	0x04, 0x0a
        /*0072*/ 	.short	(.L_623 - .L_622)
	.align		4
.L_622:
        /*0074*/ 	.word	index@(.nv.constant0.reduce_col_min)
        /*0078*/ 	.short	0x0380
        /*007a*/ 	.short	0x0018


	//----- nvinfo : EIATTR_SW_WAR
	.align		4
.L_623:
        /*007c*/ 	.byte	0x04, 0x36
        /*007e*/ 	.short	(.L_625 - .L_624)
.L_624:
        /*0080*/ 	.word	0x00000008
.L_625:


//--------------------- .nv.info.reduce_row_min   --------------------------
	.section	.nv.info.reduce_row_min,"",@"SHT_CUDA_INFO"
	.sectionflags	@""
	.align	4


	//----- nvinfo : EIATTR_CUDA_API_VERSION
	.align		4
        /*0000*/ 	.byte	0x04, 0x37
        /*0002*/ 	.short	(.L_627 - .L_626)
.L_626:
        /*0004*/ 	.word	0x00000082


	//----- nvinfo : EIATTR_KPARAM_INFO
	.align		4
.L_627:
        /*0008*/ 	.byte	0x04, 0x17
        /*000a*/ 	.short	(.L_629 - .L_628)
.L_628:
        /*000c*/ 	.word	0x00000000
        /*0010*/ 	.short	0x0003
        /*0012*/ 	.short	0x0014
        /*0014*/ 	.byte	0x00, 0xf0, 0x11, 0x00


	//----- nvinfo : EIATTR_KPARAM_INFO
	.align		4
.L_629:
        /*0018*/ 	.byte	0x04, 0x17
        /*001a*/ 	.short	(.L_631 - .L_630)
.L_630:
        /*001c*/ 	.word	0x00000000
        /*0020*/ 	.short	0x0002
        /*0022*/ 	.short	0x0010
        /*0024*/ 	.byte	0x00, 0xf0, 0x11, 0x00


	//----- nvinfo : EIATTR_KPARAM_INFO
	.align		4
.L_631:
        /*0028*/ 	.byte	0x04, 0x17
        /*002a*/ 	.short	(.L_633 - .L_632)
.L_632:
        /*002c*/ 	.word	0x00000000
        /*0030*/ 	.short	0x0001
        /*0032*/ 	.short	0x0008
        /*0034*/ 	.byte	0x00, 0xf5, 0x21, 0x00


	//----- nvinfo : EIATTR_KPARAM_INFO
	.align		4
.L_633:
        /*0038*/ 	.byte	0x04, 0x17
        /*003a*/ 	.short	(.L_635 - .L_634)
.L_634:
        /*003c*/ 	.word	0x00000000
        /*0040*/ 	.short	0x0000
        /*0042*/ 	.short	0x0000
        /*0044*/ 	.byte	0x00, 0xf5, 0x21, 0x00


	//----- nvinfo : EIATTR_SPARSE_MMA_MASK
	.align		4
.L_635:
        /*0048*/ 	.byte	0x03, 0x50
        /*004a*/ 	.short	0x0000


	//----- nvinfo : EIATTR_MAXREG_COUNT
	.align		4
        /*004c*/ 	.byte	0x03, 0x1b
        /*004e*/ 	.short	0x00ff


	//----- nvinfo : EIATTR_NUM_BARRIERS
	.align		4
        /*0050*/ 	.byte	0x02, 0x4c
        /*0052*/ 	.byte	0x01
	.zero		1


	//----- nvinfo : EIATTR_MERCURY_ISA_VERSION
	.align		4
        /*0054*/ 	.byte	0x03, 0x5f
        /*0056*/ 	.short	0x0101


	//----- nvinfo : EIATTR_VRC_CTA_INIT_COUNT
	.align		4
        /*0058*/ 	.byte	0x02, 0x4a
	.zero		1
	.zero		1


	//----- nvinfo : EIATTR_EXIT_INSTR_OFFSETS
	.align		4
        /*005c*/ 	.byte	0x04, 0x1c
        /*005e*/ 	.short	(.L_637 - .L_636)


	//   ....[0]....
.L_636:
        /*0060*/ 	.word	0x00000040


	//   ....[1]....
        /*0064*/ 	.word	0x00000680


	//   ....[2]....
        /*0068*/ 	.word	0x00000b20


	//   ....[3]....
        /*006c*/ 	.word	0x00000b70


	//----- nvinfo : EIATTR_CRS_STACK_SIZE
	.align		4
.L_637:
        /*0070*/ 	.byte	0x04, 0x1e
        /*0072*/ 	.short	(.L_639 - .L_638)
.L_638:
        /*0074*/ 	.word	0x00000000


	//----- nvinfo : EIATTR_CBANK_PARAM_SIZE
	.align		4
.L_639:
        /*0078*/ 	.byte	0x03, 0x19
        /*007a*/ 	.short	0x0018


	//----- nvinfo : EIATTR_PARAM_CBANK
	.align		4
        /*007c*/ 	.byte	0x04, 0x0a
        /*007e*/ 	.short	(.L_641 - .L_640)
	.align		4
.L_640:
        /*0080*/ 	.word	index@(.nv.constant0.reduce_row_min)
        /*0084*/ 	.short	0x0380
        /*0086*/ 	.short	0x0018


	//----- nvinfo : EIATTR_SW_WAR
	.align		4
.L_641:
        /*0088*/ 	.byte	0x04, 0x36
        /*008a*/ 	.short	(.L_643 - .L_642)
.L_642:
        /*008c*/ 	.word	0x00000008
.L_643:


//--------------------- .nv.info.reduce_min       --------------------------
	.section	.nv.info.reduce_min,"",@"SHT_CUDA_INFO"
	.sectionflags	@""
	.align	4


	//----- nvinfo : EIATTR_CUDA_API_VERSION
	.align		4
        /*0000*/ 	.byte	0x04, 0x37
        /*0002*/ 	.short	(.L_645 - .L_644)
.L_644:
        /*0004*/ 	.word	0x00000082


	//----- nvinfo : EIATTR_KPARAM_INFO
	.align		4
.L_645:
        /*0008*/ 	.byte	0x04, 0x17
        /*000a*/ 	.short	(.L_647 - .L_646)
.L_646:
        /*000c*/ 	.word	0x00000000
        /*0010*/ 	.short	0x0002
        /*0012*/ 	.short	0x0010
        /*0014*/ 	.byte	0x00, 0xf0, 0x11, 0x00


	//----- nvinfo : EIATTR_KPARAM_INFO
	.align		4
.L_647:
        /*0018*/ 	.byte	0x04, 0x17
        /*001a*/ 	.short	(.L_649 - .L_648)
.L_648:
        /*001c*/ 	.word	0x00000000
        /*0020*/ 	.short	0x0001
        /*0022*/ 	.short	0x0008
        /*0024*/ 	.byte	0x00, 0xf5, 0x21, 0x00


	//----- nvinfo : EIATTR_KPARAM_INFO
	.align		4
.L_649:
        /*0028*/ 	.byte	0x04, 0x17
        /*002a*/ 	.short	(.L_651 - .L_650)
.L_650:
        /*002c*/ 	.word	0x00000000
        /*0030*/ 	.short	0x0000
        /*0032*/ 	.short	0x0000
        /*0034*/ 	.byte	0x00, 0xf5, 0x21, 0x00


	//----- nvinfo : EIATTR_SPARSE_MMA_MASK
	.align		4
.L_651:
        /*0038*/ 	.byte	0x03, 0x50
        /*003a*/ 	.short	0x0000


	//----- nvinfo : EIATTR_MAXREG_COUNT
	.align		4
        /*003c*/ 	.byte	0x03, 0x1b
        /*003e*/ 	.short	0x00ff


	//----- nvinfo : EIATTR_NUM_BARRIERS
	.align		4
        /*0040*/ 	.byte	0x02, 0x4c
        /*0042*/ 	.byte	0x01
	.zero		1


	//----- nvinfo : EIATTR_MERCURY_ISA_VERSION
	.align		4
        /*0044*/ 	.byte	0x03, 0x5f
        /*0046*/ 	.short	0x0101


	//----- nvinfo : EIATTR_VRC_CTA_INIT_COUNT
	.align		4
        /*0048*/ 	.byte	0x02, 0x4a
	.zero		1
	.zero		1


	//----- nvinfo : EIATTR_EXIT_INSTR_OFFSETS
	.align		4
        /*004c*/ 	.byte	0x04, 0x1c
        /*004e*/ 	.short	(.L_653 - .L_652)


	//   ....[0]....
.L_652:
        /*0050*/ 	.word	0x00000700


	//   ....[1]....
        /*0054*/ 	.word	0x00000b90


	//   ....[2]....
        /*0058*/ 	.word	0x00000be0


	//----- nvinfo : EIATTR_CRS_STACK_SIZE
	.align		4
.L_653:
        /*005c*/ 	.byte	0x04, 0x1e
        /*005e*/ 	.short	(.L_655 - .L_654)
.L_654:
        /*0060*/ 	.word	0x00000000


	//----- nvinfo : EIATTR_CBANK_PARAM_SIZE
	.align		4
.L_655:
        /*0064*/ 	.byte	0x03, 0x19
        /*0066*/ 	.short	0x0014


	//----- nvinfo : EIATTR_PARAM_CBANK
	.align		4
        /*0068*/ 	.byte	0x04, 0x0a
        /*006a*/ 	.short	(.L_657 - .L_656)
	.align		4
.L_656:
        /*006c*/ 	.word	index@(.nv.constant0.reduce_min)
        /*0070*/ 	.short	0x0380
        /*0072*/ 	.short	0x0014


	//----- nvinfo : EIATTR_SW_WAR
	.align		4
.L_657:
        /*0074*/ 	.byte	0x04, 0x36
        /*0076*/ 	.short	(.L_659 - .L_658)
.L_658:
        /*0078*/ 	.word	0x00000008
.L_659:


//--------------------- .nv.info.reduce_col_max   --------------------------
	.section	.nv.info.reduce_col_max,"",@"SHT_CUDA_INFO"
	.sectionflags	@""
	.align	4


	//----- nvinfo : EIATTR_CUDA_API_VERSION
	.align		4
        /*0000*/ 	.byte	0x04, 0x37
        /*0002*/ 	.short	(.L_661 - .L_660)
.L_660:
        /*0004*/ 	.word	0x00000082


	//----- nvinfo : EIATTR_KPARAM_INFO
	.align		4
.L_661:
        /*0008*/ 	.byte	0x04, 0x17
        /*000a*/ 	.short	(.L_663 - .L_662)
.L_662:
        /*000c*/ 	.word	0x00000000
        /*0010*/ 	.short	0x0003
        /*0012*/ 	.short	0x0014
        /*0014*/ 	.byte	0x00, 0xf0, 0x11, 0x00


	//----- nvinfo : EIATTR_KPARAM_INFO
	.align		4
.L_663:
        /*0018*/ 	.byte	0x04, 0x17
        /*001a*/ 	.short	(.L_665 - .L_664)
.L_664:
        /*001c*/ 	.word	0x00000000
        /*0020*/ 	.short	0x0002
        /*0022*/ 	.short	0x0010
        /*0024*/ 	.byte	0x00, 0xf0, 0x11, 0x00


	//----- nvinfo : EIATTR_KPARAM_INFO
	.align		4
.L_665:
        /*0028*/ 	.byte	0x04, 0x17
        /*002a*/ 	.short	(.L_667 - .L_666)
.L_666:
        /*002c*/ 	.word	0x00000000
        /*0030*/ 	.short	0x0001
        /*0032*/ 	.short	0x0008
        /*0034*/ 	.byte	0x00, 0xf5, 0x21, 0x00


	//----- nvinfo : EIATTR_KPARAM_INFO
	.align		4
.L_667:
        /*0038*/ 	.byte	0x04, 0x17
        /*003a*/ 	.short	(.L_669 - .L_668)
.L_668:
        /*003c*/ 	.word	0x00000000
        /*0040*/ 	.short	0x0000
        /*0042*/ 	.short	0x0000
        /*0044*/ 	.byte	0x00, 0xf5, 0x21, 0x00


	//----- nvinfo : EIATTR_SPARSE_MMA_MASK
	.align		4
.L_669:
        /*0048*/ 	.byte	0x03, 0x50
        /*004a*/ 	.short	0x0000


	//----- nvinfo : EIATTR_MAXREG_COUNT
	.align		4
        /*004c*/ 	.byte	0x03, 0x1b
        /*004e*/ 	.short	0x00ff


	//----- nvinfo : EIATTR_MERCURY_ISA_VERSION
	.align		4
        /*0050*/ 	.byte	0x03, 0x5f
        /*0052*/ 	.short	0x0101


	//----- nvinfo : EIATTR_VRC_CTA_INIT_COUNT
	.align		4
        /*0054*/ 	.byte	0x02, 0x4a
	.zero		1
	.zero		1


	//----- nvinfo : EIATTR_EXIT_INSTR_OFFSETS
	.align		4
        /*0058*/ 	.byte	0x04, 0x1c
        /*005a*/ 	.short	(.L_671 - .L_670)


	//   ....[0]....
.L_670:
        /*005c*/ 	.word	0x00000070


	//   ....[1]....
        /*0060*/ 	.word	0x00000250


	//----- nvinfo : EIATTR_CRS_STACK_SIZE
	.align		4
.L_671:
        /*0064*/ 	.byte	0x04, 0x1e
        /*0066*/ 	.short	(.L_673 - .L_672)
.L_672:
        /*0068*/ 	.word	0x00000000


	//----- nvinfo : EIATTR_CBANK_PARAM_SIZE
	.align		4
.L_673:
        /*006c*/ 	.byte	0x03, 0x19
        /*006e*/ 	.short	0x0018


	//----- nvinfo : EIATTR_PARAM_CBANK
	.align		4
        /*0070*/ 	.byte	0x04, 0x0a
        /*0072*/ 	.short	(.L_675 - .L_674)
	.align		4
.L_674:
        /*0074*/ 	.word	index@(.nv.constant0.reduce_col_max)
        /*0078*/ 	.short	0x0380
        /*007a*/ 	.short	0x0018


	//----- nvinfo : EIATTR_SW_WAR
	.align		4
.L_675:
        /*007c*/ 	.byte	0x04, 0x36
        /*007e*/ 	.short	(.L_677 - .L_676)
.L_676:
        /*0080*/ 	.word	0x00000008
.L_677:


//--------------------- .nv.info.reduce_row_max   --------------------------
	.section	.nv.info.reduce_row_max,"",@"SHT_CUDA_INFO"
	.sectionflags	@""
	.align	4


	//----- nvinfo : EIATTR_CUDA_API_VERSION
	.align		4
        /*0000*/ 	.byte	0x04, 0x37
        /*0002*/ 	.short	(.L_679 - .L_678)
.L_678:
        /*0004*/ 	.word	0x00000082


	//----- nvinfo : EIATTR_KPARAM_INFO
	.align		4
.L_679:
        /*0008*/ 	.byte	0x04, 0x17
        /*000a*/ 	.short	(.L_681 - .L_680)
.L_680:
        /*000c*/ 	.word	0x00000000
        /*0010*/ 	.short	0x0003
        /*0012*/ 	.short	0x0014
        /*0014*/ 	.byte	0x00, 0xf0, 0x11, 0x00


	//----- nvinfo : EIATTR_KPARAM_INFO
	.align		4
.L_681:
        /*0018*/ 	.byte	0x04, 0x17
        /*001a*/ 	.short	(.L_683 - .L_682)
.L_682:
        /*001c*/ 	.word	0x00000000
        /*0020*/ 	.short	0x0002
        /*0022*/ 	.short	0x0010
        /*0024*/ 	.byte	0x00, 0xf0, 0x11, 0x00


	//----- nvinfo : EIATTR_KPARAM_INFO
	.align		4
.L_683:
        /*0028*/ 	.byte	0x04, 0x17
        /*002a*/ 	.short	(.L_685 - .L_684)
.L_684:
        /*002c*/ 	.word	0x00000000
        /*0030*/ 	.short	0x0001
        /*0032*/ 	.short	0x0008
        /*0034*/ 	.byte	0x00, 0xf5, 0x21, 0x00


	//----- nvinfo : EIATTR_KPARAM_INFO
	.align		4
.L_685:
        /*0038*/ 	.byte	0x04, 0x17
        /*003a*/ 	.short	(.L_687 - .L_686)
.L_686:
        /*003c*/ 	.word	0x00000000
        /*0040*/ 	.short	0x0000
        /*0042*/ 	.short	0x0000
        /*0044*/ 	.byte	0x00, 0xf5, 0x21, 0x00


	//----- nvinfo : EIATTR_SPARSE_MMA_MASK
	.align		4
.L_687:
        /*0048*/ 	.byte	0x03, 0x50
        /*004a*/ 	.short	0x0000


	//----- nvinfo : EIATTR_MAXREG_COUNT
	.align		4
        /*004c*/ 	.byte	0x03, 0x1b
        /*004e*/ 	.short	0x00ff


	//----- nvinfo : EIATTR_NUM_BARRIERS
	.align		4
        /*0050*/ 	.byte	0x02, 0x4c
        /*0052*/ 	.byte	0x01
	.zero		1


	//----- nvinfo : EIATTR_MERCURY_ISA_VERSION
	.align		4
        /*0054*/ 	.byte	0x03, 0x5f
        /*0056*/ 	.short	0x0101


	//----- nvinfo : EIATTR_VRC_CTA_INIT_COUNT
	.align		4
        /*0058*/ 	.byte	0x02, 0x4a
	.zero		1
	.zero		1


	//----- nvinfo : EIATTR_EXIT_INSTR_OFFSETS
	.align		4
        /*005c*/ 	.byte	0x04, 0x1c
        /*005e*/ 	.short	(.L_689 - .L_688)


	//   ....[0]....
.L_688:
        /*0060*/ 	.word	0x00000040


	//   ....[1]....
        /*0064*/ 	.word	0x00000680


	//   ....[2]....
        /*0068*/ 	.word	0x00000b20


	//   ....[3]....
        /*006c*/ 	.word	0x00000b70


	//----- nvinfo : EIATTR_CRS_STACK_SIZE
	.align		4
.L_689:
        /*0070*/ 	.byte	0x04, 0x1e
        /*0072*/ 	.short	(.L_691 - .L_690)
.L_690:
        /*0074*/ 	.word	0x00000000


	//----- nvinfo : EIATTR_CBANK_PARAM_SIZE
	.align		4
.L_691:
        /*0078*/ 	.byte	0x03, 0x19
        /*007a*/ 	.short	0x0018


	//----- nvinfo : EIATTR_PARAM_CBANK
	.align		4
        /*007c*/ 	.byte	0x04, 0x0a
        /*007e*/ 	.short	(.L_693 - .L_692)
	.align		4
.L_692:
        /*0080*/ 	.word	index@(.nv.constant0.reduce_row_max)
        /*0084*/ 	.short	0x0380
        /*0086*/ 	.short	0x0018


	//----- nvinfo : EIATTR_SW_WAR
	.align		4
.L_693:
        /*0088*/ 	.byte	0x04, 0x36
        /*008a*/ 	.short	(.L_695 - .L_694)
.L_694:
        /*008c*/ 	.word	0x00000008
.L_695:


//--------------------- .nv.info.reduce_max       --------------------------
	.section	.nv.info.reduce_max,"",@"SHT_CUDA_INFO"
	.sectionflags	@""
	.align	4


	//----- nvinfo : EIATTR_CUDA_API_VERSION
	.align		4
        /*0000*/ 	.byte	0x04, 0x37
        /*0002*/ 	.short	(.L_697 - .L_696)
.L_696:
        /*0004*/ 	.word	0x00000082


	//----- nvinfo : EIATTR_KPARAM_INFO
	.align		4
.L_697:
        /*0008*/ 	.byte	0x04, 0x17
        /*000a*/ 	.short	(.L_699 - .L_698)
.L_698:
        /*000c*/ 	.word	0x00000000
        /*0010*/ 	.short	0x0002
        /*0012*/ 	.short	0x0010
        /*0014*/ 	.byte	0x00, 0xf0, 0x11, 0x00


	//----- nvinfo : EIATTR_KPARAM_INFO
	.align		4
.L_699:
        /*0018*/ 	.byte	0x04, 0x17
        /*001a*/ 	.short	(.L_701 - .L_700)
.L_700:
        /*001c*/ 	.word	0x00000000
        /*0020*/ 	.short	0x0001
        /*0022*/ 	.short	0x0008
        /*0024*/ 	.byte	0x00, 0xf5, 0x21, 0x00


	//----- nvinfo : EIATTR_KPARAM_INFO
	.align		4
.L_701:
        /*0028*/ 	.byte	0x04, 0x17
        /*002a*/ 	.short	(.L_703 - .L_702)
.L_702:
        /*002c*/ 	.word	0x00000000
        /*0030*/ 	.short	0x0000
        /*0032*/ 	.short	0x0000
        /*0034*/ 	.byte	0x00, 0xf5, 0x21, 0x00


	//----- nvinfo : EIATTR_SPARSE_MMA_MASK
	.align		4
.L_703:
        /*0038*/ 	.byte	0x03, 0x50
        /*003a*/ 	.short	0x0000


	//----- nvinfo : EIATTR_MAXREG_COUNT
	.align		4
        /*003c*/ 	.byte	0x03, 0x1b
        /*003e*/ 	.short	0x00ff


	//----- nvinfo : EIATTR_NUM_BARRIERS
	.align		4
        /*0040*/ 	.byte	0x02, 0x4c
        /*0042*/ 	.byte	0x01
	.zero		1


	//----- nvinfo : EIATTR_MERCURY_ISA_VERSION
	.align		4
        /*0044*/ 	.byte	0x03, 0x5f
        /*0046*/ 	.short	0x0101


	//----- nvinfo : EIATTR_VRC_CTA_INIT_COUNT
	.align		4
        /*0048*/ 	.byte	0x02, 0x4a
	.zero		1
	.zero		1


	//----- nvinfo : EIATTR_EXIT_INSTR_OFFSETS
	.align		4
        /*004c*/ 	.byte	0x04, 0x1c
        /*004e*/ 	.short	(.L_705 - .L_704)


	//   ....[0]....
.L_704:
        /*0050*/ 	.word	0x00000700


	//   ....[1]....
        /*0054*/ 	.word	0x00000b90


	//   ....[2]....
        /*0058*/ 	.word	0x00000be0


	//----- nvinfo : EIATTR_CRS_STACK_SIZE
	.align		4
.L_705:
        /*005c*/ 	.byte	0x04, 0x1e
        /*005e*/ 	.short	(.L_707 - .L_706)
.L_706:
        /*0060*/ 	.word	0x00000000


	//----- nvinfo : EIATTR_CBANK_PARAM_SIZE
	.align		4
.L_707:
        /*0064*/ 	.byte	0x03, 0x19
        /*0066*/ 	.short	0x0014


	//----- nvinfo : EIATTR_PARAM_CBANK
	.align		4
        /*0068*/ 	.byte	0x04, 0x0a
        /*006a*/ 	.short	(.L_709 - .L_708)
	.align		4
.L_708:
        /*006c*/ 	.word	index@(.nv.constant0.reduce_max)
        /*0070*/ 	.short	0x0380
        /*0072*/ 	.short	0x0014


	//----- nvinfo : EIATTR_SW_WAR
	.align		4
.L_709:
        /*0074*/ 	.byte	0x04, 0x36
        /*0076*/ 	.short	(.L_711 - .L_710)
.L_710:
        /*0078*/ 	.word	0x00000008
.L_711:


//--------------------- .nv.info.reduce_col_sum   --------------------------
	.section	.nv.info.reduce_col_sum,"",@"SHT_CUDA_INFO"
	.sectionflags	@""
	.align	4


	//----- nvinfo : EIATTR_CUDA_API_VERSION
	.align		4
        /*0000*/ 	.byte	0x04, 0x37
        /*0002*/ 	.short	(.L_713 - .L_712)
.L_712:
        /*0004*/ 	.word	0x00000082


	//----- nvinfo : EIATTR_KPARAM_INFO
	.align		4
.L_713:
        /*0008*/ 	.byte	0x04, 0x17
        /*000a*/ 	.short	(.L_715 - .L_714)
.L_714:
        /*000c*/ 	.word	0x00000000
        /*0010*/ 	.short	0x0003
        /*0012*/ 	.short	0x0014
        /*0014*/ 	.byte	0x00, 0xf0, 0x11, 0x00


	//----- nvinfo : EIATTR_KPARAM_INFO
	.align		4
.L_715:
        /*0018*/ 	.byte	0x04, 0x17
        /*001a*/ 	.short	(.L_717 - .L_716)
.L_716:
        /*001c*/ 	.word	0x00000000
        /*0020*/ 	.short	0x0002
        /*0022*/ 	.short	0x0010
        /*0024*/ 	.byte	0x00, 0xf0, 0x11, 0x00


	//----- nvinfo : EIATTR_KPARAM_INFO
	.align		4
.L_717:
        /*0028*/ 	.byte	0x04, 0x17
        /*002a*/ 	.short	(.L_719 - .L_718)
.L_718:
        /*002c*/ 	.word	0x00000000
        /*0030*/ 	.short	0x0001
        /*0032*/ 	.short	0x0008
        /*0034*/ 	.byte	0x00, 0xf5, 0x21, 0x00


	//----- nvinfo : EIATTR_KPARAM_INFO
	.align		4
.L_719:
        /*0038*/ 	.byte	0x04, 0x17
        /*003a*/ 	.short	(.L_721 - .L_720)
.L_720:
        /*003c*/ 	.word	0x00000000
        /*0040*/ 	.short	0x0000
        /*0042*/ 	.short	0x0000
        /*0044*/ 	.byte	0x00, 0xf5, 0x21, 0x00


	//----- nvinfo : EIATTR_SPARSE_MMA_MASK
	.align		4
.L_721:
        /*0048*/ 	.byte	0x03, 0x50
        /*004a*/ 	.short	0x0000


	//----- nvinfo : EIATTR_MAXREG_COUNT
	.align		4
        /*004c*/ 	.byte	0x03, 0x1b
        /*004e*/ 	.short	0x00ff


	//----- nvinfo : EIATTR_MERCURY_ISA_VERSION
	.align		4
        /*0050*/ 	.byte	0x03, 0x5f
        /*0052*/ 	.short	0x0101


	//----- nvinfo : EIATTR_VRC_CTA_INIT_COUNT
	.align		4
        /*0054*/ 	.byte	0x02, 0x4a
	.zero		1
	.zero		1


	//----- nvinfo : EIATTR_EXIT_INSTR_OFFSETS
	.align		4
        /*0058*/ 	.byte	0x04, 0x1c
        /*005a*/ 	.short	(.L_723 - .L_722)


	//   ....[0]....
.L_722:
        /*005c*/ 	.word	0x00000070


	//   ....[1]....
        /*0060*/ 	.word	0x000001c0


	//----- nvinfo : EIATTR_CRS_STACK_SIZE
	.align		4
.L_723:
        /*0064*/ 	.byte	0x04, 0x1e
        /*0066*/ 	.short	(.L_725 - .L_724)
.L_724:
        /*0068*/ 	.word	0x00000000


	//----- nvinfo : EIATTR_CBANK_PARAM_SIZE
	.align		4
.L_725:
        /*006c*/ 	.byte	0x03, 0x19
        /*006e*/ 	.short	0x0018


	//----- nvinfo : EIATTR_PARAM_CBANK
	.align		4
        /*0070*/ 	.byte	0x04, 0x0a
        /*0072*/ 	.short	(.L_727 - .L_726)
	.align		4
.L_726:
        /*0074*/ 	.word	index@(.nv.constant0.reduce_col_sum)
        /*0078*/ 	.short	0x0380
        /*007a*/ 	.short	0x0018


	//----- nvinfo : EIATTR_SW_WAR
	.align		4
.L_727:
        /*007c*/ 	.byte	0x04, 0x36
        /*007e*/ 	.short	(.L_729 - .L_728)
.L_728:
        /*0080*/ 	.word	0x00000008
.L_729:


//--------------------- .nv.info.reduce_row_sum   --------------------------
	.section	.nv.info.reduce_row_sum,"",@"SHT_CUDA_INFO"
	.sectionflags	@""
	.align	4


	//----- nvinfo : EIATTR_CUDA_API_VERSION
	.align		4
        /*0000*/ 	.byte	0x04, 0x37
        /*0002*/ 	.short	(.L_731 - .L_730)
.L_730:
        /*0004*/ 	.word	0x00000082


	//----- nvinfo : EIATTR_KPARAM_INFO
	.align		4
.L_731:
        /*0008*/ 	.byte	0x04, 0x17
        /*000a*/ 	.short	(.L_733 - .L_732)
.L_732:
        /*000c*/ 	.word	0x00000000
        /*0010*/ 	.short	0x0003
        /*0012*/ 	.short	0x0014
        /*0014*/ 	.byte	0x00, 0xf0, 0x11, 0x00


	//----- nvinfo : EIATTR_KPARAM_INFO
	.align		4
.L_733:
        /*0018*/ 	.byte	0x04, 0x17
        /*001a*/ 	.short	(.L_735 - .L_734)
.L_734:
        /*001c*/ 	.word	0x00000000
        /*0020*/ 	.short	0x0002
        /*0022*/ 	.short	0x0010
        /*0024*/ 	.byte	0x00, 0xf0, 0x11, 0x00


	//----- nvinfo : EIATTR_KPARAM_INFO
	.align		4
.L_735:
        /*0028*/ 	.byte	0x04, 0x17
        /*002a*/ 	.short	(.L_737 - .L_736)
.L_736:
        /*002c*/ 	.word	0x00000000
        /*0030*/ 	.short	0x0001
        /*0032*/ 	.short	0x0008
        /*0034*/ 	.byte	0x00, 0xf5, 0x21, 0x00


	//----- nvinfo : EIATTR_KPARAM_INFO
	.align		4
.L_737:
        /*0038*/ 	.byte	0x04, 0x17
        /*003a*/ 	.short	(.L_739 - .L_738)
.L_738:
        /*003c*/ 	.word	0x00000000
        /*0040*/ 	.short	0x0000
        /*0042*/ 	.short	0x0000
        /*0044*/ 	.byte	0x00, 0xf5, 0x21, 0x00


	//----- nvinfo : EIATTR_SPARSE_MMA_MASK
	.align		4
.L_739:
        /*0048*/ 	.byte	0x03, 0x50
        /*004a*/ 	.short	0x0000


	//----- nvinfo : EIATTR_MAXREG_COUNT
	.align		4
        /*004c*/ 	.byte	0x03, 0x1b
        /*004e*/ 	.short	0x00ff


	//----- nvinfo : EIATTR_NUM_BARRIERS
	.align		4
        /*0050*/ 	.byte	0x02, 0x4c
        /*0052*/ 	.byte	0x01
	.zero		1


	//----- nvinfo : EIATTR_MERCURY_ISA_VERSION
	.align		4
        /*0054*/ 	.byte	0x03, 0x5f
        /*0056*/ 	.short	0x0101


	//----- nvinfo : EIATTR_VRC_CTA_INIT_COUNT
	.align		4
        /*0058*/ 	.byte	0x02, 0x4a
	.zero		1
	.zero		1


	//----- nvinfo : EIATTR_EXIT_INSTR_OFFSETS
	.align		4
        /*005c*/ 	.byte	0x04, 0x1c
        /*005e*/ 	.short	(.L_741 - .L_740)


	//   ....[0]....
.L_740:
        /*0060*/ 	.word	0x00000040


	//   ....[1]....
        /*0064*/ 	.word	0x000003f0


	//   ....[2]....
        /*0068*/ 	.word	0x00000630


	//   ....[3]....
        /*006c*/ 	.word	0x00000680


	//----- nvinfo : EIATTR_CRS_STACK_SIZE
	.align		4
.L_741:
        /*0070*/ 	.byte	0x04, 0x1e
        /*0072*/ 	.short	(.L_743 - .L_742)
.L_742:
        /*0074*/ 	.word	0x00000000


	//----- nvinfo : EIATTR_CBANK_PARAM_SIZE
	.align		4
.L_743:
        /*0078*/ 	.byte	0x03, 0x19
        /*007a*/ 	.short	0x0018


	//----- nvinfo : EIATTR_PARAM_CBANK
	.align		4
        /*007c*/ 	.byte	0x04, 0x0a
        /*007e*/ 	.short	(.L_745 - .L_744)
	.align		4
.L_744:
        /*0080*/ 	.word	index@(.nv.constant0.reduce_row_sum)
        /*0084*/ 	.short	0x0380
        /*0086*/ 	.short	0x0018


	//----- nvinfo : EIATTR_SW_WAR
	.align		4
.L_745:
        /*0088*/ 	.byte	0x04, 0x36
        /*008a*/ 	.short	(.L_747 - .L_746)
.L_746:
        /*008c*/ 	.word	0x00000008
.L_747:


//--------------------- .nv.info.reduce_sum       --------------------------
	.section	.nv.info.reduce_sum,"",@"SHT_CUDA_INFO"
	.sectionflags	@""
	.align	4


	//----- nvinfo : EIATTR_CUDA_API_VERSION
	.align		4
        /*0000*/ 	.byte	0x04, 0x37
        /*0002*/ 	.short	(.L_749 - .L_748)
.L_748:
        /*0004*/ 	.word	0x00000082


	//----- nvinfo : EIATTR_KPARAM_INFO
	.align		4
.L_749:
        /*0008*/ 	.byte	0x04, 0x17
        /*000a*/ 	.short	(.L_751 - .L_750)
.L_750:
        /*000c*/ 	.word	0x00000000
        /*0010*/ 	.short	0x0002
        /*0012*/ 	.short	0x0010
        /*0014*/ 	.byte	0x00, 0xf0, 0x11, 0x00


	//----- nvinfo : EIATTR_KPARAM_INFO
	.align		4
.L_751:
        /*0018*/ 	.byte	0x04, 0x17
        /*001a*/ 	.short	(.L_753 - .L_752)
.L_752:
        /*001c*/ 	.word	0x00000000
        /*0020*/ 	.short	0x0001
        /*0022*/ 	.short	0x0008
        /*0024*/ 	.byte	0x00, 0xf5, 0x21, 0x00


	//----- nvinfo : EIATTR_KPARAM_INFO
	.align		4
.L_753:
        /*0028*/ 	.byte	0x04, 0x17
        /*002a*/ 	.short	(.L_755 - .L_754)
.L_754:
        /*002c*/ 	.word	0x00000000
        /*0030*/ 	.short	0x0000
        /*0032*/ 	.short	0x0000
        /*0034*/ 	.byte	0x00, 0xf5, 0x21, 0x00


	//----- nvinfo : EIATTR_SPARSE_MMA_MASK
	.align		4
.L_755:
        /*0038*/ 	.byte	0x03, 0x50
        /*003a*/ 	.short	0x0000


	//----- nvinfo : EIATTR_MAXREG_COUNT
	.align		4
        /*003c*/ 	.byte	0x03, 0x1b
        /*003e*/ 	.short	0x00ff


	//----- nvinfo : EIATTR_NUM_BARRIERS
	.align		4
        /*0040*/ 	.byte	0x02, 0x4c
        /*0042*/ 	.byte	0x01
	.zero		1


	//----- nvinfo : EIATTR_MERCURY_ISA_VERSION
	.align		4
        /*0044*/ 	.byte	0x03, 0x5f
        /*0046*/ 	.short	0x0101


	//----- nvinfo : EIATTR_VRC_CTA_INIT_COUNT
	.align		4
        /*0048*/ 	.byte	0x02, 0x4a
	.zero		1
	.zero		1


	//----- nvinfo : EIATTR_EXIT_INSTR_OFFSETS
	.align		4
        /*004c*/ 	.byte	0x04, 0x1c
        /*004e*/ 	.short	(.L_757 - .L_756)


	//   ....[0]....
.L_756:
        /*0050*/ 	.word	0x00000440


	//   ....[1]....
        /*0054*/ 	.word	0x00000680


	//   ....[2]....
        /*0058*/ 	.word	0x000006d0


	//----- nvinfo : EIATTR_CRS_STACK_SIZE
	.align		4
.L_757:
        /*005c*/ 	.byte	0x04, 0x1e
        /*005e*/ 	.short	(.L_759 - .L_758)
.L_758:
        /*0060*/ 	.word	0x00000000


	//----- nvinfo : EIATTR_CBANK_PARAM_SIZE
	.align		4
.L_759:
        /*0064*/ 	.byte	0x03, 0x19
        /*0066*/ 	.short	0x0014


	//----- nvinfo : EIATTR_PARAM_CBANK
	.align		4
        /*0068*/ 	.byte	0x04, 0x0a
        /*006a*/ 	.short	(.L_761 - .L_760)
	.align		4
.L_760:
        /*006c*/ 	.word	index@(.nv.constant0.reduce_sum)
        /*0070*/ 	.short	0x0380
        /*0072*/ 	.short	0x0014


	//----- nvinfo : EIATTR_SW_WAR
	.align		4
.L_761:
        /*0074*/ 	.byte	0x04, 0x36
        /*0076*/ 	.short	(.L_763 - .L_762)
.L_762:
        /*0078*/ 	.word	0x00000008
.L_763:


//--------------------- .nv.info.rbind            --------------------------
	.section	.nv.info.rbind,"",@"SHT_CUDA_INFO"
	.sectionflags	@""
	.align	4


	//----- nvinfo : EIATTR_CUDA_API_VERSION
	.align		4
        /*0000*/ 	.byte	0x04, 0x37
        /*0002*/ 	.short	(.L_765 - .L_764)
.L_764:
        /*0004*/ 	.word	0x00000082


	//----- nvinfo : EIATTR_KPARAM_INFO
	.align		4
.L_765:
        /*0008*/ 	.byte	0x04, 0x17
        /*000a*/ 	.short	(.L_767 - .L_766)
.L_766:
        /*000c*/ 	.word	0x00000000
        /*0010*/ 	.short	0x0006
        /*0012*/ 	.short	0x0024
        /*0014*/ 	.byte	0x00, 0xf0, 0x11, 0x00


	//----- nvinfo : EIATTR_KPARAM_INFO
	.align		4
.L_767:
        /*0018*/ 	.byte	0x04, 0x17
        /*001a*/ 	.short	(.L_769 - .L_768)
.L_768:
        /*001c*/ 	.word	0x00000000
        /*0020*/ 	.short	0x0005
        /*0022*/ 	.short	0x0020
        /*0024*/ 	.byte	0x00, 0xf0, 0x11, 0x00


	//----- nvinfo : EIATTR_KPARAM_INFO
	.align		4
.L_769:
        /*0028*/ 	.byte	0x04, 0x17
        /*002a*/ 	.short	(.L_771 - .L_770)
.L_770:
        /*002c*/ 	.word	0x00000000
        /*0030*/ 	.short	0x0004
        /*0032*/ 	.short	0x001c
        /*0034*/ 	.byte	0x00, 0xf0, 0x11, 0x00


	//----- nvinfo : EIATTR_KPARAM_INFO
	.align		4
.L_771:
        /*0038*/ 	.byte	0x04, 0x17
        /*003a*/ 	.short	(.L_773 - .L_772)
.L_772:
        /*003c*/ 	.word	0x00000000
        /*0040*/ 	.short	0x0003
        /*0042*/ 	.short	0x0018
        /*0044*/ 	.byte	0x00, 0xf0, 0x11, 0x00


	//----- nvinfo : EIATTR_KPARAM_INFO
	.align		4
.L_773:
        /*0048*/ 	.byte	0x04, 0x17
        /*004a*/ 	.short	(.L_775 - .L_774)
.L_774:
        /*004c*/ 	.word	0x00000000
        /*0050*/ 	.short	0x0002
        /*0052*/ 	.short	0x0010
        /*0054*/ 	.byte	0x00, 0xf5, 0x21, 0x00


	//----- nvinfo : EIATTR_KPARAM_INFO
	.align		4
.L_775:
        /*0058*/ 	.byte	0x04, 0x17
        /*005a*/ 	.short	(.L_777 - .L_776)
.L_776:
        /*005c*/ 	.word	0x00000000
        /*0060*/ 	.short	0x0001
        /*0062*/ 	.short	0x0008
        /*0064*/ 	.byte	0x00, 0xf5, 0x21, 0x00


	//----- nvinfo : EIATTR_KPARAM_INFO
	.align		4
.L_777:
        /*0068*/ 	.byte	0x04, 0x17
        /*006a*/ 	.short	(.L_779 - .L_778)
.L_778:
        /*006c*/ 	.word	0x00000000
        /*0070*/ 	.short	0x0000
        /*0072*/ 	.short	0x0000
        /*0074*/ 	.byte	0x00, 0xf5, 0x21, 0x00


	//----- nvinfo : EIATTR_SPARSE_MMA_MASK
	.align		4
.L_779:
        /*0078*/ 	.byte	0x03, 0x50
        /*007a*/ 	.short	0x0000


	//----- nvinfo : EIATTR_MAXREG_COUNT
	.align		4
        /*007c*/ 	.byte	0x03, 0x1b
        /*007e*/ 	.short	0x00ff


	//----- nvinfo : EIATTR_MERCURY_ISA_VERSION
	.align		4
        /*0080*/ 	.byte	0x03, 0x5f
        /*0082*/ 	.short	0x0101


	//----- nvinfo : EIATTR_VRC_CTA_INIT_COUNT
	.align		4
        /*0084*/ 	.byte	0x02, 0x4a
	.zero		1
	.zero		1


	//----- nvinfo : EIATTR_EXIT_INSTR_OFFSETS
	.align		4
        /*0088*/ 	.byte	0x04, 0x1c
        /*008a*/ 	.short	(.L_781 - .L_780)


	//   ....[0]....
.L_780:
        /*008c*/ 	.word	0x00000350


	//   ....[1]....
        /*0090*/ 	.word	0x000003f0


	//----- nvinfo : EIATTR_CRS_STACK_SIZE
	.align		4
.L_781:
        /*0094*/ 	.byte	0x04, 0x1e
        /*0096*/ 	.short	(.L_783 - .L_782)
.L_782:
        /*0098*/ 	.word	0x00000000


	//----- nvinfo : EIATTR_CBANK_PARAM_SIZE
	.align		4
.L_783:
        /*009c*/ 	.byte	0x03, 0x19
        /*009e*/ 	.short	0x0028


	//----- nvinfo : EIATTR_PARAM_CBANK
	.align		4
        /*00a0*/ 	.byte	0x04, 0x0a
        /*00a2*/ 	.short	(.L_785 - .L_784)
	.align		4
.L_784:
        /*00a4*/ 	.word	index@(.nv.constant0.rbind)
        /*00a8*/ 	.short	0x0380
        /*00aa*/ 	.short	0x0028


	//----- nvinfo : EIATTR_SW_WAR
	.align		4
.L_785:
        /*00ac*/ 	.byte	0x04, 0x36
        /*00ae*/ 	.short	(.L_787 - .L_786)
.L_786:
        /*00b0*/ 	.word	0x00000008
.L_787:


//--------------------- .nv.info.cbind            --------------------------
	.section	.nv.info.cbind,"",@"SHT_CUDA_INFO"
	.sectionflags	@""
	.align	4


	//----- nvinfo : EIATTR_CUDA_API_VERSION
	.align		4
        /*0000*/ 	.byte	0x04, 0x37
        /*0002*/ 	.short	(.L_789 - .L_788)
.L_788:
        /*0004*/ 	.word	0x00000082


	//----- nvinfo : EIATTR_KPARAM_INFO
	.align		4
.L_789:
        /*0008*/ 	.byte	0x04, 0x17
        /*000a*/ 	.short	(.L_791 - .L_790)
.L_790:
        /*000c*/ 	.word	0x00000000
        /*0010*/ 	.short	0x0006
        /*0012*/ 	.short	0x0024
        /*0014*/ 	.byte	0x00, 0xf0, 0x11, 0x00


	//----- nvinfo : EIATTR_KPARAM_INFO
	.align		4
.L_791:
        /*0018*/ 	.byte	0x04, 0x17
        /*001a*/ 	.short	(.L_793 - .L_792)
.L_792:
        /*001c*/ 	.word	0x00000000
        /*0020*/ 	.short	0x0005
        /*0022*/ 	.short	0x0020
        /*0024*/ 	.byte	0x00, 0xf0, 0x11, 0x00


	//----- nvinfo : EIATTR_KPARAM_INFO
	.align		4
.L_793:
        /*0028*/ 	.byte	0x04, 0x17
        /*002a*/ 	.short	(.L_795 - .L_794)
.L_794:
        /*002c*/ 	.word	0x00000000
        /*0030*/ 	.short	0x0004
        /*0032*/ 	.short	0x001c
        /*0034*/ 	.byte	0x00, 0xf0, 0x11, 0x00


	//----- nvinfo : EIATTR_KPARAM_INFO
	.align		4
.L_795:
        /*0038*/ 	.byte	0x04, 0x17
        /*003a*/ 	.short	(.L_797 - .L_796)
.L_796:
        /*003c*/ 	.word	0x00000000
        /*0040*/ 	.short	0x0003
        /*0042*/ 	.short	0x0018
        /*0044*/ 	.byte	0x00, 0xf0, 0x11, 0x00


	//----- nvinfo : EIATTR_KPARAM_INFO
	.align		4
.L_797:
        /*0048*/ 	.byte	0x04, 0x17
        /*004a*/ 	.short	(.L_799 - .L_798)
.L_798:
        /*004c*/ 	.word	0x00000000
        /*0050*/ 	.short	0x0002
        /*0052*/ 	.short	0x0010
        /*0054*/ 	.byte	0x00, 0xf5, 0x21, 0x00


	//----- nvinfo : EIATTR_KPARAM_INFO
	.align		4
.L_799:
        /*0058*/ 	.byte	0x04, 0x17
        /*005a*/ 	.short	(.L_801 - .L_800)
.L_800:
        /*005c*/ 	.word	0x00000000
        /*0060*/ 	.short	0x0001
        /*0062*/ 	.short	0x0008
        /*0064*/ 	.byte	0x00, 0xf5, 0x21, 0x00


	//----- nvinfo : EIATTR_KPARAM_INFO
	.align		4
.L_801:
        /*0068*/ 	.byte	0x04, 0x17
        /*006a*/ 	.short	(.L_803 - .L_802)
.L_802:
        /*006c*/ 	.word	0x00000000
        /*0070*/ 	.short	0x0000
        /*0072*/ 	.short	0x0000
        /*0074*/ 	.byte	0x00, 0xf5, 0x21, 0x00


	//----- nvinfo : EIATTR_SPARSE_MMA_MASK
	.align		4
.L_803:
        /*0078*/ 	.byte	0x03, 0x50
        /*007a*/ 	.short	0x0000


	//----- nvinfo : EIATTR_MAXREG_COUNT
	.align		4
        /*007c*/ 	.byte	0x03, 0x1b
        /*007e*/ 	.short	0x00ff


	//----- nvinfo : EIATTR_MERCURY_ISA_VERSION
	.align		4
        /*0080*/ 	.byte	0x03, 0x5f
        /*0082*/ 	.short	0x0101


	//----- nvinfo : EIATTR_VRC_CTA_INIT_COUNT
	.align		4
        /*0084*/ 	.byte	0x02, 0x4a
	.zero		1
	.zero		1


	//----- nvinfo : EIATTR_EXIT_INSTR_OFFSETS
	.align		4
        /*0088*/ 	.byte	0x04, 0x1c
        /*008a*/ 	.short	(.L_805 - .L_804)


	//   ....[0]....
.L_804:
        /*008c*/ 	.word	0x00000340


	//   ....[1]....
        /*0090*/ 	.word	0x000003e0


	//----- nvinfo : EIATTR_CBANK_PARAM_SIZE
	.align		4
.L_805:
        /*0094*/ 	.byte	0x03, 0x19
        /*0096*/ 	.short	0x0028


	//----- nvinfo : EIATTR_PARAM_CBANK
	.align		4
        /*0098*/ 	.byte	0x04, 0x0a
        /*009a*/ 	.short	(.L_807 - .L_806)
	.align		4
.L_806:
        /*009c*/ 	.word	index@(.nv.constant0.cbind)
        /*00a0*/ 	.short	0x0380
        /*00a2*/ 	.short	0x0028


	//----- nvinfo : EIATTR_SW_WAR
	.align		4
.L_807:
        /*00a4*/ 	.byte	0x04, 0x36
        /*00a6*/ 	.short	(.L_809 - .L_808)
.L_808:
        /*00a8*/ 	.word	0x00000008
.L_809:


//--------------------- .nv.info.fill             --------------------------
	.section	.nv.info.fill,"",@"SHT_CUDA_INFO"
	.sectionflags	@""
	.align	4


	//----- nvinfo : EIATTR_CUDA_API_VERSION
	.align		4
        /*0000*/ 	.byte	0x04, 0x37
        /*0002*/ 	.short	(.L_811 - .L_810)
.L_810:
        /*0004*/ 	.word	0x00000082


	//----- nvinfo : EIATTR_KPARAM_INFO
	.align		4
.L_811:
        /*0008*/ 	.byte	0x04, 0x17
        /*000a*/ 	.short	(.L_813 - .L_812)
.L_812:
        /*000c*/ 	.word	0x00000000
        /*0010*/ 	.short	0x0002
        /*0012*/ 	.short	0x0010
        /*0014*/ 	.byte	0x00, 0xf0, 0x11, 0x00


	//----- nvinfo : EIATTR_KPARAM_INFO
	.align		4
.L_813:
        /*0018*/ 	.byte	0x04, 0x17
        /*001a*/ 	.short	(.L_815 - .L_814)
.L_814:
        /*001c*/ 	.word	0x00000000
        /*0020*/ 	.short	0x0001
        /*0022*/ 	.short	0x0008
        /*0024*/ 	.byte	0x00, 0xf0, 0x21, 0x00


	//----- nvinfo : EIATTR_KPARAM_INFO
	.align		4
.L_815:
        /*0028*/ 	.byte	0x04, 0x17
        /*002a*/ 	.short	(.L_817 - .L_816)
.L_816:
        /*002c*/ 	.word	0x00000000
        /*0030*/ 	.short	0x0000
        /*0032*/ 	.short	0x0000
        /*0034*/ 	.byte	0x00, 0xf5, 0x21, 0x00


	//----- nvinfo : EIATTR_SPARSE_MMA_MASK
	.align		4
.L_817:
        /*0038*/ 	.byte	0x03, 0x50
        /*003a*/ 	.short	0x0000


	//----- nvinfo : EIATTR_MAXREG_COUNT
	.align		4
        /*003c*/ 	.byte	0x03, 0x1b
        /*003e*/ 	.short	0x00ff


	//----- nvinfo : EIATTR_MERCURY_ISA_VERSION
	.align		4
        /*0040*/ 	.byte	0x03, 0x5f
        /*0042*/ 	.short	0x0101


	//----- nvinfo : EIATTR_VRC_CTA_INIT_COUNT
	.align		4
        /*0044*/ 	.byte	0x02, 0x4a
	.zero		1
	.zero		1


	//----- nvinfo : EIATTR_EXIT_INSTR_OFFSETS
	.align		4
        /*0048*/ 	.byte	0x04, 0x1c
        /*004a*/ 	.short	(.L_819 - .L_818)


	//   ....[0]....
.L_818:
        /*004c*/ 	.word	0x00000070


	//   ....[1]....
        /*0050*/ 	.word	0x000000d0


	//----- nvinfo : EIATTR_CBANK_PARAM_SIZE
	.align		4
.L_819:
        /*0054*/ 	.byte	0x03, 0x19
        /*0056*/ 	.short	0x0014


	//----- nvinfo : EIATTR_PARAM_CBANK
	.align		4
        /*0058*/ 	.byte	0x04, 0x0a
        /*005a*/ 	.short	(.L_821 - .L_820)
	.align		4
.L_820:
        /*005c*/ 	.word	index@(.nv.constant0.fill)
        /*0060*/ 	.short	0x0380
        /*0062*/ 	.short	0x0014


	//----- nvinfo : EIATTR_SW_WAR
	.align		4
.L_821:
        /*0064*/ 	.byte	0x04, 0x36
        /*0066*/ 	.short	(.L_823 - .L_822)
.L_822:
        /*0068*/ 	.word	0x00000008
.L_823:


//--------------------- .nv.info.matrix_scalar_op --------------------------
	.section	.nv.info.matrix_scalar_op,"",@"SHT_CUDA_INFO"
	.sectionflags	@""
	.align	4


	//----- nvinfo : EIATTR_CUDA_API_VERSION
	.align		4
        /*0000*/ 	.byte	0x04, 0x37
        /*0002*/ 	.short	(.L_825 - .L_824)
.L_824:
        /*0004*/ 	.word	0x00000082


	//----- nvinfo : EIATTR_KPARAM_INFO
	.align		4
.L_825:
        /*0008*/ 	.byte	0x04, 0x17
        /*000a*/ 	.short	(.L_827 - .L_826)
.L_826:
        /*000c*/ 	.word	0x00000000
        /*0010*/ 	.short	0x0005
        /*0012*/ 	.short	0x0020
        /*0014*/ 	.byte	0x00, 0xf0, 0x11, 0x00


	//----- nvinfo : EIATTR_KPARAM_INFO
	.align		4
.L_827:
        /*0018*/ 	.byte	0x04, 0x17
        /*001a*/ 	.short	(.L_829 - .L_828)
.L_828:
        /*001c*/ 	.word	0x00000000
        /*0020*/ 	.short	0x0004
        /*0022*/ 	.short	0x001c
        /*0024*/ 	.byte	0x00, 0xf0, 0x11, 0x00


	//----- nvinfo : EIATTR_KPARAM_INFO
	.align		4
.L_829:
        /*0028*/ 	.byte	0x04, 0x17
        /*002a*/ 	.short	(.L_831 - .L_830)
.L_830:
        /*002c*/ 	.word	0x00000000
        /*0030*/ 	.short	0x0003
        /*0032*/ 	.short	0x0018
        /*0034*/ 	.byte	0x00, 0xf0, 0x11, 0x00


	//----- nvinfo : EIATTR_KPARAM_INFO
	.align		4
.L_831:
        /*0038*/ 	.byte	0x04, 0x17
        /*003a*/ 	.short	(.L_833 - .L_832)
.L_832:
        /*003c*/ 	.word	0x00000000
        /*0040*/ 	.short	0x0002
        /*0042*/ 	.short	0x0010
        /*0044*/ 	.byte	0x00, 0xf5, 0x21, 0x00


	//----- nvinfo : EIATTR_KPARAM_INFO
	.align		4
.L_833:
        /*0048*/ 	.byte	0x04, 0x17
        /*004a*/ 	.short	(.L_835 - .L_834)
.L_834:
        /*004c*/ 	.word	0x00000000
        /*0050*/ 	.short	0x0001
        /*0052*/ 	.short	0x0008
        /*0054*/ 	.byte	0x00, 0xf0, 0x21, 0x00


	//----- nvinfo : EIATTR_KPARAM_INFO
	.align		4
.L_835:
        /*0058*/ 	.byte	0x04, 0x17
        /*005a*/ 	.short	(.L_837 - .L_836)
.L_836:
        /*005c*/ 	.word	0x00000000
        /*0060*/ 	.short	0x0000
        /*0062*/ 	.short	0x0000
        /*0064*/ 	.byte	0x00, 0xf5, 0x21, 0x00


	//----- nvinfo : EIATTR_SPARSE_MMA_MASK
	.align		4
.L_837:
        /*0068*/ 	.byte	0x03, 0x50
        /*006a*/ 	.short	0x0000


	//----- nvinfo : EIATTR_MAXREG_COUNT
	.align		4
        /*006c*/ 	.byte	0x03, 0x1b
        /*006e*/ 	.short	0x00ff


	//----- nvinfo : EIATTR_NUM_BARRIERS
	.align		4
        /*0070*/ 	.byte	0x02, 0x4c
        /*0072*/ 	.byte	0x01
	.zero		1


	//----- nvinfo : EIATTR_MERCURY_ISA_VERSION
	.align		4
        /*0074*/ 	.byte	0x03, 0x5f
        /*0076*/ 	.short	0x0101


	//----- nvinfo : EIATTR_VRC_CTA_INIT_COUNT
	.align		4
        /*0078*/ 	.byte	0x02, 0x4a
	.zero		1
	.zero		1


	//----- nvinfo : EIATTR_EXIT_INSTR_OFFSETS
	.align		4
        /*007c*/ 	.byte	0x04, 0x1c
        /*007e*/ 	.short	(.L_839 - .L_838)


	//   ....[0]....
.L_838:
        /*0080*/ 	.word	0x00002a90


	//----- nvinfo : EIATTR_INDIRECT_BRANCH_TARGETS
	.align		4
.L_839:
        /*0084*/ 	.byte	0x04, 0x34
        /*0086*/ 	.short	(.L_841 - .L_840)


	//   ....[0]....
.L_840:
        /*0088*/ 	.word	.L_x_390@srel
        /*008c*/ 	.short	0x0
        /*008e*/ 	.short	0x0
        /*0090*/ 	.word	0x3
        /*0094*/ 	.word	.L_x_391@srel
        /*0098*/ 	.word	.L_x_392@srel
        /*009c*/ 	.word	.L_x_294@srel


	//   ....[1]....
        /*00a0*/ 	.word	.L_x_394@srel
        /*00a4*/ 	.short	0x0
        /*00a6*/ 	.short	0x0
        /*00a8*/ 	.word	0x3
        /*00ac*/ 	.word	.L_x_395@srel
        /*00b0*/ 	.word	.L_x_396@srel
        /*00b4*/ 	.word	.L_x_294@srel


	//   ....[2]....
        /*00b8*/ 	.word	.L_x_398@srel
        /*00bc*/ 	.short	0x0
        /*00be*/ 	.short	0x0
        /*00c0*/ 	.word	0x3
        /*00c4*/ 	.word	.L_x_399@srel
        /*00c8*/ 	.word	.L_x_400@srel
        /*00cc*/ 	.word	.L_x_294@srel


	//   ....[3]....
        /*00d0*/ 	.word	.L_x_402@srel
        /*00d4*/ 	.short	0x0
        /*00d6*/ 	.short	0x0
        /*00d8*/ 	.word	0x4
        /*00dc*/ 	.word	.L_x_403@srel
        /*00e0*/ 	.word	.L_x_404@srel
        /*00e4*/ 	.word	.L_x_405@srel
        /*00e8*/ 	.word	.L_x_294@srel


	//   ....[4]....
        /*00ec*/ 	.word	.L_x_407@srel
        /*00f0*/ 	.short	0x0
        /*00f2*/ 	.short	0x0
        /*00f4*/ 	.word	0x3
        /*00f8*/ 	.word	.L_x_408@srel
        /*00fc*/ 	.word	.L_x_409@srel
        /*0100*/ 	.word	.L_x_294@srel


	//   ....[5]....
        /* <DEDUP_REMOVED lines=8> */


	//   ....[6]....
        /*0120*/ 	.word	.L_x_416@srel
        /*0124*/ 	.short	0x0
        /*0126*/ 	.short	0x0
        /*0128*/ 	.word	0x3
        /*012c*/ 	.word	.L_x_417@srel
        /*0130*/ 	.word	.L_x_418@srel
        /*0134*/ 	.word	.L_x_294@srel


	//   ....[7]....
        /* <DEDUP_REMOVED lines=8> */


	//   ....[8]....
        /*0154*/ 	.word	.L_x_425@srel
        /*0158*/ 	.short	0x0
        /*015a*/ 	.short	0x0
        /*015c*/ 	.word	0x3
        /*0160*/ 	.word	.L_x_426@srel
        /*0164*/ 	.word	.L_x_427@srel
        /*0168*/ 	.word	.L_x_315@srel


	//   ....[9]....
        /*016c*/ 	.word	.L_x_429@srel
        /*0170*/ 	.short	0x0
        /*0172*/ 	.short	0x0
        /*0174*/ 	.word	0x3
        /*0178*/ 	.word	.L_x_430@srel
        /*017c*/ 	.word	.L_x_431@srel
        /*0180*/ 	.word	.L_x_315@srel


	//   ....[10]....
        /*0184*/ 	.word	.L_x_433@srel
        /*0188*/ 	.short	0x0
        /*018a*/ 	.short	0x0
        /*018c*/ 	.word	0x3
        /*0190*/ 	.word	.L_x_434@srel
        /*0194*/ 	.word	.L_x_435@srel
        /*0198*/ 	.word	.L_x_315@srel


	//   ....[11]....
        /* <DEDUP_REMOVED lines=8> */


	//   ....[12]....
        /*01b8*/ 	.word	.L_x_442@srel
        /*01bc*/ 	.short	0x0
        /*01be*/ 	.short	0x0
        /*01c0*/ 	.word	0x3
        /*01c4*/ 	.word	.L_x_443@srel
        /*01c8*/ 	.word	.L_x_444@srel
        /*01cc*/ 	.word	.L_x_315@srel


	//   ....[13]....
        /* <DEDUP_REMOVED lines=8> */


	//   ....[14]....
        /*01ec*/ 	.word	.L_x_451@srel
        /*01f0*/ 	.short	0x0
        /*01f2*/ 	.short	0x0
        /*01f4*/ 	.word	0x3
        /*01f8*/ 	.word	.L_x_452@srel
        /*01fc*/ 	.word	.L_x_453@srel
        /*0200*/ 	.word	.L_x_315@srel


	//   ....[15]....
        /* <DEDUP_REMOVED lines=8> */


	//----- nvinfo : EIATTR_CRS_STACK_SIZE
	.align		4
.L_841:
        /*0220*/ 	.byte	0x04, 0x1e
        /*0222*/ 	.short	(.L_843 - .L_842)
.L_842:
        /*0224*/ 	.word	0x00000000


	//----- nvinfo : EIATTR_CBANK_PARAM_SIZE
	.align		4
.L_843:
        /*0228*/ 	.byte	0x03, 0x19
        /*022a*/ 	.short	0x0024


	//----- nvinfo : EIATTR_PARAM_CBANK
	.align		4
        /*022c*/ 	.byte	0x04, 0x0a
        /*022e*/ 	.short	(.L_845 - .L_844)
	.align		4
.L_844:
        /*0230*/ 	.word	index@(.nv.constant0.matrix_scalar_op)
        /*0234*/ 	.short	0x0380
        /*0236*/ 	.short	0x0024


	//----- nvinfo : EIATTR_SW_WAR
	.align		4
.L_845:
        /*0238*/ 	.byte	0x04, 0x36
        /*023a*/ 	.short	(.L_847 - .L_846)
.L_846:
        /*023c*/ 	.word	0x00000008
.L_847:


//--------------------- .nv.info.matrix_matrix_cellwise_op --------------------------
	.section	.nv.info.matrix_matrix_cellwise_op,"",@"SHT_CUDA_INFO"
	.sectionflags	@""
	.align	4


	//----- nvinfo : EIATTR_CUDA_API_VERSION
	.align		4
        /*0000*/ 	.byte	0x04, 0x37
        /*0002*/ 	.short	(.L_849 - .L_848)
.L_848:
        /*0004*/ 	.word	0x00000082


	//----- nvinfo : EIATTR_KPARAM_INFO
	.align		4
.L_849:
        /*0008*/ 	.byte	0x04, 0x17
        /*000a*/ 	.short	(.L_851 - .L_850)
.L_850:
        /*000c*/ 	.word	0x00000000
        /*0010*/ 	.short	0x0007
        /*0012*/ 	.short	0x0028
        /*0014*/ 	.byte	0x00, 0xf0, 0x11, 0x00


	//----- nvinfo : EIATTR_KPARAM_INFO
	.align		4
.L_851:
        /*0018*/ 	.byte	0x04, 0x17
        /*001a*/ 	.short	(.L_853 - .L_852)
.L_852:
        /*001c*/ 	.word	0x00000000
        /*0020*/ 	.short	0x0006
        /*0022*/ 	.short	0x0024
        /*0024*/ 	.byte	0x00, 0xf0, 0x11, 0x00


	//----- nvinfo : EIATTR_KPARAM_INFO
	.align		4
.L_853:
        /*0028*/ 	.byte	0x04, 0x17
        /*002a*/ 	.short	(.L_855 - .L_854)
.L_854:
        /*002c*/ 	.word	0x00000000
        /*0030*/ 	.short	0x0005
        /*0032*/ 	.short	0x0020
        /*0034*/ 	.byte	0x00, 0xf0, 0x11, 0x00


	//----- nvinfo : EIATTR_KPARAM_INFO
	.align		4
.L_855:
        /*0038*/ 	.byte	0x04, 0x17
        /*003a*/ 	.short	(.L_857 - .L_856)
.L_856:
        /*003c*/ 	.word	0x00000000
        /*0040*/ 	.short	0x0004
        /*0042*/ 	.short	0x001c
        /*0044*/ 	.byte	0x00, 0xf0, 0x11, 0x00


	//----- nvinfo : EIATTR_KPARAM_INFO
	.align		4
.L_857:
        /*0048*/ 	.byte	0x04, 0x17
        /*004a*/ 	.short	(.L_859 - .L_858)
.L_858:
        /*004c*/ 	.word	0x00000000
        /*0050*/ 	.short	0x0003
        /*0052*/ 	.short	0x0018
        /*0054*/ 	.byte	0x00, 0xf0, 0x11, 0x00


	//----- nvinfo : EIATTR_KPARAM_INFO
	.align		4
.L_859:
        /*0058*/ 	.byte	0x04, 0x17
        /*005a*/ 	.short	(.L_861 - .L_860)
.L_860:
        /*005c*/ 	.word	0x00000000
        /*0060*/ 	.short	0x0002
        /*0062*/ 	.short	0x0010
        /*0064*/ 	.byte	0x00, 0xf5, 0x21, 0x00


	//----- nvinfo : EIATTR_KPARAM_INFO
	.align		4
.L_861:
        /*0068*/ 	.byte	0x04, 0x17
        /*006a*/ 	.short	(.L_863 - .L_862)
.L_862:
        /*006c*/ 	.word	0x00000000
        /*0070*/ 	.short	0x0001
        /*0072*/ 	.short	0x0008
        /*0074*/ 	.byte	0x00, 0xf5, 0x21, 0x00


	//----- nvinfo : EIATTR_KPARAM_INFO
	.align		4
.L_863:
        /*0078*/ 	.byte	0x04, 0x17
        /*007a*/ 	.short	(.L_865 - .L_864)
.L_864:
        /*007c*/ 	.word	0x00000000
        /*0080*/ 	.short	0x0000
        /*0082*/ 	.short	0x0000
        /*0084*/ 	.byte	0x00, 0xf5, 0x21, 0x00


	//----- nvinfo : EIATTR_SPARSE_MMA_MASK
	.align		4
.L_865:
        /*0088*/ 	.byte	0x03, 0x50
        /*008a*/ 	.short	0x0000


	//----- nvinfo : EIATTR_MAXREG_COUNT
	.align		4
        /*008c*/ 	.byte	0x03, 0x1b
        /*008e*/ 	.short	0x00ff


	//----- nvinfo : EIATTR_NUM_BARRIERS
	.align		4
        /*0090*/ 	.byte	0x02, 0x4c
        /*0092*/ 	.byte	0x01
	.zero		1


	//----- nvinfo : EIATTR_MERCURY_ISA_VERSION
	.align		4
        /*0094*/ 	.byte	0x03, 0x5f
        /*0096*/ 	.short	0x0101


	//----- nvinfo : EIATTR_VRC_CTA_INIT_COUNT
	.align		4
        /*0098*/ 	.byte	0x02, 0x4a
	.zero		1
	.zero		1


	//----- nvinfo : EIATTR_EXIT_INSTR_OFFSETS
	.align		4
        /*009c*/ 	.byte	0x04, 0x1c
        /*009e*/ 	.short	(.L_867 - .L_866)


	//   ....[0]....
.L_866:
        /*00a0*/ 	.word	0x00000200


	//   ....[1]....
        /*00a4*/ 	.word	0x000015a0


	//----- nvinfo : EIATTR_INDIRECT_BRANCH_TARGETS
	.align		4
.L_867:
        /*00a8*/ 	.byte	0x04, 0x34
        /*00aa*/ 	.short	(.L_869 - .L_868)


	//   ....[0]....
.L_868:
        /*00ac*/ 	.word	.L_x_460@srel
        /*00b0*/ 	.short	0x0
        /*00b2*/ 	.short	0x0
        /*00b4*/ 	.word	0x3
        /*00b8*/ 	.word	.L_x_461@srel
        /*00bc*/ 	.word	.L_x_462@srel
        /*00c0*/ 	.word	.L_x_344@srel


	//   ....[1]....
        /*00c4*/ 	.word	.L_x_464@srel
        /*00c8*/ 	.short	0x0
        /*00ca*/ 	.short	0x0
        /*00cc*/ 	.word	0x3
        /*00d0*/ 	.word	.L_x_465@srel
        /*00d4*/ 	.word	.L_x_466@srel
        /*00d8*/ 	.word	.L_x_344@srel


	//   ....[2]....
        /*00dc*/ 	.word	.L_x_468@srel
        /*00e0*/ 	.short	0x0
        /*00e2*/ 	.short	0x0
        /*00e4*/ 	.word	0x3
        /*00e8*/ 	.word	.L_x_469@srel
        /*00ec*/ 	.word	.L_x_470@srel
        /*00f0*/ 	.word	.L_x_344@srel


	//   ....[3]....
        /* <DEDUP_REMOVED lines=8> */


	//   ....[4]....
        /*0110*/ 	.word	.L_x_477@srel
        /*0114*/ 	.short	0x0
        /*0116*/ 	.short	0x0
        /*0118*/ 	.word	0x3
        /*011c*/ 	.word	.L_x_478@srel
        /*0120*/ 	.word	.L_x_479@srel
        /*0124*/ 	.word	.L_x_344@srel


	//   ....[5]....
        /* <DEDUP_REMOVED lines=8> */


	//   ....[6]....
        /*0144*/ 	.word	.L_x_486@srel
        /*0148*/ 	.short	0x0
        /*014a*/ 	.short	0x0
        /*014c*/ 	.word	0x3
        /*0150*/ 	.word	.L_x_487@srel
        /*0154*/ 	.word	.L_x_488@srel
        /*0158*/ 	.word	.L_x_344@srel


	//   ....[7]....
        /* <DEDUP_REMOVED lines=8> */


	//----- nvinfo : EIATTR_CRS_STACK_SIZE
	.align		4
.L_869:
        /*0178*/ 	.byte	0x04, 0x1e
        /*017a*/ 	.short	(.L_871 - .L_870)
.L_870:
        /*017c*/ 	.word	0x00000000


	//----- nvinfo : EIATTR_CBANK_PARAM_SIZE
	.align		4
.L_871:
        /*0180*/ 	.byte	0x03, 0x19
        /*0182*/ 	.short	0x002c


	//----- nvinfo : EIATTR_PARAM_CBANK
	.align		4
        /*0184*/ 	.byte	0x04, 0x0a
        /*0186*/ 	.short	(.L_873 - .L_872)
	.align		4
.L_872:
        /*0188*/ 	.word	index@(.nv.constant0.matrix_matrix_cellwise_op)
        /*018c*/ 	.short	0x0380
        /*018e*/ 	.short	0x002c


	//----- nvinfo : EIATTR_SW_WAR
	.align		4
.L_873:
        /*0190*/ 	.byte	0x04, 0x36
        /*0192*/ 	.short	(.L_875 - .L_874)
.L_874:
        /*0194*/ 	.word	0x00000008
.L_875:


//--------------------- .nv.info.compare_and_set  --------------------------
	.section	.nv.info.compare_and_set,"",@"SHT_CUDA_INFO"
	.sectionflags	@""
	.align	4


	//----- nvinfo : EIATTR_CUDA_API_VERSION
	.align		4
        /*0000*/ 	.byte	0x04, 0x37
        /*0002*/ 	.short	(.L_877 - .L_876)
.L_876:
        /*0004*/ 	.word	0x00000082


	//----- nvinfo : EIATTR_KPARAM_INFO
	.align		4
.L_877:
        /*0008*/ 	.byte	0x04, 0x17
        /*000a*/ 	.short	(.L_879 - .L_878)
.L_878:
        /*000c*/ 	.word	0x00000000
        /*0010*/ 	.short	0x0008
        /*0012*/ 	.short	0x0038
        /*0014*/ 	.byte	0x00, 0xf0, 0x21, 0x00


	//----- nvinfo : EIATTR_KPARAM_INFO
	.align		4
.L_879:
        /*0018*/ 	.byte	0x04, 0x17
        /*001a*/ 	.short	(.L_881 - .L_880)
.L_880:
        /*001c*/ 	.word	0x00000000
        /*0020*/ 	.short	0x0007
        /*0022*/ 	.short	0x0030
        /*0024*/ 	.byte	0x00, 0xf0, 0x21, 0x00


	//----- nvinfo : EIATTR_KPARAM_INFO
	.align		4
.L_881:
        /*0028*/ 	.byte	0x04, 0x17
        /*002a*/ 	.short	(.L_883 - .L_882)
.L_882:
        /*002c*/ 	.word	0x00000000
        /*0030*/ 	.short	0x0006
        /*0032*/ 	.short	0x0028
        /*0034*/ 	.byte	0x00, 0xf0, 0x21, 0x00


	//----- nvinfo : EIATTR_KPARAM_INFO
	.align		4
.L_883:
        /*0038*/ 	.byte	0x04, 0x17
        /*003a*/ 	.short	(.L_885 - .L_884)
.L_884:
        /*003c*/ 	.word	0x00000000
        /*0040*/ 	.short	0x0005
        /*0042*/ 	.short	0x0020
        /*0044*/ 	.byte	0x00, 0xf0, 0x21, 0x00


	//----- nvinfo : EIATTR_KPARAM_INFO
	.align		4
.L_885:
        /*0048*/ 	.byte	0x04, 0x17
        /*004a*/ 	.short	(.L_887 - .L_886)
.L_886:
        /*004c*/ 	.word	0x00000000
        /*0050*/ 	.short	0x0004
        /*0052*/ 	.short	0x0018
        /*0054*/ 	.byte	0x00, 0xf0, 0x21, 0x00


	//----- nvinfo : EIATTR_KPARAM_INFO
	.align		4
.L_887:
        /*0058*/ 	.byte	0x04, 0x17
        /*005a*/ 	.short	(.L_889 - .L_888)
.L_888:
        /*005c*/ 	.word	0x00000000
        /*0060*/ 	.short	0x0003
        /*0062*/ 	.short	0x0014
        /*0064*/ 	.byte	0x00, 0xf0, 0x11, 0x00


	//----- nvinfo : EIATTR_KPARAM_INFO
	.align		4
.L_889:
        /*0068*/ 	.byte	0x04, 0x17
        /*006a*/ 	.short	(.L_891 - .L_890)
.L_890:
        /*006c*/ 	.word	0x00000000
        /*0070*/ 	.short	0x0002
        /*0072*/ 	.short	0x0010
        /*0074*/ 	.byte	0x00, 0xf0, 0x11, 0x00


	//----- nvinfo : EIATTR_KPARAM_INFO
	.align		4
.L_891:
        /*0078*/ 	.byte	0x04, 0x17
        /*007a*/ 	.short	(.L_893 - .L_892)
.L_892:
        /*007c*/ 	.word	0x00000000
        /*0080*/ 	.short	0x0001
        /*0082*/ 	.short	0x0008
        /*0084*/ 	.byte	0x00, 0xf5, 0x21, 0x00


	//----- nvinfo : EIATTR_KPARAM_INFO
	.align		4
.L_893:
        /*0088*/ 	.byte	0x04, 0x17
        /*008a*/ 	.short	(.L_895 - .L_894)
.L_894:
        /*008c*/ 	.word	0x00000000
        /*0090*/ 	.short	0x0000
        /*0092*/ 	.short	0x0000
        /*0094*/ 	.byte	0x00, 0xf5, 0x21, 0x00


	//----- nvinfo : EIATTR_SPARSE_MMA_MASK
	.align		4
.L_895:
        /*0098*/ 	.byte	0x03, 0x50
        /*009a*/ 	.short	0x0000


	//----- nvinfo : EIATTR_MAXREG_COUNT
	.align		4
        /*009c*/ 	.byte	0x03, 0x1b
        /*009e*/ 	.short	0x00ff


	//----- nvinfo : EIATTR_MERCURY_ISA_VERSION
	.align		4
        /*00a0*/ 	.byte	0x03, 0x5f
        /*00a2*/ 	.short	0x0101


	//----- nvinfo : EIATTR_VRC_CTA_INIT_COUNT
	.align		4
        /*00a4*/ 	.byte	0x02, 0x4a
	.zero		1
	.zero		1


	//----- nvinfo : EIATTR_EXIT_INSTR_OFFSETS
	.align		4
        /*00a8*/ 	.byte	0x04, 0x1c
        /*00aa*/ 	.short	(.L_897 - .L_896)


	//   ....[0]....
.L_896:
        /*00ac*/ 	.word	0x00000200


	//   ....[1]....
        /*00b0*/ 	.word	0x000002d0


	//   ....[2]....
        /*00b4*/ 	.word	0x00000330


	//   ....[3]....
        /*00b8*/ 	.word	0x00000380


	//----- nvinfo : EIATTR_CBANK_PARAM_SIZE
	.align		4
.L_897:
        /*00bc*/ 	.byte	0x03, 0x19
        /*00be*/ 	.short	0x0040


	//----- nvinfo : EIATTR_PARAM_CBANK
	.align		4
        /*00c0*/ 	.byte	0x04, 0x0a
        /*00c2*/ 	.short	(.L_899 - .L_898)
	.align		4
.L_898:
        /*00c4*/ 	.word	index@(.nv.constant0.compare_and_set)
        /*00c8*/ 	.short	0x0380
        /*00ca*/ 	.short	0x0040


	//----- nvinfo : EIATTR_SW_WAR
	.align		4
.L_899:
        /*00cc*/ 	.byte	0x04, 0x36
        /*00ce*/ 	.short	(.L_901 - .L_900)
.L_900:
        /*00d0*/ 	.word	0x00000008
.L_901:


//--------------------- .nv.info.bias_multiply    --------------------------
	.section	.nv.info.bias_multiply,"",@"SHT_CUDA_INFO"
	.sectionflags	@""
	.align	4


	//----- nvinfo : EIATTR_CUDA_API_VERSION
	.align		4
        /*0000*/ 	.byte	0x04, 0x37
        /*0002*/ 	.short	(.L_903 - .L_902)
.L_902:
        /*0004*/ 	.word	0x00000082


	//----- nvinfo : EIATTR_KPARAM_INFO
	.align		4
.L_903:
        /*0008*/ 	.byte	0x04, 0x17
        /*000a*/ 	.short	(.L_905 - .L_904)
.L_904:
        /*000c*/ 	.word	0x00000000
        /*0010*/ 	.short	0x0005
        /*0012*/ 	.short	0x0020
        /*0014*/ 	.byte	0x00, 0xf0, 0x11, 0x00


	//----- nvinfo : EIATTR_KPARAM_INFO
	.align		4
.L_905:
        /*0018*/ 	.byte	0x04, 0x17
        /*001a*/ 	.short	(.L_907 - .L_906)
.L_906:
        /*001c*/ 	.word	0x00000000
        /*0020*/ 	.short	0x0004
        /*0022*/ 	.short	0x001c
        /*0024*/ 	.byte	0x00, 0xf0, 0x11, 0x00


	//----- nvinfo : EIATTR_KPARAM_INFO
	.align		4
.L_907:
        /*0028*/ 	.byte	0x04, 0x17
        /*002a*/ 	.short	(.L_909 - .L_908)
.L_908:
        /*002c*/ 	.word	0x00000000
        /*0030*/ 	.short	0x0003
        /*0032*/ 	.short	0x0018
        /*0034*/ 	.byte	0x00, 0xf0, 0x11, 0x00


	//----- nvinfo : EIATTR_KPARAM_INFO
	.align		4
.L_909:
        /*0038*/ 	.byte	0x04, 0x17
        /*003a*/ 	.short	(.L_911 - .L_910)
.L_910:
        /*003c*/ 	.word	0x00000000
        /*0040*/ 	.short	0x0002
        /*0042*/ 	.short	0x0010
        /*0044*/ 	.byte	0x00, 0xf5, 0x21, 0x00


	//----- nvinfo : EIATTR_KPARAM_INFO
	.align		4
.L_911:
        /*0048*/ 	.byte	0x04, 0x17
        /*004a*/ 	.short	(.L_913 - .L_912)
.L_912:
        /*004c*/ 	.word	0x00000000
        /*0050*/ 	.short	0x0001
        /*0052*/ 	.short	0x0008
        /*0054*/ 	.byte	0x00, 0xf5, 0x21, 0x00


	//----- nvinfo : EIATTR_KPARAM_INFO
	.align		4
.L_913:
        /*0058*/ 	.byte	0x04, 0x17
        /*005a*/ 	.short	(.L_915 - .L_914)
.L_914:
        /*005c*/ 	.word	0x00000000
        /*0060*/ 	.short	0x0000
        /*0062*/ 	.short	0x0000
        /*0064*/ 	.byte	0x00, 0xf5, 0x21, 0x00


	//----- nvinfo : EIATTR_SPARSE_MMA_MASK
	.align		4
.L_915:
        /*0068*/ 	.byte	0x03, 0x50
        /*006a*/ 	.short	0x0000


	//----- nvinfo : EIATTR_MAXREG_COUNT
	.align		4
        /*006c*/ 	.byte	0x03, 0x1b
        /*006e*/ 	.short	0x00ff


	//----- nvinfo : EIATTR_MERCURY_ISA_VERSION
	.align		4
        /*0070*/ 	.byte	0x03, 0x5f
        /*0072*/ 	.short	0x0101


	//----- nvinfo : EIATTR_VRC_CTA_INIT_COUNT
	.align		4
        /*0074*/ 	.byte	0x02, 0x4a
	.zero		1
	.zero		1


	//----- nvinfo : EIATTR_EXIT_INSTR_OFFSETS
	.align		4
        /*0078*/ 	.byte	0x04, 0x1c
        /*007a*/ 	.short	(.L_917 - .L_916)


	//   ....[0]....
.L_916:
        /*007c*/ 	.word	0x00000220


	//   ....[1]....
        /*0080*/ 	.word	0x000004d0


	//----- nvinfo : EIATTR_CBANK_PARAM_SIZE
	.align		4
.L_917:
        /*0084*/ 	.byte	0x03, 0x19
        /*0086*/ 	.short	0x0024


	//----- nvinfo : EIATTR_PARAM_CBANK
	.align		4
        /*0088*/ 	.byte	0x04, 0x0a
        /*008a*/ 	.short	(.L_919 - .L_918)
	.align		4
.L_918:
        /*008c*/ 	.word	index@(.nv.constant0.bias_multiply)
        /*0090*/ 	.short	0x0380
        /*0092*/ 	.short	0x0024


	//----- nvinfo : EIATTR_SW_WAR
	.align		4
.L_919:
        /*0094*/ 	.byte	0x04, 0x36
        /*0096*/ 	.short	(.L_921 - .L_920)
.L_920:
        /*0098*/ 	.word	0x00000008
.L_921:


//--------------------- .nv.info.daxpy_matrix_vector --------------------------
	.section	.nv.info.daxpy_matrix_vector,"",@"SHT_CUDA_INFO"
	.sectionflags	@""
	.align	4


	//----- nvinfo : EIATTR_CUDA_API_VERSION
	.align		4
        /*0000*/ 	.byte	0x04, 0x37
        /*0002*/ 	.short	(.L_923 - .L_922)
.L_922:
        /*0004*/ 	.word	0x00000082


	//----- nvinfo : EIATTR_KPARAM_INFO
	.align		4
.L_923:
        /*0008*/ 	.byte	0x04, 0x17
        /*000a*/ 	.short	(.L_925 - .L_924)
.L_924:
        /*000c*/ 	.word	0x00000000
        /*0010*/ 	.short	0x0007
        /*0012*/ 	.short	0x002c
        /*0014*/ 	.byte	0x00, 0xf0, 0x11, 0x00


	//----- nvinfo : EIATTR_KPARAM_INFO
	.align		4
.L_925:
        /*0018*/ 	.byte	0x04, 0x17
        /*001a*/ 	.short	(.L_927 - .L_926)
.L_926:
        /*001c*/ 	.word	0x00000000
        /*0020*/ 	.short	0x0006
        /*0022*/ 	.short	0x0028
        /*0024*/ 	.byte	0x00, 0xf0, 0x11, 0x00


	//----- nvinfo : EIATTR_KPARAM_INFO
	.align		4
.L_927:
        /*0028*/ 	.byte	0x04, 0x17
        /*002a*/ 	.short	(.L_929 - .L_928)
.L_928:
        /*002c*/ 	.word	0x00000000
        /*0030*/ 	.short	0x0005
        /*0032*/ 	.short	0x0024
        /*0034*/ 	.byte	0x00, 0xf0, 0x11, 0x00


	//----- nvinfo : EIATTR_KPARAM_INFO
	.align		4
.L_929:
        /*0038*/ 	.byte	0x04, 0x17
        /*003a*/ 	.short	(.L_931 - .L_930)
.L_930:
        /*003c*/ 	.word	0x00000000
        /*0040*/ 	.short	0x0004
        /*0042*/ 	.short	0x0020
        /*0044*/ 	.byte	0x00, 0xf0, 0x11, 0x00


	//----- nvinfo : EIATTR_KPARAM_INFO
	.align		4
.L_931:
        /*0048*/ 	.byte	0x04, 0x17
        /*004a*/ 	.short	(.L_933 - .L_932)
.L_932:
        /*004c*/ 	.word	0x00000000
        /*0050*/ 	.short	0x0003
        /*0052*/ 	.short	0x0018
        /*0054*/ 	.byte	0x00, 0xf5, 0x21, 0x00


	//----- nvinfo : EIATTR_KPARAM_INFO
	.align		4
.L_933:
        /*0058*/ 	.byte	0x04, 0x17
        /*005a*/ 	.short	(.L_935 - .L_934)
.L_934:
        /*005c*/ 	.word	0x00000000
        /*0060*/ 	.short	0x0002
        /*0062*/ 	.short	0x0010
        /*0064*/ 	.byte	0x00, 0xf0, 0x21, 0x00


	//----- nvinfo : EIATTR_KPARAM_INFO
	.align		4
.L_935:
        /*0068*/ 	.byte	0x04, 0x17
        /*006a*/ 	.short	(.L_937 - .L_936)
.L_936:
        /*006c*/ 	.word	0x00000000
        /*0070*/ 	.short	0x0001
        /*0072*/ 	.short	0x0008
        /*0074*/ 	.byte	0x00, 0xf5, 0x21, 0x00


	//----- nvinfo : EIATTR_KPARAM_INFO
	.align		4
.L_937:
        /*0078*/ 	.byte	0x04, 0x17
        /*007a*/ 	.short	(.L_939 - .L_938)
.L_938:
        /*007c*/ 	.word	0x00000000
        /*0080*/ 	.short	0x0000
        /*0082*/ 	.short	0x0000
        /*0084*/ 	.byte	0x00, 0xf5, 0x21, 0x00


	//----- nvinfo : EIATTR_SPARSE_MMA_MASK
	.align		4
.L_939:
        /*0088*/ 	.byte	0x03, 0x50
        /*008a*/ 	.short	0x0000


	//----- nvinfo : EIATTR_MAXREG_COUNT
	.align		4
        /*008c*/ 	.byte	0x03, 0x1b
        /*008e*/ 	.short	0x00ff


	//----- nvinfo : EIATTR_MERCURY_ISA_VERSION
	.align		4
        /*0090*/ 	.byte	0x03, 0x5f
        /*0092*/ 	.short	0x0101


	//----- nvinfo : EIATTR_VRC_CTA_INIT_COUNT
	.align		4
        /*0094*/ 	.byte	0x02, 0x4a
	.zero		1
	.zero		1


	//----- nvinfo : EIATTR_EXIT_INSTR_OFFSETS
	.align		4
        /*0098*/ 	.byte	0x04, 0x1c
        /*009a*/ 	.short	(.L_941 - .L_940)


	//   ....[0]....
.L_940:
        /*009c*/ 	.word	0x00000210


	//   ....[1]....
        /*00a0*/ 	.word	0x00000340


	//   ....[2]....
        /*00a4*/ 	.word	0x00000400


	//----- nvinfo : EIATTR_CBANK_PARAM_SIZE
	.align		4
.L_941:
        /*00a8*/ 	.byte	0x03, 0x19
        /*00aa*/ 	.short	0x0030


	//----- nvinfo : EIATTR_PARAM_CBANK
	.align		4
        /*00ac*/ 	.byte	0x04, 0x0a
        /*00ae*/ 	.short	(.L_943 - .L_942)
	.align		4
.L_942:
        /*00b0*/ 	.word	index@(.nv.constant0.daxpy_matrix_vector)
        /*00b4*/ 	.short	0x0380
        /*00b6*/ 	.short	0x0030


	//----- nvinfo : EIATTR_SW_WAR
	.align		4
.L_943:
        /*00b8*/ 	.byte	0x04, 0x36
        /*00ba*/ 	.short	(.L_945 - .L_944)
.L_944:
        /*00bc*/ 	.word	0x00000008
.L_945:


//--------------------- .nv.info.bias_add         --------------------------
	.section	.nv.info.bias_add,"",@"SHT_CUDA_INFO"
	.sectionflags	@""
	.align	4


	//----- nvinfo : EIATTR_CUDA_API_VERSION
	.align		4
        /*0000*/ 	.byte	0x04, 0x37
        /*0002*/ 	.short	(.L_947 - .L_946)
.L_946:
        /*0004*/ 	.word	0x00000082


	//----- nvinfo : EIATTR_KPARAM_INFO
	.align		4
.L_947:
        /*0008*/ 	.byte	0x04, 0x17
        /*000a*/ 	.short	(.L_949 - .L_948)
.L_948:
        /*000c*/ 	.word	0x00000000
        /*0010*/ 	.short	0x0005
        /*0012*/ 	.short	0x0020
        /*0014*/ 	.byte	0x00, 0xf0, 0x11, 0x00


	//----- nvinfo : EIATTR_KPARAM_INFO
	.align		4
.L_949:
        /*0018*/ 	.byte	0x04, 0x17
        /*001a*/ 	.short	(.L_951 - .L_950)
.L_950:
        /*001c*/ 	.word	0x00000000
        /*0020*/ 	.short	0x0004
        /*0022*/ 	.short	0x001c
        /*0024*/ 	.byte	0x00, 0xf0, 0x11, 0x00


	//----- nvinfo : EIATTR_KPARAM_INFO
	.align		4
.L_951:
        /*0028*/ 	.byte	0x04, 0x17
        /*002a*/ 	.short	(.L_953 - .L_952)
.L_952:
        /*002c*/ 	.word	0x00000000
        /*0030*/ 	.short	0x0003
        /*0032*/ 	.short	0x0018
        /*0034*/ 	.byte	0x00, 0xf0, 0x11, 0x00


	//----- nvinfo : EIATTR_KPARAM_INFO
	.align		4
.L_953:
        /*0038*/ 	.byte	0x04, 0x17
        /*003a*/ 	.short	(.L_955 - .L_954)
.L_954:
        /*003c*/ 	.word	0x00000000
        /*0040*/ 	.short	0x0002
        /*0042*/ 	.short	0x0010
        /*0044*/ 	.byte	0x00, 0xf5, 0x21, 0x00


	//----- nvinfo : EIATTR_KPARAM_INFO
	.align		4
.L_955:
        /*0048*/ 	.byte	0x04, 0x17
        /*004a*/ 	.short	(.L_957 - .L_956)
.L_956:
        /*004c*/ 	.word	0x00000000
        /*0050*/ 	.short	0x0001
        /*0052*/ 	.short	0x0008
        /*0054*/ 	.byte	0x00, 0xf5, 0x21, 0x00


	//----- nvinfo : EIATTR_KPARAM_INFO
	.align		4
.L_957:
        /*0058*/ 	.byte	0x04, 0x17
        /*005a*/ 	.short	(.L_959 - .L_958)
.L_958:
        /*005c*/ 	.word	0x00000000
        /*0060*/ 	.short	0x0000
        /*0062*/ 	.short	0x0000
        /*0064*/ 	.byte	0x00, 0xf5, 0x21, 0x00


	//----- nvinfo : EIATTR_SPARSE_MMA_MASK
	.align		4
.L_959:
        /*0068*/ 	.byte	0x03, 0x50
        /*006a*/ 	.short	0x0000


	//----- nvinfo : EIATTR_MAXREG_COUNT
	.align		4
        /*006c*/ 	.byte	0x03, 0x1b
        /*006e*/ 	.short	0x00ff


	//----- nvinfo : EIATTR_MERCURY_ISA_VERSION
	.align		4
        /*0070*/ 	.byte	0x03, 0x5f
        /*0072*/ 	.short	0x0101


	//----- nvinfo : EIATTR_VRC_CTA_INIT_COUNT
	.align		4
        /*0074*/ 	.byte	0x02, 0x4a
	.zero		1
	.zero		1


	//----- nvinfo : EIATTR_EXIT_INSTR_OFFSETS
	.align		4
        /*0078*/ 	.byte	0x04, 0x1c
        /*007a*/ 	.short	(.L_961 - .L_960)


	//   ....[0]....
.L_960:
        /*007c*/ 	.word	0x00000220


	//   ....[1]....
        /*0080*/ 	.word	0x000004d0


	//----- nvinfo : EIATTR_CBANK_PARAM_SIZE
	.align		4
.L_961:
        /*0084*/ 	.byte	0x03, 0x19
        /*0086*/ 	.short	0x0024


	//----- nvinfo : EIATTR_PARAM_CBANK
	.align		4
        /*0088*/ 	.byte	0x04, 0x0a
        /*008a*/ 	.short	(.L_963 - .L_962)
	.align		4
.L_962:
        /*008c*/ 	.word	index@(.nv.constant0.bias_add)
        /*0090*/ 	.short	0x0380
        /*0092*/ 	.short	0x0024


	//----- nvinfo : EIATTR_SW_WAR
	.align		4
.L_963:
        /*0094*/ 	.byte	0x04, 0x36
        /*0096*/ 	.short	(.L_965 - .L_964)
.L_964:
        /*0098*/ 	.word	0x00000008
.L_965:


//--------------------- .nv.info.inplace_add      --------------------------
	.section	.nv.info.inplace_add,"",@"SHT_CUDA_INFO"
	.sectionflags	@""
	.align	4


	//----- nvinfo : EIATTR_CUDA_API_VERSION
	.align		4
        /*0000*/ 	.byte	0x04, 0x37
        /*0002*/ 	.short	(.L_967 - .L_966)
.L_966:
        /*0004*/ 	.word	0x00000082


	//----- nvinfo : EIATTR_KPARAM_INFO
	.align		4
.L_967:
        /*0008*/ 	.byte	0x04, 0x17
        /*000a*/ 	.short	(.L_969 - .L_968)
.L_968:
        /*000c*/ 	.word	0x00000000
        /*0010*/ 	.short	0x0003
        /*0012*/ 	.short	0x0014
        /*0014*/ 	.byte	0x00, 0xf0, 0x11, 0x00


	//----- nvinfo : EIATTR_KPARAM_INFO
	.align		4
.L_969:
        /*0018*/ 	.byte	0x04, 0x17
        /*001a*/ 	.short	(.L_971 - .L_970)
.L_970:
        /*001c*/ 	.word	0x00000000
        /*0020*/ 	.short	0x0002
        /*0022*/ 	.short	0x0010
        /*0024*/ 	.byte	0x00, 0xf0, 0x11, 0x00


	//----- nvinfo : EIATTR_KPARAM_INFO
	.align		4
.L_971:
        /*0028*/ 	.byte	0x04, 0x17
        /*002a*/ 	.short	(.L_973 - .L_972)
.L_972:
        /*002c*/ 	.word	0x00000000
        /*0030*/ 	.short	0x0001
        /*0032*/ 	.short	0x0008
        /*0034*/ 	.byte	0x00, 0xf5, 0x21, 0x00


	//----- nvinfo : EIATTR_KPARAM_INFO
	.align		4
.L_973:
        /*0038*/ 	.byte	0x04, 0x17
        /*003a*/ 	.short	(.L_975 - .L_974)
.L_974:
        /*003c*/ 	.word	0x00000000
        /*0040*/ 	.short	0x0000
        /*0042*/ 	.short	0x0000
        /*0044*/ 	.byte	0x00, 0xf5, 0x21, 0x00


	//----- nvinfo : EIATTR_SPARSE_MMA_MASK
	.align		4
.L_975:
        /*0048*/ 	.byte	0x03, 0x50
        /*004a*/ 	.short	0x0000


	//----- nvinfo : EIATTR_MAXREG_COUNT
	.align		4
        /*004c*/ 	.byte	0x03, 0x1b
        /*004e*/ 	.short	0x00ff


	//----- nvinfo : EIATTR_MERCURY_ISA_VERSION
	.align		4
        /*0050*/ 	.byte	0x03, 0x5f
        /*0052*/ 	.short	0x0101


	//----- nvinfo : EIATTR_VRC_CTA_INIT_COUNT
	.align		4
        /*0054*/ 	.byte	0x02, 0x4a
	.zero		1
	.zero		1


	//----- nvinfo : EIATTR_EXIT_INSTR_OFFSETS
	.align		4
        /*0058*/ 	.byte	0x04, 0x1c
        /*005a*/ 	.short	(.L_977 - .L_976)


	//   ....[0]....
.L_976:
        /*005c*/ 	.word	0x00000200


	//   ....[1]....
        /*0060*/ 	.word	0x000002a0


	//----- nvinfo : EIATTR_CBANK_PARAM_SIZE
	.align		4
.L_977:
        /*0064*/ 	.byte	0x03, 0x19
        /*0066*/ 	.short	0x0018


	//----- nvinfo : EIATTR_PARAM_CBANK
	.align		4
        /*0068*/ 	.byte	0x04, 0x0a
        /*006a*/ 	.short	(.L_979 - .L_978)
	.align		4
.L_978:
        /*006c*/ 	.word	index@(.nv.constant0.inplace_add)
        /*0070*/ 	.short	0x0380
        /*0072*/ 	.short	0x0018


	//----- nvinfo : EIATTR_SW_WAR
	.align		4
.L_979:
        /*0074*/ 	.byte	0x04, 0x36
        /*0076*/ 	.short	(.L_981 - .L_980)
.L_980:
        /*0078*/ 	.word	0x00000008
.L_981:


//--------------------- .nv.info.relu_backward    --------------------------
	.section	.nv.info.relu_backward,"",@"SHT_CUDA_INFO"
	.sectionflags	@""
	.align	4


	//----- nvinfo : EIATTR_CUDA_API_VERSION
	.align		4
        /*0000*/ 	.byte	0x04, 0x37
        /*0002*/ 	.short	(.L_983 - .L_982)
.L_982:
        /*0004*/ 	.word	0x00000082


	//----- nvinfo : EIATTR_KPARAM_INFO
	.align		4
.L_983:
        /*0008*/ 	.byte	0x04, 0x17
        /*000a*/ 	.short	(.L_985 - .L_984)
.L_984:
        /*000c*/ 	.word	0x00000000
        /*0010*/ 	.short	0x0004
        /*0012*/ 	.short	0x001c
        /*0014*/ 	.byte	0x00, 0xf0, 0x11, 0x00


	//----- nvinfo : EIATTR_KPARAM_INFO
	.align		4
.L_985:
        /*0018*/ 	.byte	0x04, 0x17
        /*001a*/ 	.short	(.L_987 - .L_986)
.L_986:
        /*001c*/ 	.word	0x00000000
        /*0020*/ 	.short	0x0003
        /*0022*/ 	.short	0x0018
        /*0024*/ 	.byte	0x00, 0xf0, 0x11, 0x00


	//----- nvinfo : EIATTR_KPARAM_INFO
	.align		4
.L_987:
        /*0028*/ 	.byte	0x04, 0x17
        /*002a*/ 	.short	(.L_989 - .L_988)
.L_988:
        /*002c*/ 	.word	0x00000000
        /*0030*/ 	.short	0x0002
        /*0032*/ 	.short	0x0010
        /*0034*/ 	.byte	0x00, 0xf5, 0x21, 0x00


	//----- nvinfo : EIATTR_KPARAM_INFO
	.align		4
.L_989:
        /*0038*/ 	.byte	0x04, 0x17
        /*003a*/ 	.short	(.L_991 - .L_990)
.L_990:
        /*003c*/ 	.word	0x00000000
        /*0040*/ 	.short	0x0001
        /*0042*/ 	.short	0x0008
        /*0044*/ 	.byte	0x00, 0xf5, 0x21, 0x00


	//----- nvinfo : EIATTR_KPARAM_INFO
	.align		4
.L_991:
        /*0048*/ 	.byte	0x04, 0x17
        /*004a*/ 	.short	(.L_993 - .L_992)
.L_992:
        /*004c*/ 	.word	0x00000000
        /*0050*/ 	.short	0x0000
        /*0052*/ 	.short	0x0000
        /*0054*/ 	.byte	0x00, 0xf5, 0x21, 0x00


	//----- nvinfo : EIATTR_SPARSE_MMA_MASK
	.align		4
.L_993:
        /*0058*/ 	.byte	0x03, 0x50
        /*005a*/ 	.short	0x0000


	//----- nvinfo : EIATTR_MAXREG_COUNT
	.align		4
        /*005c*/ 	.byte	0x03, 0x1b
        /*005e*/ 	.short	0x00ff


	//----- nvinfo : EIATTR_MERCURY_ISA_VERSION
	.align		4
        /*0060*/ 	.byte	0x03, 0x5f
        /*0062*/ 	.short	0x0101


	//----- nvinfo : EIATTR_VRC_CTA_INIT_COUNT
	.align		4
        /*0064*/ 	.byte	0x02, 0x4a
	.zero		1
	.zero		1


	//----- nvinfo : EIATTR_EXIT_INSTR_OFFSETS
	.align		4
        /*0068*/ 	.byte	0x04, 0x1c
        /*006a*/ 	.short	(.L_995 - .L_994)


	//   ....[0]....
.L_994:
        /*006c*/ 	.word	0x00000200


	//   ....[1]....
        /*0070*/ 	.word	0x00000300


	//----- nvinfo : EIATTR_CRS_STACK_SIZE
	.align		4
.L_995:
        /*0074*/ 	.byte	0x04, 0x1e
        /*0076*/ 	.short	(.L_997 - .L_996)
.L_996:
        /*0078*/ 	.word	0x00000000


	//----- nvinfo : EIATTR_CBANK_PARAM_SIZE
	.align		4
.L_997:
        /*007c*/ 	.byte	0x03, 0x19
        /*007e*/ 	.short	0x0020


	//----- nvinfo : EIATTR_PARAM_CBANK
	.align		4
        /*0080*/ 	.byte	0x04, 0x0a
        /*0082*/ 	.short	(.L_999 - .L_998)
	.align		4
.L_998:
        /*0084*/ 	.word	index@(.nv.constant0.relu_backward)
        /*0088*/ 	.short	0x0380
        /*008a*/ 	.short	0x0020


	//----- nvinfo : EIATTR_SW_WAR
	.align		4
.L_999:
        /*008c*/ 	.byte	0x04, 0x36
        /*008e*/ 	.short	(.L_1001 - .L_1000)
.L_1000:
        /*0090*/ 	.word	0x00000008
.L_1001:


//--------------------- .nv.info.relu             --------------------------
	.section	.nv.info.relu,"",@"SHT_CUDA_INFO"
	.sectionflags	@""
	.align	4


	//----- nvinfo : EIATTR_CUDA_API_VERSION
	.align		4
        /*0000*/ 	.byte	0x04, 0x37
        /*0002*/ 	.short	(.L_1003 - .L_1002)
.L_1002:
        /*0004*/ 	.word	0x00000082


	//----- nvinfo : EIATTR_KPARAM_INFO
	.align		4
.L_1003:
        /*0008*/ 	.byte	0x04, 0x17
        /*000a*/ 	.short	(.L_1005 - .L_1004)
.L_1004:
        /*000c*/ 	.word	0x00000000
        /*0010*/ 	.short	0x0003
        /*0012*/ 	.short	0x0014
        /*0014*/ 	.byte	0x00, 0xf0, 0x11, 0x00


	//----- nvinfo : EIATTR_KPARAM_INFO
	.align		4
.L_1005:
        /*0018*/ 	.byte	0x04, 0x17
        /*001a*/ 	.short	(.L_1007 - .L_1006)
.L_1006:
        /*001c*/ 	.word	0x00000000
        /*0020*/ 	.short	0x0002
        /*0022*/ 	.short	0x0010
        /*0024*/ 	.byte	0x00, 0xf0, 0x11, 0x00


	//----- nvinfo : EIATTR_KPARAM_INFO
	.align		4
.L_1007:
        /*0028*/ 	.byte	0x04, 0x17
        /*002a*/ 	.short	(.L_1009 - .L_1008)
.L_1008:
        /*002c*/ 	.word	0x00000000
        /*0030*/ 	.short	0x0001
        /*0032*/ 	.short	0x0008
        /*0034*/ 	.byte	0x00, 0xf5, 0x21, 0x00


	//----- nvinfo : EIATTR_KPARAM_INFO
	.align		4
.L_1009:
        /*0038*/ 	.byte	0x04, 0x17
        /*003a*/ 	.short	(.L_1011 - .L_1010)
.L_1010:
        /*003c*/ 	.word	0x00000000
        /*0040*/ 	.short	0x0000
        /*0042*/ 	.short	0x0000
        /*0044*/ 	.byte	0x00, 0xf5, 0x21, 0x00


	//----- nvinfo : EIATTR_SPARSE_MMA_MASK
	.align		4
.L_1011:
        /*0048*/ 	.byte	0x03, 0x50
        /*004a*/ 	.short	0x0000


	//----- nvinfo : EIATTR_MAXREG_COUNT
	.align		4
        /*004c*/ 	.byte	0x03, 0x1b
        /*004e*/ 	.short	0x00ff


	//----- nvinfo : EIATTR_MERCURY_ISA_VERSION
	.align		4
        /*0050*/ 	.byte	0x03, 0x5f
        /*0052*/ 	.short	0x0101


	//----- nvinfo : EIATTR_VRC_CTA_INIT_COUNT
	.align		4
        /*0054*/ 	.byte	0x02, 0x4a
	.zero		1
	.zero		1


	//----- nvinfo : EIATTR_EXIT_INSTR_OFFSETS
	.align		4
        /*0058*/ 	.byte	0x04, 0x1c
        /*005a*/ 	.short	(.L_1013 - .L_1012)


	//   ....[0]....
.L_1012:
        /*005c*/ 	.word	0x00000200


	//   ....[1]....
        /*0060*/ 	.word	0x00000300


	//----- nvinfo : EIATTR_CBANK_PARAM_SIZE
	.align		4
.L_1013:
        /*0064*/ 	.byte	0x03, 0x19
        /*0066*/ 	.short	0x0018


	//----- nvinfo : EIATTR_PARAM_CBANK
	.align		4
        /*0068*/ 	.byte	0x04, 0x0a
        /*006a*/ 	.short	(.L_1015 - .L_1014)
	.align		4
.L_1014:
        /*006c*/ 	.word	index@(.nv.constant0.relu)
        /*0070*/ 	.short	0x0380
        /*0072*/ 	.short	0x0018


	//----- nvinfo : EIATTR_SW_WAR
	.align		4
.L_1015:
        /*0074*/ 	.byte	0x04, 0x36
        /*0076*/ 	.short	(.L_1017 - .L_1016)
.L_1016:
        /*0078*/ 	.word	0x00000008
.L_1017:


//--------------------- .nv.info.copy_u2l_dense   --------------------------
	.section	.nv.info.copy_u2l_dense,"",@"SHT_CUDA_INFO"
	.sectionflags	@""
	.align	4


	//----- nvinfo : EIATTR_CUDA_API_VERSION
	.align		4
        /*0000*/ 	.byte	0x04, 0x37
        /*0002*/ 	.short	(.L_1019 - .L_1018)
.L_1018:
        /*0004*/ 	.word	0x00000082


	//----- nvinfo : EIATTR_KPARAM_INFO
	.align		4
.L_1019:
        /*0008*/ 	.byte	0x04, 0x17
        /*000a*/ 	.short	(.L_1021 - .L_1020)
.L_1020:
        /*000c*/ 	.word	0x00000000
        /*0010*/ 	.short	0x0002
        /*0012*/ 	.short	0x000c
        /*0014*/ 	.byte	0x00, 0xf0, 0x11, 0x00


	//----- nvinfo : EIATTR_KPARAM_INFO
	.align		4
.L_1021:
        /*0018*/ 	.byte	0x04, 0x17
        /*001a*/ 	.short	(.L_1023 - .L_1022)
.L_1022:
        /*001c*/ 	.word	0x00000000
        /*0020*/ 	.short	0x0001
        /*0022*/ 	.short	0x0008
        /*0024*/ 	.byte	0x00, 0xf0, 0x11, 0x00


	//----- nvinfo : EIATTR_KPARAM_INFO
	.align		4
.L_1023:
        /*0028*/ 	.byte	0x04, 0x17
        /*002a*/ 	.short	(.L_1025 - .L_1024)
.L_1024:
        /*002c*/ 	.word	0x00000000
        /*0030*/ 	.short	0x0000
        /*0032*/ 	.short	0x0000
        /*0034*/ 	.byte	0x00, 0xf5, 0x21, 0x00


	//----- nvinfo : EIATTR_SPARSE_MMA_MASK
	.align		4
.L_1025:
        /*0038*/ 	.byte	0x03, 0x50
        /*003a*/ 	.short	0x0000


	//----- nvinfo : EIATTR_MAXREG_COUNT
	.align		4
        /*003c*/ 	.byte	0x03, 0x1b
        /*003e*/ 	.short	0x00ff


	//----- nvinfo : EIATTR_MERCURY_ISA_VERSION
	.align		4
        /*0040*/ 	.byte	0x03, 0x5f
        /*0042*/ 	.short	0x0101


	//----- nvinfo : EIATTR_VRC_CTA_INIT_COUNT
	.align		4
        /*0044*/ 	.byte	0x02, 0x4a
	.zero		1
	.zero		1


	//----- nvinfo : EIATTR_EXIT_INSTR_OFFSETS
	.align		4
        /*0048*/ 	.byte	0x04, 0x1c
        /*004a*/ 	.short	(.L_1027 - .L_1026)


	//   ....[0]....
.L_1026:
        /*004c*/ 	.word	0x00000230


	//   ....[1]....
        /*0050*/ 	.word	0x000002a0


	//----- nvinfo : EIATTR_CBANK_PARAM_SIZE
	.align		4
.L_1027:
        /*0054*/ 	.byte	0x03, 0x19
        /*0056*/ 	.short	0x0010


	//----- nvinfo : EIATTR_PARAM_CBANK
	.align		4
        /*0058*/ 	.byte	0x04, 0x0a
        /*005a*/ 	.short	(.L_1029 - .L_1028)
	.align		4
.L_1028:
        /*005c*/ 	.word	index@(.nv.constant0.copy_u2l_dense)
        /*0060*/ 	.short	0x0380
        /*0062*/ 	.short	0x0010


	//----- nvinfo : EIATTR_SW_WAR
	.align		4
.L_1029:
        /*0064*/ 	.byte	0x04, 0x36
        /*0066*/ 	.short	(.L_1031 - .L_1030)
.L_1030:
        /*0068*/ 	.word	0x00000008
.L_1031:


//--------------------- .nv.info.slice_dense_dense --------------------------
	.section	.nv.info.slice_dense_dense,"",@"SHT_CUDA_INFO"
	.sectionflags	@""
	.align	4


	//----- nvinfo : EIATTR_CUDA_API_VERSION
	.align		4
        /*0000*/ 	.byte	0x04, 0x37
        /*0002*/ 	.short	(.L_1033 - .L_1032)
.L_1032:
        /*0004*/ 	.word	0x00000082


	//----- nvinfo : EIATTR_KPARAM_INFO
	.align		4
.L_1033:
        /*0008*/ 	.byte	0x04, 0x17
        /*000a*/ 	.short	(.L_1035 - .L_1034)
.L_1034:
        /*000c*/ 	.word	0x00000000
        /*0010*/ 	.short	0x0008
        /*0012*/ 	.short	0x0028
        /*0014*/ 	.byte	0x00, 0xf0, 0x11, 0x00


	//----- nvinfo : EIATTR_KPARAM_INFO
	.align		4
.L_1035:
        /*0018*/ 	.byte	0x04, 0x17
        /*001a*/ 	.short	(.L_1037 - .L_1036)
.L_1036:
        /*001c*/ 	.word	0x00000000
        /*0020*/ 	.short	0x0007
        /*0022*/ 	.short	0x0024
        /*0024*/ 	.byte	0x00, 0xf0, 0x11, 0x00


	//----- nvinfo : EIATTR_KPARAM_INFO
	.align		4
.L_1037:
        /*0028*/ 	.byte	0x04, 0x17
        /*002a*/ 	.short	(.L_1039 - .L_1038)
.L_1038:
        /*002c*/ 	.word	0x00000000
        /*0030*/ 	.short	0x0006
        /*0032*/ 	.short	0x0020
        /*0034*/ 	.byte	0x00, 0xf0, 0x11, 0x00


	//----- nvinfo : EIATTR_KPARAM_INFO
	.align		4
.L_1039:
        /*0038*/ 	.byte	0x04, 0x17
        /*003a*/ 	.short	(.L_1041 - .L_1040)
.L_1040:
        /*003c*/ 	.word	0x00000000
        /*0040*/ 	.short	0x0005
        /*0042*/ 	.short	0x001c
        /*0044*/ 	.byte	0x00, 0xf0, 0x11, 0x00


	//----- nvinfo : EIATTR_KPARAM_INFO
	.align		4
.L_1041:
        /*0048*/ 	.byte	0x04, 0x17
        /*004a*/ 	.short	(.L_1043 - .L_1042)
.L_1042:
        /*004c*/ 	.word	0x00000000
        /*0050*/ 	.short	0x0004
        /*0052*/ 	.short	0x0018
        /*0054*/ 	.byte	0x00, 0xf0, 0x11, 0x00


	//----- nvinfo : EIATTR_KPARAM_INFO
	.align		4
.L_1043:
        /*0058*/ 	.byte	0x04, 0x17
        /*005a*/ 	.short	(.L_1045 - .L_1044)
.L_1044:
        /*005c*/ 	.word	0x00000000
        /*0060*/ 	.short	0x0003
        /*0062*/ 	.short	0x0014
        /*0064*/ 	.byte	0x00, 0xf0, 0x11, 0x00


	//----- nvinfo : EIATTR_KPARAM_INFO
	.align		4
.L_1045:
        /*0068*/ 	.byte	0x04, 0x17
        /*006a*/ 	.short	(.L_1047 - .L_1046)
.L_1046:
        /*006c*/ 	.word	0x00000000
        /*0070*/ 	.short	0x0002
        /*0072*/ 	.short	0x0010
        /*0074*/ 	.byte	0x00, 0xf0, 0x11, 0x00


	//----- nvinfo : EIATTR_KPARAM_INFO
	.align		4
.L_1047:
        /*0078*/ 	.byte	0x04, 0x17
        /*007a*/ 	.short	(.L_1049 - .L_1048)
.L_1048:
        /*007c*/ 	.word	0x00000000
        /*0080*/ 	.short	0x0001
        /*0082*/ 	.short	0x0008
        /*0084*/ 	.byte	0x00, 0xf5, 0x21, 0x00


	//----- nvinfo : EIATTR_KPARAM_INFO
	.align		4
.L_1049:
        /*0088*/ 	.byte	0x04, 0x17
        /*008a*/ 	.short	(.L_1051 - .L_1050)
.L_1050:
        /*008c*/ 	.word	0x00000000
        /*0090*/ 	.short	0x0000
        /*0092*/ 	.short	0x0000
        /*0094*/ 	.byte	0x00, 0xf5, 0x21, 0x00


	//----- nvinfo : EIATTR_SPARSE_MMA_MASK
	.align		4
.L_1051:
        /*0098*/ 	.byte	0x03, 0x50
        /*009a*/ 	.short	0x0000


	//----- nvinfo : EIATTR_MAXREG_COUNT
	.align		4
        /*009c*/ 	.byte	0x03, 0x1b
        /*009e*/ 	.short	0x00ff


	//----- nvinfo : EIATTR_MERCURY_ISA_VERSION
	.align		4
        /*00a0*/ 	.byte	0x03, 0x5f
        /*00a2*/ 	.short	0x0101


	//----- nvinfo : EIATTR_VRC_CTA_INIT_COUNT
	.align		4
        /*00a4*/ 	.byte	0x02, 0x4a
	.zero		1
	.zero		1


	//----- nvinfo : EIATTR_EXIT_INSTR_OFFSETS
	.align		4
        /*00a8*/ 	.byte	0x04, 0x1c
        /*00aa*/ 	.short	(.L_1053 - .L_1052)


	//   ....[0]....
.L_1052:
        /*00ac*/ 	.word	0x00000210


	//   ....[1]....
        /*00b0*/ 	.word	0x00000350


	//----- nvinfo : EIATTR_CBANK_PARAM_SIZE
	.align		4
.L_1053:
        /*00b4*/ 	.byte	0x03, 0x19
        /*00b6*/ 	.short	0x002c


	//----- nvinfo : EIATTR_PARAM_CBANK
	.align		4
        /*00b8*/ 	.byte	0x04, 0x0a
        /*00ba*/ 	.short	(.L_1055 - .L_1054)
	.align		4
.L_1054:
        /*00bc*/ 	.word	index@(.nv.constant0.slice_dense_dense)
        /*00c0*/ 	.short	0x0380
        /*00c2*/ 	.short	0x002c


	//----- nvinfo : EIATTR_SW_WAR
	.align		4
.L_1055:
        /*00c4*/ 	.byte	0x04, 0x36
        /*00c6*/ 	.short	(.L_1057 - .L_1056)
.L_1056:
        /*00c8*/ 	.word	0x00000008
.L_1057:


//--------------------- .nv.info.slice_sparse_dense_nnz --------------------------
	.section	.nv.info.slice_sparse_dense_nnz,"",@"SHT_CUDA_INFO"
	.sectionflags	@""
	.align	4


	//----- nvinfo : EIATTR_CUDA_API_VERSION
	.align		4
        /*0000*/ 	.byte	0x04, 0x37
        /*0002*/ 	.short	(.L_1059 - .L_1058)
.L_1058:
        /*0004*/ 	.word	0x00000082


	//----- nvinfo : EIATTR_KPARAM_INFO
	.align		4
.L_1059:
        /*0008*/ 	.byte	0x04, 0x17
        /*000a*/ 	.short	(.L_1061 - .L_1060)
.L_1060:
        /*000c*/ 	.word	0x00000000
        /*0010*/ 	.short	0x0008
        /*0012*/ 	.short	0x0030
        /*0014*/ 	.byte	0x00, 0xf0, 0x11, 0x00


	//----- nvinfo : EIATTR_KPARAM_INFO
	.align		4
.L_1061:
        /*0018*/ 	.byte	0x04, 0x17
        /*001a*/ 	.short	(.L_1063 - .L_1062)
.L_1062:
        /*001c*/ 	.word	0x00000000
        /*0020*/ 	.short	0x0007
        /*0022*/ 	.short	0x002c
        /*0024*/ 	.byte	0x00, 0xf0, 0x11, 0x00


	//----- nvinfo : EIATTR_KPARAM_INFO
	.align		4
.L_1063:
        /*0028*/ 	.byte	0x04, 0x17
        /*002a*/ 	.short	(.L_1065 - .L_1064)
.L_1064:
        /*002c*/ 	.word	0x00000000
        /*0030*/ 	.short	0x0006
        /*0032*/ 	.short	0x0028
        /*0034*/ 	.byte	0x00, 0xf0, 0x11, 0x00


	//----- nvinfo : EIATTR_KPARAM_INFO
	.align		4
.L_1065:
        /*0038*/ 	.byte	0x04, 0x17
        /*003a*/ 	.short	(.L_1067 - .L_1066)
.L_1066:
        /*003c*/ 	.word	0x00000000
        /*0040*/ 	.short	0x0005
        /*0042*/ 	.short	0x0024
        /*0044*/ 	.byte	0x00, 0xf0, 0x11, 0x00


	//----- nvinfo : EIATTR_KPARAM_INFO
	.align		4
.L_1067:
        /*0048*/ 	.byte	0x04, 0x17
        /*004a*/ 	.short	(.L_1069 - .L_1068)
.L_1068:
        /*004c*/ 	.word	0x00000000
        /*0050*/ 	.short	0x0004
        /*0052*/ 	.short	0x0020
        /*0054*/ 	.byte	0x00, 0xf0, 0x11, 0x00


	//----- nvinfo : EIATTR_KPARAM_INFO
	.align		4
.L_1069:
        /*0058*/ 	.byte	0x04, 0x17
        /*005a*/ 	.short	(.L_1071 - .L_1070)
.L_1070:
        /*005c*/ 	.word	0x00000000
        /*0060*/ 	.short	0x0003
        /*0062*/ 	.short	0x0018
        /*0064*/ 	.byte	0x00, 0xf5, 0x21, 0x00


	//----- nvinfo : EIATTR_KPARAM_INFO
	.align		4
.L_1071:
        /*0068*/ 	.byte	0x04, 0x17
        /*006a*/ 	.short	(.L_1073 - .L_1072)
.L_1072:
        /*006c*/ 	.word	0x00000000
        /*0070*/ 	.short	0x0002
        /*0072*/ 	.short	0x0010
        /*0074*/ 	.byte	0x00, 0xf5, 0x21, 0x00


	//----- nvinfo : EIATTR_KPARAM_INFO
	.align		4
.L_1073:
        /*0078*/ 	.byte	0x04, 0x17
        /*007a*/ 	.short	(.L_1075 - .L_1074)
.L_1074:
        /*007c*/ 	.word	0x00000000
        /*0080*/ 	.short	0x0001
        /*0082*/ 	.short	0x0008
        /*0084*/ 	.byte	0x00, 0xf5, 0x21, 0x00


	//----- nvinfo : EIATTR_KPARAM_INFO
	.align		4
.L_1075:
        /*0088*/ 	.byte	0x04, 0x17
        /*008a*/ 	.short	(.L_1077 - .L_1076)
.L_1076:
        /*008c*/ 	.word	0x00000000
        /*0090*/ 	.short	0x0000
        /*0092*/ 	.short	0x0000
        /*0094*/ 	.byte	0x00, 0xf5, 0x21, 0x00


	//----- nvinfo : EIATTR_SPARSE_MMA_MASK
	.align		4
.L_1077:
        /*0098*/ 	.byte	0x03, 0x50
        /*009a*/ 	.short	0x0000


	//----- nvinfo : EIATTR_MAXREG_COUNT
	.align		4
        /*009c*/ 	.byte	0x03, 0x1b
        /*009e*/ 	.short	0x00ff


	//----- nvinfo : EIATTR_MERCURY_ISA_VERSION
	.align		4
        /*00a0*/ 	.byte	0x03, 0x5f
        /*00a2*/ 	.short	0x0101


	//----- nvinfo : EIATTR_VRC_CTA_INIT_COUNT
	.align		4
        /*00a4*/ 	.byte	0x02, 0x4a
	.zero		1
	.zero		1


	//----- nvinfo : EIATTR_EXIT_INSTR_OFFSETS
	.align		4
        /*00a8*/ 	.byte	0x04, 0x1c
        /*00aa*/ 	.short	(.L_1079 - .L_1078)


	//   ....[0]....
.L_1078:
        /*00ac*/ 	.word	0x000000e0


	//   ....[1]....
        /*00b0*/ 	.word	0x00000150


	//   ....[2]....
        /*00b4*/ 	.word	0x000002b0


	//----- nvinfo : EIATTR_CRS_STACK_SIZE
	.align		4
.L_1079:
        /*00b8*/ 	.byte	0x04, 0x1e
        /*00ba*/ 	.short	(.L_1081 - .L_1080)
.L_1080:
        /*00bc*/ 	.word	0x00000000


	//----- nvinfo : EIATTR_CBANK_PARAM_SIZE
	.align		4
.L_1081:
        /*00c0*/ 	.byte	0x03, 0x19
        /*00c2*/ 	.short	0x0034


	//----- nvinfo : EIATTR_PARAM_CBANK
	.align		4
        /*00c4*/ 	.byte	0x04, 0x0a
        /*00c6*/ 	.short	(.L_1083 - .L_1082)
	.align		4
.L_1082:
        /*00c8*/ 	.word	index@(.nv.constant0.slice_sparse_dense_nnz)
        /*00cc*/ 	.short	0x0380
        /*00ce*/ 	.short	0x0034


	//----- nvinfo : EIATTR_SW_WAR
	.align		4
.L_1083:
        /*00d0*/ 	.byte	0x04, 0x36
        /*00d2*/ 	.short	(.L_1085 - .L_1084)
.L_1084:
        /*00d4*/ 	.word	0x00000008
.L_1085:


//--------------------- .nv.info.slice_sparse_dense_row --------------------------
	.section	.nv.info.slice_sparse_dense_row,"",@"SHT_CUDA_INFO"
	.sectionflags	@""
	.align	4


	//----- nvinfo : EIATTR_CUDA_API_VERSION
	.align		4
        /*0000*/ 	.byte	0x04, 0x37
        /*0002*/ 	.short	(.L_1087 - .L_1086)
.L_1086:
        /*0004*/ 	.word	0x00000082


	//----- nvinfo : EIATTR_KPARAM_INFO
	.align		4
.L_1087:
        /*0008*/ 	.byte	0x04, 0x17
        /*000a*/ 	.short	(.L_1089 - .L_1088)
.L_1088:
        /*000c*/ 	.word	0x00000000
        /*0010*/ 	.short	0x0008
        /*0012*/ 	.short	0x0030
        /*0014*/ 	.byte	0x00, 0xf0, 0x11, 0x00


	//----- nvinfo : EIATTR_KPARAM_INFO
	.align		4
.L_1089:
        /*0018*/ 	.byte	0x04, 0x17
        /*001a*/ 	.short	(.L_1091 - .L_1090)
.L_1090:
        /*001c*/ 	.word	0x00000000
        /*0020*/ 	.short	0x0007
        /*0022*/ 	.short	0x002c
        /*0024*/ 	.byte	0x00, 0xf0, 0x11, 0x00


	//----- nvinfo : EIATTR_KPARAM_INFO
	.align		4
.L_1091:
        /*0028*/ 	.byte	0x04, 0x17
        /*002a*/ 	.short	(.L_1093 - .L_1092)
.L_1092:
        /*002c*/ 	.word	0x00000000
        /*0030*/ 	.short	0x0006
        /*0032*/ 	.short	0x0028
        /*0034*/ 	.byte	0x00, 0xf0, 0x11, 0x00


	//----- nvinfo : EIATTR_KPARAM_INFO
	.align		4
.L_1093:
        /*0038*/ 	.byte	0x04, 0x17
        /*003a*/ 	.short	(.L_1095 - .L_1094)
.L_1094:
        /*003c*/ 	.word	0x00000000
        /*0040*/ 	.short	0x0005
        /*0042*/ 	.short	0x0024
        /*0044*/ 	.byte	0x00, 0xf0, 0x11, 0x00


	//----- nvinfo : EIATTR_KPARAM_INFO
	.align		4
.L_1095:
        /*0048*/ 	.byte	0x04, 0x17
        /*004a*/ 	.short	(.L_1097 - .L_1096)
.L_1096:
        /*004c*/ 	.word	0x00000000
        /*0050*/ 	.short	0x0004
        /*0052*/ 	.short	0x0020
        /*0054*/ 	.byte	0x00, 0xf0, 0x11, 0x00


	//----- nvinfo : EIATTR_KPARAM_INFO
	.align		4
.L_1097:
        /*0058*/ 	.byte	0x04, 0x17
        /*005a*/ 	.short	(.L_1099 - .L_1098)
.L_1098:
        /*005c*/ 	.word	0x00000000
        /*0060*/ 	.short	0x0003
        /*0062*/ 	.short	0x0018
        /*0064*/ 	.byte	0x00, 0xf5, 0x21, 0x00


	//----- nvinfo : EIATTR_KPARAM_INFO
	.align		4
.L_1099:
        /*0068*/ 	.byte	0x04, 0x17
        /*006a*/ 	.short	(.L_1101 - .L_1100)
.L_1100:
        /*006c*/ 	.word	0x00000000
        /*0070*/ 	.short	0x0002
        /*0072*/ 	.short	0x0010
        /*0074*/ 	.byte	0x00, 0xf5, 0x21, 0x00


	//----- nvinfo : EIATTR_KPARAM_INFO
	.align		4
.L_1101:
        /*0078*/ 	.byte	0x04, 0x17
        /*007a*/ 	.short	(.L_1103 - .L_1102)
.L_1102:
        /*007c*/ 	.word	0x00000000
        /*0080*/ 	.short	0x0001
        /*0082*/ 	.short	0x0008
        /*0084*/ 	.byte	0x00, 0xf5, 0x21, 0x00


	//----- nvinfo : EIATTR_KPARAM_INFO
	.align		4
.L_1103:
        /*0088*/ 	.byte	0x04, 0x17
        /*008a*/ 	.short	(.L_1105 - .L_1104)
.L_1104:
        /*008c*/ 	.word	0x00000000
        /*0090*/ 	.short	0x0000
        /*0092*/ 	.short	0x0000
        /*0094*/ 	.byte	0x00, 0xf5, 0x21, 0x00


	//----- nvinfo : EIATTR_SPARSE_MMA_MASK
	.align		4
.L_1105:
        /*0098*/ 	.byte	0x03, 0x50
        /*009a*/ 	.short	0x0000


	//----- nvinfo : EIATTR_MAXREG_COUNT
	.align		4
        /*009c*/ 	.byte	0x03, 0x1b
        /*009e*/ 	.short	0x00ff


	//----- nvinfo : EIATTR_MERCURY_ISA_VERSION
	.align		4
        /*00a0*/ 	.byte	0x03, 0x5f
        /*00a2*/ 	.short	0x0101


	//----- nvinfo : EIATTR_VRC_CTA_INIT_COUNT
	.align		4
        /*00a4*/ 	.byte	0x02, 0x4a
	.zero		1
	.zero		1


	//----- nvinfo : EIATTR_EXIT_INSTR_OFFSETS
	.align		4
        /*00a8*/ 	.byte	0x04, 0x1c
        /*00aa*/ 	.short	(.L_1107 - .L_1106)


	//   ....[0]....
.L_1106:
        /*00ac*/ 	.word	0x00000080


	//   ....[1]....
        /*00b0*/ 	.word	0x000000f0


	//   ....[2]....
        /*00b4*/ 	.word	0x00000290


	//----- nvinfo : EIATTR_CRS_STACK_SIZE
	.align		4
.L_1107:
        /*00b8*/ 	.byte	0x04, 0x1e
        /*00ba*/ 	.short	(.L_1109 - .L_1108)
.L_1108:
        /*00bc*/ 	.word	0x00000000


	//----- nvinfo : EIATTR_CBANK_PARAM_SIZE
	.align		4
.L_1109:
        /*00c0*/ 	.byte	0x03, 0x19
        /*00c2*/ 	.short	0x0034


	//----- nvinfo : EIATTR_PARAM_CBANK
	.align		4
        /*00c4*/ 	.byte	0x04, 0x0a
        /*00c6*/ 	.short	(.L_1111 - .L_1110)
	.align		4
.L_1110:
        /*00c8*/ 	.word	index@(.nv.constant0.slice_sparse_dense_row)
        /*00cc*/ 	.short	0x0380
        /*00ce*/ 	.short	0x0034


	//----- nvinfo : EIATTR_SW_WAR
	.align		4
.L_1111:
        /*00d0*/ 	.byte	0x04, 0x36
        /*00d2*/ 	.short	(.L_1113 - .L_1112)
.L_1112:
        /*00d4*/ 	.word	0x00000008
.L_1113:


//--------------------- .nv.callgraph             --------------------------
	.section	.nv.callgraph,"",@"SHT_CUDA_CALLGRAPH"
	.align	4
	.sectionentsize	8
	.align		4
        /*0000*/ 	.word	0x00000000
	.align		4
        /*0004*/ 	.word	0xffffffff
	.align		4
        /*0008*/ 	.word	0x00000000
	.align		4
        /*000c*/ 	.word	0xfffffffe
	.align		4
        /*0010*/ 	.word	0x00000000
	.align		4
        /*0014*/ 	.word	0xfffffffd
	.align		4
        /*0018*/ 	.word	0x00000000
	.align		4
        /*001c*/ 	.word	0xfffffffc


//--------------------- .nv.constant4             --------------------------
	.section	.nv.constant4,"a",@progbits
	.align	8
	.align		8
.nv.constant4:
        /*0000*/ 	.dword	__cudart_i2opi_d
	.align		8
        /*0008*/ 	.dword	__cudart_sin_cos_coeffs


//--------------------- .nv.constant2.matrix_scalar_op --------------------------
	.section	.nv.constant2.matrix_scalar_op,"a",@progbits
	.sectionflags	@""
	.align	4
.nv.constant2.matrix_scalar_op:
        /*0000*/ 	.byte	0x40, 0x02, 0x00, 0x00, 0x10, 0x02, 0x00, 0x00, 0x30, 0x15, 0x00, 0x00, 0x90, 0x04, 0x00, 0x00
        /* <DEDUP_REMOVED lines=12> */
        /*00d0*/ 	.byte	0x60, 0x25, 0x00, 0x00, 0x10, 0x2a, 0x00, 0x00


//--------------------- .nv.constant2.matrix_matrix_cellwise_op --------------------------
	.section	.nv.constant2.matrix_matrix_cellwise_op,"a",@progbits
	.sectionflags	@""
	.align	4
.nv.constant2.matrix_matrix_cellwise_op:
        /*0000*/ 	.byte	0x80, 0x04, 0x00, 0x00, 0x60, 0x04, 0x00, 0x00, 0x60, 0x15, 0x00, 0x00, 0x70, 0x06, 0x00, 0x00
        /*0010*/ 	.byte	0x00, 0x05, 0x00, 0x00, 0x60, 0x15, 0x00, 0x00, 0x50, 0x07, 0x00, 0x00, 0x10, 0x07, 0x00, 0x00
        /*0020*/ 	.byte	0x60, 0x15, 0x00, 0x00, 0x70, 0x0c, 0x00, 0x00, 0xb0, 0x0c, 0x00, 0x00, 0x30, 0x0c, 0x00, 0x00
        /*0030*/ 	.byte	0x60, 0x15, 0x00, 0x00, 0xd0, 0x0d, 0x00, 0x00, 0x90, 0x0d, 0x00, 0x00, 0x60, 0x15, 0x00, 0x00
        /*0040*/ 	.byte	0xd0, 0x0e, 0x00, 0x00, 0x50, 0x0f, 0x00, 0x00, 0x70, 0x0e, 0x00, 0x00, 0x60, 0x15, 0x00, 0x00
        /*0050*/ 	.byte	0x70, 0x10, 0x00, 0x00, 0x50, 0x10, 0x00, 0x00, 0x60, 0x15, 0x00, 0x00, 0x20, 0x13, 0x00, 0x00
        /*0060*/ 	.byte	0x70, 0x13, 0x00, 0x00, 0x30, 0x11, 0x00, 0x00, 0x60, 0x15, 0x00, 0x00


//--------------------- .text.matrix_sign         --------------------------
	.section	.text.matrix_sign,"ax",@progbits
	.align	128
        .global         matrix_sign
        .type           matrix_sign,@function
        .size           matrix_sign,(.L_x_506 - matrix_sign)
        .other          matrix_sign,@"STO_CUDA_ENTRY STV_DEFAULT"
matrix_sign:
.text.matrix_sign:
[----:B------:R-:W-:Y:S01]  /*0000*/  LDC R1, c[0x0][0x37c] ;  /* 0x0000df00ff017b82 */ /* 0x000fe20000000800 */
[----:B------:R-:W0:Y:S07]  /*0010*/  S2R R0, SR_TID.X ;  /* 0x0000000000007919 */ /* 0x000e2e0000002100 */
[----:B------:R-:W0:Y:S01]  /*0020*/  S2UR UR4, SR_CTAID.X ;  /* 0x00000000000479c3 */ /* 0x000e220000002500 */
[----:B------:R-:W1:Y:S07]  /*0030*/  LDCU UR5, c[0x0][0x390] ;  /* 0x00007200ff0577ac */ /* 0x000e6e0008000800 */
[----:B------:R-:W0:Y:S02]  /*0040*/  LDC R7, c[0x0][0x360] ;  /* 0x0000d800ff077b82 */ /* 0x000e240000000800 */
[----:B0-----:R-:W-:-:S05]  /*0050*/  IMAD R7, R7, UR4, R0 ;  /* 0x0000000407077c24 */ /* 0x001fca000f8e0200 */
[----:B-1----:R-:W-:-:S13]  /*0060*/  ISETP.GE.U32.AND P0, PT, R7, UR5, PT ;  /* 0x0000000507007c0c */ /* 0x002fda000bf06070 */
[----:B------:R-:W-:Y:S05]  /*0070*/  @P0 EXIT ;  /* 0x000000000000094d */ /* 0x000fea0003800000 */
[----:B------:R-:W0:Y:S01]  /*0080*/  LDC.64 R2, c[0x0][0x380] ;  /* 0x0000e000ff027b82 */ /* 0x000e220000000a00 */
[----:B------:R-:W1:Y:S01]  /*0090*/  LDCU.64 UR4, c[0x0][0x358] ;  /* 0x00006b00ff0477ac */ /* 0x000e620008000a00 */
[----:B0-----:R-:W-:-:S06]  /*00a0*/  IMAD.WIDE R2, R7, 0x8, R2 ;  /* 0x0000000807027825 */ /* 0x001fcc00078e0202 */
[----:B-1----:R-:W2:Y:S02]  /*00b0*/  LDG.E.64 R2, desc[UR4][R2.64] ;  /* 0x0000000402027981 */ /* 0x002ea4000c1e1b00 */
[----:B--2---:R-:W-:-:S14]  /*00c0*/  DSETP.NEU.AND P0, PT, R2, RZ, PT ;  /* 0x000000ff0200722a */ /* 0x004fdc0003f0d000 */
[----:B------:R-:W0:Y:S02]  /*00d0*/  @!P0 LDC.64 R4, c[0x0][0x388] ;  /* 0x0000e200ff048b82 */ /* 0x000e240000000a00 */
[----:B0-----:R-:W-:-:S05]  /*00e0*/  @!P0 IMAD.WIDE R4, R7, 0x8, R4 ;  /* 0x0000000807048825 */ /* 0x001fca00078e0204 */
[----:B------:R0:W-:Y:S01]  /*00f0*/  @!P0 STG.E.64 desc[UR4][R4.64], RZ ;  /* 0x000000ff04008986 */ /* 0x0001e2000c101b04 */
[----:B------:R-:W-:Y:S05]  /*0100*/  @!P0 EXIT ;  /* 0x000000000000894d */ /* 0x000fea0003800000 */
[----:B0-----:R-:W0:Y:S01]  /*0110*/  LDC.64 R4, c[0x0][0x388] ;  /* 0x0000e200ff047b82 */ /* 0x001e220000000a00 */
[----:B------:R-:W-:-:S04]  /*0120*/  MOV R2, 0x3ff00000 ;  /* 0x3ff0000000027802 */ /* 0x000fc80000000f00 */
[----:B------:R-:W-:Y:S02]  /*0130*/  LOP3.LUT R3, R2, 0x80000000, R3, 0xb8, !PT ;  /* 0x8000000002037812 */ /* 0x000fe400078eb803 */
[----:B------:R-:W-:Y:S01]  /*0140*/  MOV R2, RZ ;  /* 0x000000ff00027202 */ /* 0x000fe20000000f00 */
[----:B0-----:R-:W-:-:S05]  /*0150*/  IMAD.WIDE R4, R7, 0x8, R4 ;  /* 0x0000000807047825 */ /* 0x001fca00078e0204 */
[----:B------:R-:W-:Y:S01]  /*0160*/  STG.E.64 desc[UR4][R4.64], R2 ;  /* 0x0000000204007986 */ /* 0x000fe2000c101b04 */
[----:B------:R-:W-:Y:S05]  /*0170*/  EXIT ;  /* 0x000000000000794d */ /* 0x000fea0003800000 */
.L_x_0:
[----:B------:R-:W-:-:S00]  /*0180*/  BRA `(.L_x_0) ;  /* 0xfffffffc00fc7947 */ /* 0x000fc0000383ffff */
[----:B------:R-:W-:-:S00]  /*0190*/  NOP ;  /* 0x0000000000007918 */ /* 0x000fc00000000000 */
        /* <DEDUP_REMOVED lines=14> */
.L_x_506:


//--------------------- .text.matrix_atan         --------------------------
	.section	.text.matrix_atan,"ax",@progbits
	.align	128
        .global         matrix_atan
        .type           matrix_atan,@function
        .size           matrix_atan,(.L_x_507 - matrix_atan)
        .other          matrix_atan,@"STO_CUDA_ENTRY STV_DEFAULT"
matrix_atan:
.text.matrix_atan:
        /* <DEDUP_REMOVED lines=11> */
[----:B-1----:R-:W2:Y:S01]  /*00b0*/  LDG.E.64 R2, desc[UR4][R2.64] ;  /* 0x0000000402027981 */ /* 0x002ea2000c1e1b00 */
[----:B------:R-:W-:Y:S01]  /*00c0*/  BSSY.RECONVERGENT B0, `(.L_x_1) ;  /* 0x000000e000007945 */ /* 0x000fe20003800200 */
[----:B--2---:R-:W-:Y:S02]  /*00d0*/  DSETP.GT.AND P0, PT, |R2|, 1, PT ;  /* 0x3ff000000200742a */ /* 0x004fe40003f04200 */
[----:B------:R-:W-:-:S10]  /*00e0*/  DADD R8, -RZ, |R2| ;  /* 0x00000000ff087229 */ /* 0x000fd40000000502 */
[----:B------:R-:W-:Y:S02]  /*00f0*/  IMAD.MOV.U32 R4, RZ, RZ, R8 ;  /* 0x000000ffff047224 */ /* 0x000fe400078e0008 */
[----:B------:R-:W-:Y:S01]  /*0100*/  IMAD.MOV.U32 R5, RZ, RZ, R9 ;  /* 0x000000ffff057224 */ /* 0x000fe200078e0009 */
[----:B------:R-:W-:Y:S06]  /*0110*/  @!P0 BRA `(.L_x_2) ;  /* 0x0000000000208947 */ /* 0x000fec0003800000 */
[----:B------:R-:W0:Y:S01]  /*0120*/  MUFU.RCP64H R5, R9 ;  /* 0x0000000900057308 */ /* 0x000e220000001800 */
[----:B------:R-:W-:Y:S01]  /*0130*/  MOV R4, RZ ;  /* 0x000000ff00047202 */ /* 0x000fe20000000f00 */
[----:B------:R-:W-:-:S05]  /*0140*/  DSETP.NEU.AND P1, PT, |R2|, +INF , PT ;  /* 0x7ff000000200742a */ /* 0x000fca0003f2d200 */
[----:B0-----:R-:W-:-:S08]  /*0150*/  DFMA R6, -|R2|, R4, 1 ;  /* 0x3ff000000206742b */ /* 0x001fd00000000304 */
[----:B------:R-:W-:-:S08]  /*0160*/  DFMA R6, R6, R6, R6 ;  /* 0x000000060606722b */ /* 0x000fd00000000006 */
[----:B------:R-:W-:-:S10]  /*0170*/  DFMA R6, R4, R6, R4 ;  /* 0x000000060406722b */ /* 0x000fd40000000004 */
[----:B------:R-:W-:Y:S02]  /*0180*/  FSEL R4, R6, RZ, P1 ;  /* 0x000000ff06047208 */ /* 0x000fe40000800000 */
[----:B------:R-:W-:-:S07]  /*0190*/  FSEL R5, R7, RZ, P1 ;  /* 0x000000ff07057208 */ /* 0x000fce0000800000 */
.L_x_2:
[----:B------:R-:W-:Y:S05]  /*01a0*/  BSYNC.RECONVERGENT B0 ;  /* 0x0000000000007941 */ /* 0x000fea0003800200 */
.L_x_1:
[----:B------:R-:W-:Y:S01]  /*01b0*/  DMUL R6, R4, R4 ;  /* 0x0000000404067228 */ /* 0x000fe20000000000 */
[----:B------:R-:W-:Y:S01]  /*01c0*/  IMAD.MOV.U32 R8, RZ, RZ, -0x2449a4b7 ;  /* 0xdbb65b49ff087424 */ /* 0x000fe200078e00ff */
[----:B------:R-:W-:Y:S01]  /*01d0*/  MOV R9, 0x3f2d3b63 ;  /* 0x3f2d3b6300097802 */ /* 0x000fe20000000f00 */
[----:B------:R-:W-:Y:S01]  /*01e0*/  UMOV UR6, 0x2a25ff7e ;  /* 0x2a25ff7e00067882 */ /* 0x000fe20000000000 */
[----:B------:R-:W-:-:S04]  /*01f0*/  UMOV UR7, 0x3ef53e1d ;  /* 0x3ef53e1d00077882 */ /* 0x000fc80000000000 */
[----:B------:R-:W-:Y:S01]  /*0200*/  DFMA R8, R6, -UR6, R8 ;  /* 0x8000000606087c2b */ /* 0x000fe20008000008 */
[----:B------:R-:W-:Y:S01]  /*0210*/  UMOV UR6, 0x8dde082e ;  /* 0x8dde082e00067882 */ /* 0x000fe20000000000 */
[----:B------:R-:W-:-:S06]  /*0220*/  UMOV UR7, 0x3f531278 ;  /* 0x3f53127800077882 */ /* 0x000fcc0000000000 */
[----:B------:R-:W-:Y:S01]  /*0230*/  DFMA R8, R6, R8, -UR6 ;  /* 0x8000000606087e2b */ /* 0x000fe20008000008 */
[----:B------:R-:W-:Y:S01]  /*0240*/  UMOV UR6, 0xc8249315 ;  /* 0xc824931500067882 */ /* 0x000fe20000000000 */
[----:B------:R-:W-:-:S06]  /*0250*/  UMOV UR7, 0x3f6f9690 ;  /* 0x3f6f969000077882 */ /* 0x000fcc0000000000 */
[----:B------:R-:W-:Y:S01]  /*0260*/  DFMA R8, R6, R8, UR6 ;  /* 0x0000000606087e2b */ /* 0x000fe20008000008 */
        /* <DEDUP_REMOVED lines=47> */
[----:B------:R-:W-:Y:S01]  /*0560*/  DMUL R8, R6, R8 ;  /* 0x0000000806087228 */ /* 0x000fe20000000000 */
[----:B------:R-:W0:Y:S07]  /*0570*/  LDC.64 R6, c[0x0][0x388] ;  /* 0x0000e200ff067b82 */ /* 0x000e2e0000000a00 */
[----:B------:R-:W-:-:S08]  /*0580*/  DFMA R8, R8, R4, R4 ;  /* 0x000000040808722b */ /* 0x000fd00000000004 */
[----:B------:R-:W-:-:S10]  /*0590*/  DADD R4, -R8, UR6 ;  /* 0x0000000608047e29 */ /* 0x000fd40008000100 */
[----:B------:R-:W-:Y:S02]  /*05a0*/  FSEL R2, R5, R9, P0 ;  /* 0x0000000905027208 */ /* 0x000fe40000000000 */
[----:B------:R-:W-:Y:S02]  /*05b0*/  FSEL R4, R4, R8, P0 ;  /* 0x0000000804047208 */ /* 0x000fe40000000000 */
[----:B------:R-:W-:Y:S01]  /*05c0*/  LOP3.LUT R5, R2, 0x80000000, R3, 0xb8, !PT ;  /* 0x8000000002057812 */ /* 0x000fe200078eb803 */
[----:B0-----:R-:W-:-:S05]  /*05d0*/  IMAD.WIDE R2, R0, 0x8, R6 ;  /* 0x0000000800027825 */ /* 0x001fca00078e0206 */
[----:B------:R-:W-:Y:S01]  /*05e0*/  STG.E.64 desc[UR4][R2.64], R4 ;  /* 0x0000000402007986 */ /* 0x000fe2000c101b04 */
[----:B------:R-:W-:Y:S05]  /*05f0*/  EXIT ;  /* 0x000000000000794d */ /* 0x000fea0003800000 */
.L_x_3:
        /* <DEDUP_REMOVED lines=16> */
.L_x_507:


//--------------------- .text.matrix_acos         --------------------------
	.section	.text.matrix_acos,"ax",@progbits
	.align	128
        .global         matrix_acos
        .type           matrix_acos,@function
        .size           matrix_acos,(.L_x_508 - matrix_acos)
        .other          matrix_acos,@"STO_CUDA_ENTRY STV_DEFAULT"
matrix_acos:
.text.matrix_acos:
        /* <DEDUP_REMOVED lines=13> */
[----:B--2---:R-:W-:-:S10]  /*00d0*/  DADD R4, -RZ, |R2| ;  /* 0x00000000ff047229 */ /* 0x004fd40000000502 */
[----:B------:R-:W-:-:S13]  /*00e0*/  ISETP.GT.AND P0, PT, R5, 0x3fe26665, PT ;  /* 0x3fe266650500780c */ /* 0x000fda0003f04270 */
[----:B------:R-:W-:Y:S05]  /*00f0*/  @P0 BRA `(.L_x_5) ;  /* 0x0000000000d40947 */ /* 0x000fea0003800000 */
[----:B------:R-:W-:Y:S01]  /*0100*/  DMUL R4, R2, R2 ;  /* 0x0000000202047228 */ /* 0x000fe20000000000 */
[----:B------:R-:W-:Y:S01]  /*0110*/  IMAD.MOV.U32 R6, RZ, RZ, 0x180754af ;  /* 0x180754afff067424 */ /* 0x000fe200078e00ff */
[----:B------:R-:W-:Y:S01]  /*0120*/  UMOV UR6, 0xdc1895e9 ;  /* 0xdc1895e900067882 */ /* 0x000fe20000000000 */
[----:B------:R-:W-:Y:S01]  /*0130*/  IMAD.MOV.U32 R7, RZ, RZ, 0x3fb3823b ;  /* 0x3fb3823bff077424 */ /* 0x000fe200078e00ff */
[----:B------:R-:W-:Y:S01]  /*0140*/  UMOV UR7, 0x3fb0066b ;  /* 0x3fb0066b00077882 */ /* 0x000fe20000000000 */
[----:B------:R-:W-:-:S04]  /*0150*/  ISETP.GT.AND P0, PT, R3, -0x1, PT ;  /* 0xffffffff0300780c */ /* 0x000fc80003f04270 */
[----:B------:R-:W-:Y:S01]  /*0160*/  DFMA R6, R4, UR6, -R6 ;  /* 0x0000000604067c2b */ /* 0x000fe20008000806 */
        /* <DEDUP_REMOVED lines=35> */
[----:B------:R-:W-:Y:S01]  /*03a0*/  DMUL R6, R4, R6 ;  /* 0x0000000604067228 */ /* 0x000fe20000000000 */
[----:B------:R-:W-:Y:S02]  /*03b0*/  @P0 IMAD.MOV.U32 R4, RZ, RZ, 0x33145c07 ;  /* 0x33145c07ff040424 */ /* 0x000fe400078e00ff */
[----:B------:R-:W-:-:S05]  /*03c0*/  @P0 IMAD.MOV.U32 R5, RZ, RZ, 0x3c91a626 ;  /* 0x3c91a626ff050424 */ /* 0x000fca00078e00ff */
[----:B------:R-:W-:Y:S01]  /*03d0*/  DFMA R6, |R2|, R6, |R2| ;  /* 0x000000060206722b */ /* 0x000fe20000000602 */
[----:B------:R-:W-:Y:S01]  /*03e0*/  @!P0 IMAD.MOV.U32 R2, RZ, RZ, 0x33145c07 ;  /* 0x33145c07ff028424 */ /* 0x000fe200078e00ff */
[----:B------:R-:W-:-:S06]  /*03f0*/  @!P0 MOV R3, 0x3c91a626 ;  /* 0x3c91a62600038802 */ /* 0x000fcc0000000f00 */
[C---:B------:R-:W-:Y:S02]  /*0400*/  @!P0 DADD R2, R6.reuse, R2 ;  /* 0x0000000006028229 */ /* 0x040fe40000000002 */
[----:B------:R-:W-:-:S06]  /*0410*/  @P0 DADD R6, R6, -R4 ;  /* 0x0000000006060229 */ /* 0x000fcc0000000804 */
[----:B------:R-:W-:Y:S02]  /*0420*/  @!P0 DADD R2, R2, UR6 ;  /* 0x0000000602028e29 */ /* 0x000fe40008000000 */
[----:B------:R-:W-:Y:S01]  /*0430*/  @P0 DADD R2, -R6, UR6 ;  /* 0x0000000606020e29 */ /* 0x000fe20008000100 */
[----:B------:R-:W-:Y:S10]  /*0440*/  BRA `(.L_x_6) ;  /* 0x0000000400207947 */ /* 0x000ff40003800000 */
.L_x_5:
[----:B------:R-:W-:Y:S01]  /*0450*/  DADD R4, -|R2|, 1 ;  /* 0x3ff0000002047429 */ /* 0x000fe20000000300 */
[----:B------:R-:W-:Y:S01]  /*0460*/  MOV R6, 0x66faac4b ;  /* 0x66faac4b00067802 */ /* 0x000fe20000000f00 */
[----:B------:R-:W-:Y:S01]  /*0470*/  IMAD.MOV.U32 R7, RZ, RZ, 0x3ebac2fe ;  /* 0x3ebac2feff077424 */ /* 0x000fe200078e00ff */
[----:B------:R-:W-:Y:S01]  /*0480*/  UMOV UR6, 0x71155f70 ;  /* 0x71155f7000067882 */ /* 0x000fe20000000000 */
[----:B------:R-:W-:-:S04]  /*0490*/  UMOV UR7, 0x3ec715b3 ;  /* 0x3ec715b300077882 */ /* 0x000fc80000000000 */
[----:B------:R-:W-:Y:S01]  /*04a0*/  DFMA R6, R4, UR6, -R6 ;  /* 0x0000000604067c2b */ /* 0x000fe20008000806 */
[----:B------:R-:W-:Y:S01]  /*04b0*/  UMOV UR6, 0x8efcd9b8 ;  /* 0x8efcd9b800067882 */ /* 0x000fe20000000000 */
[----:B------:R-:W-:Y:S01]  /*04c0*/  UMOV UR7, 0x3ed9a9b8 ;  /* 0x3ed9a9b800077882 */ /* 0x000fe20000000000 */
[----:B------:R-:W-:-:S05]  /*04d0*/  ISETP.GE.AND P0, PT, R5, 0x1, PT ;  /* 0x000000010500780c */ /* 0x000fca0003f06270 */
[----:B------:R-:W-:Y:S01]  /*04e0*/  DFMA R6, R4, R6, UR6 ;  /* 0x0000000604067e2b */ /* 0x000fe20008000006 */
[----:B------:R-:W-:Y:S01]  /*04f0*/  UMOV UR6, 0xa8a0c4c3 ;  /* 0xa8a0c4c300067882 */ /* 0x000fe20000000000 */
[----:B------:R-:W-:-:S06]  /*0500*/  UMOV UR7, 0x3edd0f40 ;  /* 0x3edd0f4000077882 */ /* 0x000fcc0000000000 */
[----:B------:R-:W-:Y:S01]  /*0510*/  DFMA R8, R4, R6, UR6 ;  /* 0x0000000604087e2b */ /* 0x000fe20008000006 */
[----:B------:R-:W-:Y:S01]  /*0520*/  UMOV UR6, 0xfa9e0e1f ;  /* 0xfa9e0e1f00067882 */ /* 0x000fe20000000000 */
[----:B------:R-:W-:Y:S01]  /*0530*/  UMOV UR7, 0x3ef46d4c ;  /* 0x3ef46d4c00077882 */ /* 0x000fe20000000000 */
[----:B------:R-:W-:Y:S01]  /*0540*/  VIADD R7, R5, 0xfff00000 ;  /* 0xfff0000005077836 */ /* 0x000fe20000000000 */
[----:B------:R-:W-:-:S04]  /*0550*/  MOV R6, R4 ;  /* 0x0000000400067202 */ /* 0x000fc80000000f00 */
[----:B------:R-:W-:Y:S01]  /*0560*/  DFMA R10, R4, R8, UR6 ;  /* 0x00000006040a7e2b */ /* 0x000fe20008000008 */
[----:B------:R-:W-:Y:S01]  /*0570*/  UMOV UR6, 0x8d1e2422 ;  /* 0x8d1e242200067882 */ /* 0x000fe20000000000 */
[----:B------:R-:W-:Y:S01]  /*0580*/  UMOV UR7, 0x3f079c16 ;  /* 0x3f079c1600077882 */ /* 0x000fe20000000000 */
[----:B------:R-:W0:Y:S01]  /*0590*/  MUFU.RSQ64H R9, R7 ;  /* 0x0000000700097308 */ /* 0x000e220000001c00 */
[----:B------:R-:W-:-:S04]  /*05a0*/  IMAD.MOV.U32 R8, RZ, RZ, RZ ;  /* 0x000000ffff087224 */ /* 0x000fc800078e00ff */
[----:B------:R-:W-:Y:S01]  /*05b0*/  DFMA R10, R4, R10, UR6 ;  /* 0x00000006040a7e2b */ /* 0x000fe2000800000a */
[----:B------:R-:W-:Y:S01]  /*05c0*/  UMOV UR6, 0xc3bca540 ;  /* 0xc3bca54000067882 */ /* 0x000fe20000000000 */
[----:B------:R-:W-:-:S06]  /*05d0*/  UMOV UR7, 0x3f1c9a88 ;  /* 0x3f1c9a8800077882 */ /* 0x000fcc0000000000 */
[----:B------:R-:W-:Y:S01]  /*05e0*/  DFMA R10, R4, R10, UR6 ;  /* 0x00000006040a7e2b */ /* 0x000fe2000800000a */
[----:B------:R-:W-:Y:S01]  /*05f0*/  UMOV UR6, 0x4bd476df ;  /* 0x4bd476df00067882 */ /* 0x000fe20000000000 */
[----:B------:R-:W-:Y:S01]  /*0600*/  UMOV UR7, 0x3f31c4e6 ;  /* 0x3f31c4e600077882 */ /* 0x000fe20000000000 */
[----:B0-----:R-:W-:-:S05]  /*0610*/  DMUL R12, R6, R8 ;  /* 0x00000008060c7228 */ /* 0x001fca0000000000 */
[----:B------:R-:W-:Y:S01]  /*0620*/  DFMA R16, R4, R10, UR6 ;  /* 0x0000000604107e2b */ /* 0x000fe2000800000a */
[----:B------:R-:W-:Y:S01]  /*0630*/  UMOV UR6, 0x60009c8f ;  /* 0x60009c8f00067882 */ /* 0x000fe20000000000 */
[----:B------:R-:W-:Y:S01]  /*0640*/  UMOV UR7, 0x3f46e8ba ;  /* 0x3f46e8ba00077882 */ /* 0x000fe20000000000 */
[----:B------:R-:W-:Y:S01]  /*0650*/  VIADD R11, R9, 0xfff00000 ;  /* 0xfff00000090b7836 */ /* 0x000fe20000000000 */
[----:B------:R-:W-:Y:S01]  /*0660*/  DFMA R14, R12, -R12, R6 ;  /* 0x8000000c0c0e722b */ /* 0x000fe20000000006 */
[----:B------:R-:W-:-:S03]  /*0670*/  MOV R10, RZ ;  /* 0x000000ff000a7202 */ /* 0x000fc60000000f00 */
[----:B------:R-:W-:Y:S01]  /*0680*/  DFMA R16, R4, R16, UR6 ;  /* 0x0000000604107e2b */ /* 0x000fe20008000010 */
[----:B------:R-:W-:Y:S01]  /*0690*/  UMOV UR6, 0xc62b05a2 ;  /* 0xc62b05a200067882 */ /* 0x000fe20000000000 */
[----:B------:R-:W-:Y:S02]  /*06a0*/  UMOV UR7, 0x3f5f1c71 ;  /* 0x3f5f1c7100077882 */ /* 0x000fe40000000000 */
[----:B------:R-:W-:-:S04]  /*06b0*/  DFMA R14, R10, R14, R12 ;  /* 0x0000000e0a0e722b */ /* 0x000fc8000000000c */
[----:B------:R-:W-:Y:S01]  /*06c0*/  DFMA R16, R4, R16, UR6 ;  /* 0x0000000604107e2b */ /* 0x000fe20008000010 */
[----:B------:R-:W-:Y:S01]  /*06d0*/  UMOV UR6, 0xb6dc9f2c ;  /* 0xb6dc9f2c00067882 */ /* 0x000fe20000000000 */
[----:B------:R-:W-:Y:S02]  /*06e0*/  UMOV UR7, 0x3f76db6d ;  /* 0x3f76db6d00077882 */ /* 0x000fe40000000000 */
[-C--:B------:R-:W-:Y:S02]  /*06f0*/  DFMA R8, R8, -R14.reuse, 1 ;  /* 0x3ff000000808742b */ /* 0x080fe4000000080e */
[----:B------:R-:W-:Y:S02]  /*0700*/  DFMA R6, R14, -R14, R6 ;  /* 0x8000000e0e06722b */ /* 0x000fe40000000006 */
[----:B------:R-:W-:Y:S01]  /*0710*/  DFMA R16, R4, R16, UR6 ;  /* 0x0000000604107e2b */ /* 0x000fe20008000010 */
[----:B------:R-:W-:Y:S01]  /*0720*/  UMOV UR6, 0x3333329c ;  /* 0x3333329c00067882 */ /* 0x000fe20000000000 */
[----:B------:R-:W-:-:S02]  /*0730*/  UMOV UR7, 0x3f933333 ;  /* 0x3f93333300077882 */ /* 0x000fc40000000000 */
[----:B------:R-:W-:-:S04]  /*0740*/  DFMA R8, R10, R8, R10 ;  /* 0x000000080a08722b */ /* 0x000fc8000000000a */
[----:B------:R-:W-:Y:S01]  /*0750*/  DFMA R16, R4, R16, UR6 ;  /* 0x0000000604107e2b */ /* 0x000fe20008000010 */
[----:B------:R-:W-:Y:S01]  /*0760*/  UMOV UR6, 0x55555555 ;  /* 0x5555555500067882 */ /* 0x000fe20000000000 */
[----:B------:R-:W-:Y:S02]  /*0770*/  UMOV UR7, 0x3fb55555 ;  /* 0x3fb5555500077882 */ /* 0x000fe40000000000 */
[----:B------:R-:W-:Y:S02]  /*0780*/  DFMA R6, R8, R6, R14 ;  /* 0x000000060806722b */ /* 0x000fe4000000000e */
[----:B------:R-:W-:Y:S02]  /*0790*/  DMUL R8, RZ, |R2| ;  /* 0x40000002ff087228 */ /* 0x000fe40000000000 */
[----:B------:R-:W-:Y:S01]  /*07a0*/  DFMA R16, R4, R16, UR6 ;  /* 0x0000000604107e2b */ /* 0x000fe20008000010 */
[----:B------:R-:W-:Y:S01]  /*07b0*/  UMOV UR6, 0x33145c07 ;  /* 0x33145c0700067882 */ /* 0x000fe20000000000 */
[----:B------:R-:W-:-:S04]  /*07c0*/  UMOV UR7, 0x3ca1a626 ;  /* 0x3ca1a62600077882 */ /* 0x000fc80000000000 */
[----:B------:R-:W-:Y:S02]  /*07d0*/  VIADD R7, R7, 0x100000 ;  /* 0x0010000007077836 */ /* 0x000fe40000000000 */
[----:B------:R-:W-:-:S08]  /*07e0*/  DMUL R16, R4, R16 ;  /* 0x0000001004107228 */ /* 0x000fd00000000000 */
[----:B------:R-:W-:-:S10]  /*07f0*/  DFMA R16, R6, R16, R6 ;  /* 0x000000100610722b */ /* 0x000fd40000000006 */
[----:B------:R-:W-:Y:S02]  /*0800*/  FSEL R8, R8, R16, !P0 ;  /* 0x0000001008087208 */ /* 0x000fe40004000000 */
[----:B------:R-:W-:Y:S02]  /*0810*/  FSEL R9, R9, R17, !P0 ;  /* 0x0000001109097208 */ /* 0x000fe40004000000 */
[----:B------:R-:W-:-:S04]  /*0820*/  ISETP.GE.AND P0, PT, R5, RZ, PT ;  /* 0x000000ff0500720c */ /* 0x000fc80003f06270 */
[----:B------:R-:W-:-:S10]  /*0830*/  DMUL R6, R8, +INF ;  /* 0x7ff0000008067828 */ /* 0x000fd40000000000 */
[----:B------:R-:W-:Y:S02]  /*0840*/  FSEL R6, R6, R8, !P0 ;  /* 0x0000000806067208 */ /* 0x000fe40004000000 */
[----:B------:R-:W-:Y:S02]  /*0850*/  FSEL R7, R7, R9, !P0 ;  /* 0x0000000907077208 */ /* 0x000fe40004000000 */
[----:B------:R-:W-:-:S04]  /*0860*/  ISETP.GE.AND P0, PT, R3, RZ, PT ;  /* 0x000000ff0300720c */ /* 0x000fc80003f06270 */
[----:B------:R-:W-:Y:S01]  /*0870*/  DADD R4, R6, -UR6 ;  /* 0x8000000606047e29 */ /* 0x000fe20008000000 */
[----:B------:R-:W-:Y:S01]  /*0880*/  UMOV UR6, 0x54442d18 ;  /* 0x54442d1800067882 */ /* 0x000fe20000000000 */
[----:B------:R-:W-:-:S06]  /*0890*/  UMOV UR7, 0x400921fb ;  /* 0x400921fb00077882 */ /* 0x000fcc0000000000 */
[----:B------:R-:W-:-:S10]  /*08a0*/  DADD R4, -R4, UR6 ;  /* 0x0000000604047e29 */ /* 0x000fd40008000100 */
[----:B------:R-:W-:Y:S02]  /*08b0*/  FSEL R2, R4, R6, !P0 ;  /* 0x0000000604027208 */ /* 0x000fe40004000000 */
[----:B------:R-:W-:-:S07]  /*08c0*/  FSEL R3, R5, R7, !P0 ;  /* 0x0000000705037208 */ /* 0x000fce0004000000 */
.L_x_6:
[----:B------:R-:W-:Y:S05]  /*08d0*/  BSYNC.RECONVERGENT B0 ;  /* 0x0000000000007941 */ /* 0x000fea0003800200 */
.L_x_4:
[----:B------:R-:W0:Y:S02]  /*08e0*/  LDC.64 R4, c[0x0][0x388] ;  /* 0x0000e200ff047b82 */ /* 0x000e240000000a00 */
[----:B0-----:R-:W-:-:S05]  /*08f0*/  IMAD.WIDE R4, R0, 0x8, R4 ;  /* 0x0000000800047825 */ /* 0x001fca00078e0204 */
[----:B------:R-:W-:Y:S01]  /*0900*/  STG.E.64 desc[UR4][R4.64], R2 ;  /* 0x0000000204007986 */ /* 0x000fe2000c101b04 */
[----:B------:R-:W-:Y:S05]  /*0910*/  EXIT ;  /* 0x000000000000794d */ /* 0x000fea0003800000 */
.L_x_7:
        /* <DEDUP_REMOVED lines=14> */
.L_x_508:


//--------------------- .text.matrix_asin         --------------------------
	.section	.text.matrix_asin,"ax",@progbits
	.align	128
        .global         matrix_asin
        .type           matrix_asin,@function
        .size           matrix_asin,(.L_x_509 - matrix_asin)
        .other          matrix_asin,@"STO_CUDA_ENTRY STV_DEFAULT"
matrix_asin:
.text.matrix_asin:
        /* <DEDUP_REMOVED lines=13> */
[----:B--2---:R-:W-:-:S13]  /*00d0*/  FSETP.GEU.AND P0, PT, |R3|, 1.7687499523162841797, PT ;  /* 0x3fe266660300780b */ /* 0x004fda0003f0e200 */
[----:B------:R-:W-:Y:S05]  /*00e0*/  @P0 BRA `(.L_x_9) ;  /* 0x0000000000a80947 */ /* 0x000fea0003800000 */
[----:B------:R-:W-:Y:S01]  /*00f0*/  DMUL R4, R2, R2 ;  /* 0x0000000202047228 */ /* 0x000fe20000000000 */
[----:B------:R-:W-:Y:S01]  /*0100*/  IMAD.MOV.U32 R6, RZ, RZ, 0x180754af ;  /* 0x180754afff067424 */ /* 0x000fe200078e00ff */
[----:B------:R-:W-:Y:S01]  /*0110*/  UMOV UR6, 0xdc1895e9 ;  /* 0xdc1895e900067882 */ /* 0x000fe20000000000 */
[----:B------:R-:W-:Y:S01]  /*0120*/  IMAD.MOV.U32 R7, RZ, RZ, 0x3fb3823b ;  /* 0x3fb3823bff077424 */ /* 0x000fe200078e00ff */
[----:B------:R-:W-:-:S05]  /*0130*/  UMOV UR7, 0x3fb0066b ;  /* 0x3fb0066b00077882 */ /* 0x000fca0000000000 */
        /* <DEDUP_REMOVED lines=33> */
[----:B------:R-:W-:-:S08]  /*0350*/  DFMA R6, R4, R6, UR6 ;  /* 0x0000000604067e2b */ /* 0x000fd00008000006 */
[----:B------:R-:W-:-:S08]  /*0360*/  DMUL R6, R4, R6 ;  /* 0x0000000604067228 */ /* 0x000fd00000000000 */
[----:B------:R-:W-:Y:S01]  /*0370*/  DFMA R2, R2, R6, R2 ;  /* 0x000000060202722b */ /* 0x000fe20000000002 */
[----:B------:R-:W-:Y:S10]  /*0380*/  BRA `(.L_x_10) ;  /* 0x0000000400187947 */ /* 0x000ff40003800000 */
.L_x_9:
[----:B------:R-:W-:Y:S01]  /*0390*/  MOV R4, 0x0 ;  /* 0x0000000000047802 */ /* 0x000fe20000000f00 */
[----:B------:R-:W-:Y:S01]  /*03a0*/  IMAD.MOV.U32 R5, RZ, RZ, 0x3fe00000 ;  /* 0x3fe00000ff057424 */ /* 0x000fe200078e00ff */
[----:B------:R-:W-:Y:S01]  /*03b0*/  MOV R7, 0x3fb3823b ;  /* 0x3fb3823b00077802 */ /* 0x000fe20000000f00 */
[----:B------:R-:W-:Y:S01]  /*03c0*/  IMAD.MOV.U32 R6, RZ, RZ, 0x180754af ;  /* 0x180754afff067424 */ /* 0x000fe200078e00ff */
[----:B------:R-:W-:Y:S01]  /*03d0*/  UMOV UR6, 0xdc1895e9 ;  /* 0xdc1895e900067882 */ /* 0x000fe20000000000 */
[----:B------:R-:W-:Y:S01]  /*03e0*/  UMOV UR7, 0x3fb0066b ;  /* 0x3fb0066b00077882 */ /* 0x000fe20000000000 */
[----:B------:R-:W-:Y:S01]  /*03f0*/  UMOV UR8, 0x54442d18 ;  /* 0x54442d1800087882 */ /* 0x000fe20000000000 */
[----:B------:R-:W-:Y:S01]  /*0400*/  DFMA R4, |R2|, -R4, 0.5 ;  /* 0x3fe000000204742b */ /* 0x000fe20000000a04 */
[----:B------:R-:W-:-:S07]  /*0410*/  UMOV UR9, 0x3fe921fb ;  /* 0x3fe921fb00097882 */ /* 0x000fce0000000000 */
[C---:B------:R-:W-:Y:S01]  /*0420*/  DFMA R6, R4.reuse, UR6, -R6 ;  /* 0x0000000604067c2b */ /* 0x040fe20008000806 */
[----:B------:R-:W-:Y:S01]  /*0430*/  UMOV UR6, 0xcc2f79ae ;  /* 0xcc2f79ae00067882 */ /* 0x000fe20000000000 */
[----:B------:R-:W-:Y:S01]  /*0440*/  UMOV UR7, 0x3fb11e52 ;  /* 0x3fb11e5200077882 */ /* 0x000fe20000000000 */
[----:B------:R-:W-:Y:S01]  /*0450*/  ISETP.GE.AND P1, PT, R5, RZ, PT ;  /* 0x000000ff0500720c */ /* 0x000fe20003f26270 */
[----:B------:R-:W-:-:S04]  /*0460*/  DSETP.NE.AND P0, PT, R4, RZ, PT ;  /* 0x000000ff0400722a */ /* 0x000fc80003f05000 */
[----:B------:R-:W-:Y:S01]  /*0470*/  DFMA R6, R4, R6, UR6 ;  /* 0x0000000604067e2b */ /* 0x000fe20008000006 */
[----:B------:R-:W-:Y:S01]  /*0480*/  UMOV UR6, 0x3526861b ;  /* 0x3526861b00067882 */ /* 0x000fe20000000000 */
[----:B------:R-:W-:-:S06]  /*0490*/  UMOV UR7, 0x3f924eaf ;  /* 0x3f924eaf00077882 */ /* 0x000fcc0000000000 */
[----:B------:R-:W-:Y:S01]  /*04a0*/  DFMA R8, R4, R6, -UR6 ;  /* 0x8000000604087e2b */ /* 0x000fe20008000006 */
[----:B------:R-:W-:Y:S01]  /*04b0*/  UMOV UR6, 0xa31e6cb7 ;  /* 0xa31e6cb700067882 */ /* 0x000fe20000000000 */
[----:B------:R-:W0:Y:S01]  /*04c0*/  MUFU.RSQ64H R7, R5 ;  /* 0x0000000500077308 */ /* 0x000e220000001c00 */
[----:B------:R-:W-:Y:S01]  /*04d0*/  UMOV UR7, 0x3f91df02 ;  /* 0x3f91df0200077882 */ /* 0x000fe20000000000 */
[----:B------:R-:W-:-:S04]  /*04e0*/  IMAD.MOV.U32 R6, RZ, RZ, RZ ;  /* 0x000000ffff067224 */ /* 0x000fc800078e00ff */
[----:B------:R-:W-:Y:S01]  /*04f0*/  DFMA R8, R4, R8, UR6 ;  /* 0x0000000604087e2b */ /* 0x000fe20008000008 */
[----:B------:R-:W-:Y:S01]  /*0500*/  UMOV UR6, 0xb0eec6cc ;  /* 0xb0eec6cc00067882 */ /* 0x000fe20000000000 */
[----:B------:R-:W-:-:S06]  /*0510*/  UMOV UR7, 0x3f847d18 ;  /* 0x3f847d1800077882 */ /* 0x000fcc0000000000 */
[C---:B------:R-:W-:Y:S01]  /*0520*/  DFMA R8, R4.reuse, R8, UR6 ;  /* 0x0000000604087e2b */ /* 0x040fe20008000008 */
[----:B------:R-:W-:Y:S01]  /*0530*/  UMOV UR6, 0x61ba53b0 ;  /* 0x61ba53b000067882 */ /* 0x000fe20000000000 */
[----:B------:R-:W-:Y:S01]  /*0540*/  UMOV UR7, 0x3f8d0af9 ;  /* 0x3f8d0af900077882 */ /* 0x000fe20000000000 */
[----:B0-----:R-:W-:-:S05]  /*0550*/  DMUL R10, R4, R6 ;  /* 0x00000006040a7228 */ /* 0x001fca0000000000 */
[----:B------:R-:W-:Y:S01]  /*0560*/  DFMA R14, R4, R8, UR6 ;  /* 0x00000006040e7e2b */ /* 0x000fe20008000008 */
[----:B------:R-:W-:Y:S01]  /*0570*/  UMOV UR6, 0x34cf1c48 ;  /* 0x34cf1c4800067882 */ /* 0x000fe20000000000 */
[----:B------:R-:W-:Y:S01]  /*0580*/  IADD3 R9, PT, PT, R7, -0x100000, RZ ;  /* 0xfff0000007097810 */ /* 0x000fe20007ffe0ff */
[----:B------:R-:W-:Y:S01]  /*0590*/  DFMA R12, R10, -R10, R4 ;  /* 0x8000000a0a0c722b */ /* 0x000fe20000000004 */
[----:B------:R-:W-:Y:S01]  /*05a0*/  UMOV UR7, 0x3f91bf77 ;  /* 0x3f91bf7700077882 */ /* 0x000fe20000000000 */
[----:B------:R-:W-:-:S03]  /*05b0*/  IMAD.MOV.U32 R8, RZ, RZ, RZ ;  /* 0x000000ffff087224 */ /* 0x000fc600078e00ff */
[----:B------:R-:W-:Y:S01]  /*05c0*/  DFMA R14, R4, R14, UR6 ;  /* 0x00000006040e7e2b */ /* 0x000fe2000800000e */
[----:B------:R-:W-:Y:S01]  /*05d0*/  UMOV UR6, 0x83144ef7 ;  /* 0x83144ef700067882 */ /* 0x000fe20000000000 */
[----:B------:R-:W-:Y:S01]  /*05e0*/  UMOV UR7, 0x3f96e914 ;  /* 0x3f96e91400077882 */ /* 0x000fe20000000000 */
[----:B------:R-:W-:-:S05]  /*05f0*/  DFMA R12, R8, R12, R10 ;  /* 0x0000000c080c722b */ /* 0x000fca000000000a */
[----:B------:R-:W-:Y:S01]  /*0600*/  DFMA R14, R4, R14, UR6 ;  /* 0x00000006040e7e2b */ /* 0x000fe2000800000e */
[----:B------:R-:W-:Y:S01]  /*0610*/  UMOV UR6, 0xa4f9f81 ;  /* 0x0a4f9f8100067882 */ /* 0x000fe20000000000 */
[----:B------:R-:W-:Y:S01]  /*0620*/  UMOV UR7, 0x3f9f1c6e ;  /* 0x3f9f1c6e00077882 */ /* 0x000fe20000000000 */
[-C--:B------:R-:W-:Y:S02]  /*0630*/  DFMA R6, R6, -R12.reuse, 1 ;  /* 0x3ff000000606742b */ /* 0x080fe4000000080c */
[----:B------:R-:W-:-:S03]  /*0640*/  DFMA R10, R12, -R12, R4 ;  /* 0x8000000c0c0a722b */ /* 0x000fc60000000004 */
[----:B------:R-:W-:Y:S01]  /*0650*/  DFMA R14, R4, R14, UR6 ;  /* 0x00000006040e7e2b */ /* 0x000fe2000800000e */
[----:B------:R-:W-:Y:S01]  /*0660*/  UMOV UR6, 0xc27fa92b ;  /* 0xc27fa92b00067882 */ /* 0x000fe20000000000 */
[----:B------:R-:W-:Y:S01]  /*0670*/  UMOV UR7, 0x3fa6db6d ;  /* 0x3fa6db6d00077882 */ /* 0x000fe20000000000 */
[----:B------:R-:W-:-:S05]  /*0680*/  DFMA R6, R8, R6, R8 ;  /* 0x000000060806722b */ /* 0x000fca0000000008 */
[----:B------:R-:W-:Y:S01]  /*0690*/  DFMA R14, R4, R14, UR6 ;  /* 0x00000006040e7e2b */ /* 0x000fe2000800000e */
[----:B------:R-:W-:Y:S01]  /*06a0*/  UMOV UR6, 0x3320f91b ;  /* 0x3320f91b00067882 */ /* 0x000fe20000000000 */
[----:B------:R-:W-:Y:S01]  /*06b0*/  UMOV UR7, 0x3fb33333 ;  /* 0x3fb3333300077882 */ /* 0x000fe20000000000 */
[----:B------:R-:W-:-:S05]  /*06c0*/  DFMA R6, R6, R10, R12 ;  /* 0x0000000a0606722b */ /* 0x000fca000000000c */
[----:B------:R-:W-:Y:S01]  /*06d0*/  DFMA R14, R4, R14, UR6 ;  /* 0x00000006040e7e2b */ /* 0x000fe2000800000e */
[----:B------:R-:W-:Y:S01]  /*06e0*/  UMOV UR6, 0x55555f4d ;  /* 0x55555f4d00067882 */ /* 0x000fe20000000000 */
[----:B------:R-:W-:-:S03]  /*06f0*/  UMOV UR7, 0x3fc55555 ;  /* 0x3fc5555500077882 */ /* 0x000fc60000000000 */
[----:B------:R-:W-:Y:S02]  /*0700*/  FSEL R9, R6, RZ, P1 ;  /* 0x000000ff06097208 */ /* 0x000fe40000800000 */
[----:B------:R-:W-:Y:S01]  /*0710*/  FSEL R7, R7, -QNAN , P1 ;  /* 0xfff8000007077808 */ /* 0x000fe20000800000 */
[----:B------:R-:W-:Y:S01]  /*0720*/  DFMA R14, R4, R14, UR6 ;  /* 0x00000006040e7e2b */ /* 0x000fe2000800000e */
[----:B------:R-:W-:Y:S01]  /*0730*/  FSEL R6, R9, R4, P0 ;  /* 0x0000000409067208 */ /* 0x000fe20000000000 */
[----:B------:R-:W-:Y:S01]  /*0740*/  UMOV UR6, 0x33145c07 ;  /* 0x33145c0700067882 */ /* 0x000fe20000000000 */
[----:B------:R-:W-:Y:S01]  /*0750*/  FSEL R7, R7, R5, P0 ;  /* 0x0000000507077208 */ /* 0x000fe20000000000 */
[----:B------:R-:W-:-:S04]  /*0760*/  UMOV UR7, 0x3c91a626 ;  /* 0x3c91a62600077882 */ /* 0x000fc80000000000 */
[----:B------:R-:W-:Y:S02]  /*0770*/  DMUL R14, R4, R14 ;  /* 0x0000000e040e7228 */ /* 0x000fe40000000000 */
[----:B------:R-:W-:-:S08]  /*0780*/  DMUL R6, R6, -2 ;  /* 0xc000000006067828 */ /* 0x000fd00000000000 */
[----:B------:R-:W-:Y:S02]  /*0790*/  DADD R4, R6, UR8 ;  /* 0x0000000806047e29 */ /* 0x000fe40008000000 */
[----:B------:R-:W-:-:S08]  /*07a0*/  DFMA R14, R14, R6, UR6 ;  /* 0x000000060e0e7e2b */ /* 0x000fd00008000006 */
[----:B------:R-:W-:-:S08]  /*07b0*/  DADD R4, R14, R4 ;  /* 0x000000000e047229 */ /* 0x000fd00000000004 */
[----:B------:R-:W-:-:S10]  /*07c0*/  DADD R4, R4, UR8 ;  /* 0x0000000804047e29 */ /* 0x000fd40008000000 */
[----:B------:R-:W-:Y:S02]  /*07d0*/  LOP3.LUT R3, R5, 0x80000000, R3, 0xb8, !PT ;  /* 0x8000000005037812 */ /* 0x000fe400078eb803 */
[----:B------:R-:W-:-:S07]  /*07e0*/  MOV R2, R4 ;  /* 0x0000000400027202 */ /* 0x000fce0000000f00 */
.L_x_10:
[----:B------:R-:W-:Y:S05]  /*07f0*/  BSYNC.RECONVERGENT B0 ;  /* 0x0000000000007941 */ /* 0x000fea0003800200 */
.L_x_8:
[----:B------:R-:W0:Y:S02]  /*0800*/  LDC.64 R4, c[0x0][0x388] ;  /* 0x0000e200ff047b82 */ /* 0x000e240000000a00 */
[----:B0-----:R-:W-:-:S05]  /*0810*/  IMAD.WIDE R4, R0, 0x8, R4 ;  /* 0x0000000800047825 */ /* 0x001fca00078e0204 */
[----:B------:R-:W-:Y:S01]  /*0820*/  STG.E.64 desc[UR4][R4.64], R2 ;  /* 0x0000000204007986 */ /* 0x000fe2000c101b04 */
[----:B------:R-:W-:Y:S05]  /*0830*/  EXIT ;  /* 0x000000000000794d */ /* 0x000fea0003800000 */
.L_x_11:
        /* <DEDUP_REMOVED lines=12> */
.L_x_509:


//--------------------- .text.matrix_tanh         --------------------------
	.section	.text.matrix_tanh,"ax",@progbits
	.align	128
        .global         matrix_tanh
        .type           matrix_tanh,@function
        .size           matrix_tanh,(.L_x_510 - matrix_tanh)
        .other          matrix_tanh,@"STO_CUDA_ENTRY STV_DEFAULT"
matrix_tanh:
.text.matrix_tanh:
        /* <DEDUP_REMOVED lines=12> */
[----:B------:R-:W-:Y:S01]  /*00c0*/  UMOV UR6, 0x24dd2f1a ;  /* 0x24dd2f1a00067882 */ /* 0x000fe20000000000 */
[----:B------:R-:W-:Y:S01]  /*00d0*/  UMOV UR7, 0x3fe4f922 ;  /* 0x3fe4f92200077882 */ /* 0x000fe20000000000 */
[----:B------:R-:W-:Y:S01]  /*00e0*/  BSSY.RECONVERGENT B0, `(.L_x_12) ;  /* 0x0000061000007945 */ /* 0x000fe20003800200 */
[----:B--2---:R-:W-:Y:S01]  /*00f0*/  LOP3.LUT R5, R3, 0x7fffffff, RZ, 0xc0, !PT ;  /* 0x7fffffff03057812 */ /* 0x004fe200078ec0ff */
[----:B------:R-:W-:-:S06]  /*0100*/  IMAD.MOV.U32 R4, RZ, RZ, R2 ;  /* 0x000000ffff047224 */ /* 0x000fcc00078e0002 */
[----:B------:R-:W-:-:S14]  /*0110*/  DSETP.GE.AND P0, PT, R4, UR6, PT ;  /* 0x0000000604007e2a */ /* 0x000fdc000bf06000 */
[----:B------:R-:W-:Y:S05]  /*0120*/  @!P0 BRA `(.L_x_13) ;  /* 0x0000000000e48947 */ /* 0x000fea0003800000 */
[----:B------:R-:W-:Y:S01]  /*0130*/  DADD R8, R4, R4 ;  /* 0x0000000004087229 */ /* 0x000fe20000000004 */
[----:B------:R-:W-:Y:S01]  /*0140*/  UMOV UR6, 0xfefa39ef ;  /* 0xfefa39ef00067882 */ /* 0x000fe20000000000 */
[----:B------:R-:W-:Y:S01]  /*0150*/  UMOV UR7, 0x3fe62e42 ;  /* 0x3fe62e4200077882 */ /* 0x000fe20000000000 */
[----:B------:R-:W-:Y:S01]  /*0160*/  IMAD.MOV.U32 R10, RZ, RZ, -0x7649667 ;  /* 0xf89b6999ff0a7424 */ /* 0x000fe200078e00ff */
[----:B------:R-:W-:Y:S02]  /*0170*/  MOV R11, 0x3e928a27 ;  /* 0x3e928a27000b7802 */ /* 0x000fe40000000f00 */
[----:B------:R-:W0:Y:S01]  /*0180*/  F2F.F32.F64 R2, R8 ;  /* 0x0000000800027310 */ /* 0x000e220000301000 */
[----:B------:R-:W-:Y:S01]  /*0190*/  ISETP.GT.U32.AND P0, PT, R5, 0x40330fc1, PT ;  /* 0x40330fc10500780c */ /* 0x000fe20003f04070 */
[----:B0-----:R-:W-:-:S06]  /*01a0*/  FMUL R2, R2, 1.4426950216293334961 ;  /* 0x3fb8aa3b02027820 */ /* 0x001fcc0000400000 */
[----:B------:R-:W0:Y:S08]  /*01b0*/  FRND R2, R2 ;  /* 0x0000000200027307 */ /* 0x000e300000201000 */
[----:B0-----:R0:W1:Y:S08]  /*01c0*/  F2F.F64.F32 R6, R2 ;  /* 0x0000000200067310 */ /* 0x0010700000201800 */
[----:B0-----:R-:W0:Y:S01]  /*01d0*/  MUFU.EX2 R2, R2 ;  /* 0x0000000200027308 */ /* 0x001e220000000800 */
[----:B-1----:R-:W-:Y:S01]  /*01e0*/  DFMA R6, R6, -UR6, R8 ;  /* 0x8000000606067c2b */ /* 0x002fe20008000008 */
[----:B------:R-:W-:Y:S01]  /*01f0*/  UMOV UR6, 0xa4741b81 ;  /* 0xa4741b8100067882 */ /* 0x000fe20000000000 */
[----:B------:R-:W-:-:S06]  /*0200*/  UMOV UR7, 0x3e5ae904 ;  /* 0x3e5ae90400077882 */ /* 0x000fcc0000000000 */
[C---:B------:R-:W-:Y:S01]  /*0210*/  DFMA R10, R6.reuse, UR6, R10 ;  /* 0x00000006060a7c2b */ /* 0x040fe2000800000a */
[----:B------:R-:W-:Y:S01]  /*0220*/  UMOV UR6, 0x15ff7e07 ;  /* 0x15ff7e0700067882 */ /* 0x000fe20000000000 */
[----:B------:R-:W-:Y:S01]  /*0230*/  UMOV UR7, 0x3ec71de7 ;  /* 0x3ec71de700077882 */ /* 0x000fe20000000000 */
[----:B0-----:R-:W0:Y:S05]  /*0240*/  F2F.F64.F32 R8, R2 ;  /* 0x0000000200087310 */ /* 0x001e2a0000201800 */
[----:B------:R-:W-:Y:S01]  /*0250*/  DFMA R10, R6, R10, UR6 ;  /* 0x00000006060a7e2b */ /* 0x000fe2000800000a */
[----:B------:R-:W-:Y:S01]  /*0260*/  UMOV UR6, 0x6b0ac45a ;  /* 0x6b0ac45a00067882 */ /* 0x000fe20000000000 */
[----:B------:R-:W-:-:S06]  /*0270*/  UMOV UR7, 0x3efa019a ;  /* 0x3efa019a00077882 */ /* 0x000fcc0000000000 */
[----:B------:R-:W-:Y:S01]  /*0280*/  DFMA R10, R6, R10, UR6 ;  /* 0x00000006060a7e2b */ /* 0x000fe2000800000a */
[----:B------:R-:W-:Y:S01]  /*0290*/  UMOV UR6, 0x17eed94f ;  /* 0x17eed94f00067882 */ /* 0x000fe20000000000 */
[----:B------:R-:W-:Y:S01]  /*02a0*/  UMOV UR7, 0x3f2a01a0 ;  /* 0x3f2a01a000077882 */ /* 0x000fe20000000000 */
[----:B0-----:R-:W-:-:S05]  /*02b0*/  DADD R12, -R8, 1 ;  /* 0x3ff00000080c7429 */ /* 0x001fca0000000100 */
        /* <DEDUP_REMOVED lines=18> */
[----:B------:R-:W-:-:S07]  /*03e0*/  IMAD.MOV.U32 R6, RZ, RZ, RZ ;  /* 0x000000ffff067224 */ /* 0x000fce00078e00ff */
[----:B------:R-:W-:-:S08]  /*03f0*/  DFMA R10, -R10, R8, R12 ;  /* 0x000000080a0a722b */ /* 0x000fd0000000010c */
[----:B------:R-:W-:-:S06]  /*0400*/  DADD R10, -R10, 2 ;  /* 0x400000000a0a7429 */ /* 0x000fcc0000000100 */
[----:B------:R-:W0:Y:S02]  /*0410*/  MUFU.RCP64H R7, R11 ;  /* 0x0000000b00077308 */ /* 0x000e240000001800 */
[----:B0-----:R-:W-:-:S08]  /*0420*/  DFMA R8, -R10, R6, 1 ;  /* 0x3ff000000a08742b */ /* 0x001fd00000000106 */
[----:B------:R-:W-:-:S08]  /*0430*/  DFMA R8, R8, R8, R8 ;  /* 0x000000080808722b */ /* 0x000fd00000000008 */
[----:B------:R-:W-:Y:S01]  /*0440*/  DFMA R8, R6, R8, R6 ;  /* 0x000000080608722b */ /* 0x000fe20000000006 */
[----:B------:R-:W-:Y:S01]  /*0450*/  MOV R6, 0x0 ;  /* 0x0000000000067802 */ /* 0x000fe20000000f00 */
[----:B------:R-:W-:-:S06]  /*0460*/  IMAD.MOV.U32 R7, RZ, RZ, 0x40000000 ;  /* 0x40000000ff077424 */ /* 0x000fcc00078e00ff */
[----:B------:R-:W-:-:S10]  /*0470*/  DFMA R8, R8, -R6, 1 ;  /* 0x3ff000000808742b */ /* 0x000fd40000000806 */
[----:B------:R-:W-:Y:S02]  /*0480*/  FSEL R5, R9, 1.875, !P0 ;  /* 0x3ff0000009057808 */ /* 0x000fe40004000000 */
[----:B------:R-:W-:Y:S02]  /*0490*/  FSEL R2, R8, RZ, !P0 ;  /* 0x000000ff08027208 */ /* 0x000fe40004000000 */
[----:B------:R-:W-:Y:S01]  /*04a0*/  LOP3.LUT R3, R5, 0x80000000, R3, 0xb8, !PT ;  /* 0x8000000005037812 */ /* 0x000fe200078eb803 */
[----:B------:R-:W-:Y:S06]  /*04b0*/  BRA `(.L_x_14) ;  /* 0x00000000008c7947 */ /* 0x000fec0003800000 */
.L_x_13:
[----:B------:R-:W-:Y:S01]  /*04c0*/  DMUL R4, R2, R2 ;  /* 0x0000000202047228 */ /* 0x000fe20000000000 */
[----:B------:R-:W-:Y:S01]  /*04d0*/  MOV R6, 0x420afc3d ;  /* 0x420afc3d00067802 */ /* 0x000fe20000000f00 */
[----:B------:R-:W-:Y:S01]  /*04e0*/  IMAD.MOV.U32 R7, RZ, RZ, 0x3f14359f ;  /* 0x3f14359fff077424 */ /* 0x000fe200078e00ff */
        /* <DEDUP_REMOVED lines=29> */
[----:B------:R-:W-:-:S08]  /*06c0*/  DFMA R6, R4, R6, -UR6 ;  /* 0x8000000604067e2b */ /* 0x000fd00008000006 */
[----:B------:R-:W-:-:S08]  /*06d0*/  DFMA R6, R4, R6, RZ ;  /* 0x000000060406722b */ /* 0x000fd000000000ff */
[----:B------:R-:W-:-:S11]  /*06e0*/  DFMA R2, R2, R6, R2 ;  /* 0x000000060202722b */ /* 0x000fd60000000002 */
.L_x_14:
[----:B------:R-:W-:Y:S05]  /*06f0*/  BSYNC.RECONVERGENT B0 ;  /* 0x0000000000007941 */ /* 0x000fea0003800200 */
.L_x_12:
[----:B------:R-:W0:Y:S02]  /*0700*/  LDC.64 R4, c[0x0][0x388] ;  /* 0x0000e200ff047b82 */ /* 0x000e240000000a00 */
[----:B0-----:R-:W-:-:S05]  /*0710*/  IMAD.WIDE R4, R0, 0x8, R4 ;  /* 0x0000000800047825 */ /* 0x001fca00078e0204 */
[----:B------:R-:W-:Y:S01]  /*0720*/  STG.E.64 desc[UR4][R4.64], R2 ;  /* 0x0000000204007986 */ /* 0x000fe2000c101b04 */
[----:B------:R-:W-:Y:S05]  /*0730*/  EXIT ;  /* 0x000000000000794d */ /* 0x000fea0003800000 */
.L_x_15:
        /* <DEDUP_REMOVED lines=12> */
.L_x_510:


//--------------------- .text.matrix_tan          --------------------------
	.section	.text.matrix_tan,"ax",@progbits
	.align	128
        .global         matrix_tan
        .type           matrix_tan,@function
        .size           matrix_tan,(.L_x_495 - matrix_tan)
        .other          matrix_tan,@"STO_CUDA_ENTRY STV_DEFAULT"
matrix_tan:
.text.matrix_tan:
[----:B------:R-:W0:Y:S01]  /*0000*/  LDC R1, c[0x0][0x37c] ;  /* 0x0000df00ff017b82 */ /* 0x000e220000000800 */
[----:B------:R-:W1:Y:S07]  /*0010*/  S2R R3, SR_TID.X ;  /* 0x0000000000037919 */ /* 0x000e6e0000002100 */
[----:B------:R-:W1:Y:S01]  /*0020*/  S2UR UR4, SR_CTAID.X ;  /* 0x00000000000479c3 */ /* 0x000e620000002500 */
[----:B------:R-:W2:Y:S01]  /*0030*/  LDCU UR5, c[0x0][0x390] ;  /* 0x00007200ff0577ac */ /* 0x000ea20008000800 */
[----:B0-----:R-:W-:-:S06]  /*0040*/  VIADD R1, R1, 0xffffffd8 ;  /* 0xffffffd801017836 */ /* 0x001fcc0000000000 */
[----:B------:R-:W1:Y:S02]  /*0050*/  LDC R12, c[0x0][0x360] ;  /* 0x0000d800ff0c7b82 */ /* 0x000e640000000800 */
[----:B-1----:R-:W-:-:S05]  /*0060*/  IMAD R12, R12, UR4, R3 ;  /* 0x000000040c0c7c24 */ /* 0x002fca000f8e0203 */
[----:B--2---:R-:W-:-:S13]  /*0070*/  ISETP.GE.U32.AND P0, PT, R12, UR5, PT ;  /* 0x000000050c007c0c */ /* 0x004fda000bf06070 */
[----:B------:R-:W-:Y:S05]  /*0080*/  @P0 EXIT ;  /* 0x000000000000094d */ /* 0x000fea0003800000 */
[----:B------:R-:W0:Y:S01]  /*0090*/  LDC.64 R16, c[0x0][0x380] ;  /* 0x0000e000ff107b82 */ /* 0x000e220000000a00 */
[----:B------:R-:W1:Y:S01]  /*00a0*/  LDCU.64 UR4, c[0x0][0x358] ;  /* 0x00006b00ff0477ac */ /* 0x000e620008000a00 */
[----:B0-----:R-:W-:-:S06]  /*00b0*/  IMAD.WIDE R16, R12, 0x8, R16 ;  /* 0x000000080c107825 */ /* 0x001fcc00078e0210 */
[----:B-1----:R-:W2:Y:S01]  /*00c0*/  LDG.E.64 R16, desc[UR4][R16.64] ;  /* 0x0000000410107981 */ /* 0x002ea2000c1e1b00 */
[----:B------:R-:W-:Y:S01]  /*00d0*/  BSSY.RECONVERGENT B1, `(.L_x_16) ;  /* 0x000001b000017945 */ /* 0x000fe20003800200 */
[----:B--2---:R-:W-:-:S14]  /*00e0*/  DSETP.NEU.AND P1, PT, |R16|, +INF , PT ;  /* 0x7ff000001000742a */ /* 0x004fdc0003f2d200 */
[----:B------:R-:W-:Y:S01]  /*00f0*/  @!P1 DMUL R2, RZ, R16 ;  /* 0x00000010ff029228 */ /* 0x000fe20000000000 */
[----:B------:R-:W-:Y:S01]  /*0100*/  @!P1 PLOP3.LUT P0, PT, PT, PT, PT, 0x80, 0x8 ;  /* 0x000000000008981c */ /* 0x000fe20003f0f070 */
[----:B------:R-:W-:-:S12]  /*0110*/  @!P1 BRA `(.L_x_17) ;  /* 0x0000000000589947 */ /* 0x000fd80003800000 */
[----:B------:R-:W-:Y:S01]  /*0120*/  UMOV UR6, 0x6dc9c883 ;  /* 0x6dc9c88300067882 */ /* 0x000fe20000000000 */
[----:B------:R-:W-:Y:S01]  /*0130*/  UMOV UR7, 0x3fe45f30 ;  /* 0x3fe45f3000077882 */ /* 0x000fe20000000000 */
[C---:B------:R-:W-:Y:S01]  /*0140*/  DSETP.GE.AND P0, PT, |R16|.reuse, 2.14748364800000000000e+09, PT ;  /* 0x41e000001000742a */ /* 0x040fe20003f06200 */
[----:B------:R-:W-:Y:S01]  /*0150*/  BSSY.RECONVERGENT B0, `(.L_x_18) ;  /* 0x0000010000007945 */ /* 0x000fe20003800200 */
[----:B------:R-:W-:Y:S01]  /*0160*/  DMUL R4, R16, UR6 ;  /* 0x0000000610047c28 */ /* 0x000fe20008000000 */
[----:B------:R-:W-:Y:S01]  /*0170*/  UMOV UR6, 0x54442d18 ;  /* 0x54442d1800067882 */ /* 0x000fe20000000000 */
[----:B------:R-:W-:-:S08]  /*0180*/  UMOV UR7, 0x3ff921fb ;  /* 0x3ff921fb00077882 */ /* 0x000fd00000000000 */
[----:B------:R-:W0:Y:S08]  /*0190*/  F2I.F64 R4, R4 ;  /* 0x0000000400047311 */ /* 0x000e300000301100 */
[----:B0-----:R-:W0:Y:S02]  /*01a0*/  I2F.F64 R2, R4 ;  /* 0x0000000400027312 */ /* 0x001e240000201c00 */
[----:B0-----:R-:W-:Y:S01]  /*01b0*/  DFMA R6, R2, -UR6, R16 ;  /* 0x8000000602067c2b */ /* 0x001fe20008000010 */
[----:B------:R-:W-:Y:S01]  /*01c0*/  UMOV UR6, 0x33145c00 ;  /* 0x33145c0000067882 */ /* 0x000fe20000000000 */
[----:B------:R-:W-:-:S06]  /*01d0*/  UMOV UR7, 0x3c91a626 ;  /* 0x3c91a62600077882 */ /* 0x000fcc0000000000 */
[----:B------:R-:W-:Y:S01]  /*01e0*/  DFMA R6, R2, -UR6, R6 ;  /* 0x8000000602067c2b */ /* 0x000fe20008000006 */
[----:B------:R-:W-:Y:S01]  /*01f0*/  UMOV UR6, 0x252049c0 ;  /* 0x252049c000067882 */ /* 0x000fe20000000000 */
[----:B------:R-:W-:-:S06]  /*0200*/  UMOV UR7, 0x397b839a ;  /* 0x397b839a00077882 */ /* 0x000fcc0000000000 */
[----:B------:R-:W-:Y:S01]  /*0210*/  DFMA R2, R2, -UR6, R6 ;  /* 0x8000000602027c2b */ /* 0x000fe20008000006 */
[----:B------:R-:W-:Y:S10]  /*0220*/  @!P0 BRA `(.L_x_19) ;  /* 0x0000000000088947 */ /* 0x000ff40003800000 */
[----:B------:R-:W-:-:S07]  /*0230*/  MOV R10, 0x250 ;  /* 0x00000250000a7802 */ /* 0x000fce0000000f00 */
[----:B------:R-:W-:Y:S05]  /*0240*/  CALL.REL.NOINC `($matrix_tan$__internal_trig_reduction_slowpathd) ;  /* 0x0000000400107944 */ /* 0x000fea0003c00000 */
.L_x_19:
[----:B------:R-:W-:Y:S05]  /*0250*/  BSYNC.RECONVERGENT B0 ;  /* 0x0000000000007941 */ /* 0x000fea0003800200 */
.L_x_18:
[----:B------:R-:W-:-:S04]  /*0260*/  LOP3.LUT R4, R4, 0x1, RZ, 0xc0, !PT ;  /* 0x0000000104047812 */ /* 0x000fc800078ec0ff */
[----:B------:R-:W-:-:S13]  /*0270*/  ISETP.NE.U32.AND P0, PT, R4, 0x1, PT ;  /* 0x000000010400780c */ /* 0x000fda0003f05070 */
.L_x_17:
[----:B------:R-:W-:Y:S05]  /*0280*/  BSYNC.RECONVERGENT B1 ;  /* 0x0000000000017941 */ /* 0x000fea0003800200 */
.L_x_16:
[----:B------:R-:W-:Y:S01]  /*0290*/  DMUL R4, R2, R2 ;  /* 0x0000000202047228 */ /* 0x000fe20000000000 */
[----:B------:R-:W-:Y:S01]  /*02a0*/  IMAD.MOV.U32 R6, RZ, RZ, 0x5b27ebb1 ;  /* 0x5b27ebb1ff067424 */ /* 0x000fe200078e00ff */
[----:B------:R-:W-:Y:S01]  /*02b0*/  UMOV UR6, 0x2799bcb9 ;  /* 0x2799bcb900067882 */ /* 0x000fe20000000000 */
[----:B------:R-:W-:Y:S01]  /*02c0*/  IMAD.MOV.U32 R7, RZ, RZ, 0x3ef9757c ;  /* 0x3ef9757cff077424 */ /* 0x000fe200078e00ff */
[----:B------:R-:W-:Y:S01]  /*02d0*/  UMOV UR7, 0x3ee48dac ;  /* 0x3ee48dac00077882 */ /* 0x000fe20000000000 */
[----:B------:R-:W0:Y:S01]  /*02e0*/  LDC.64 R8, c[0x0][0x388] ;  /* 0x0000e200ff087b82 */ /* 0x000e220000000a00 */
[----:B------:R-:W-:Y:S03]  /*02f0*/  BSSY.RECONVERGENT B0, `(.L_x_20) ;  /* 0x0000037000007945 */ /* 0x000fe60003800200 */
        /* <DEDUP_REMOVED lines=8> */
[----:B------:R-:W-:Y:S01]  /*0380*/  UMOV UR7, 0x3f119f53 ;  /* 0x3f119f5300077882 */ /* 0x000fe20000000000 */
[----:B0-----:R-:W-:-:S05]  /*0390*/  IMAD.WIDE R12, R12, 0x8, R8 ;  /* 0x000000080c0c7825 */ /* 0x001fca00078e0208 */
        /* <DEDUP_REMOVED lines=33> */
[----:B------:R-:W-:Y:S10]  /*05b0*/  @P0 BRA `(.L_x_21) ;  /* 0x0000000000280947 */ /* 0x000ff40003800000 */
[----:B------:R-:W0:Y:S01]  /*05c0*/  MUFU.RCP64H R9, R5 ;  /* 0x0000000500097308 */ /* 0x000e220000001800 */
[----:B------:R-:W-:-:S06]  /*05d0*/  IMAD.MOV.U32 R8, RZ, RZ, RZ ;  /* 0x000000ffff087224 */ /* 0x000fcc00078e00ff */
[----:B0-----:R-:W-:-:S08]  /*05e0*/  DFMA R6, -R4, R8, 1 ;  /* 0x3ff000000406742b */ /* 0x001fd00000000108 */
[----:B------:R-:W-:Y:S02]  /*05f0*/  DFMA R10, R6, R6, R6 ;  /* 0x00000006060a722b */ /* 0x000fe40000000006 */
[----:B------:R-:W-:-:S06]  /*0600*/  DADD R6, R4, -R2 ;  /* 0x0000000004067229 */ /* 0x000fcc0000000802 */
[----:B------:R-:W-:Y:S02]  /*0610*/  DFMA R10, R8, R10, R8 ;  /* 0x0000000a080a722b */ /* 0x000fe40000000008 */
[----:B------:R-:W-:-:S06]  /*0620*/  DFMA R6, R14, R2, -R6 ;  /* 0x000000020e06722b */ /* 0x000fcc0000000806 */
[----:B------:R-:W-:-:S08]  /*0630*/  DFMA R2, R4, -R10, 1 ;  /* 0x3ff000000402742b */ /* 0x000fd0000000080a */
[----:B------:R-:W-:-:S08]  /*0640*/  DFMA R2, R6, -R10, R2 ;  /* 0x8000000a0602722b */ /* 0x000fd00000000002 */
[----:B------:R-:W-:-:S11]  /*0650*/  DFMA R4, -R10, R2, -R10 ;  /* 0x000000020a04722b */ /* 0x000fd6000000090a */
.L_x_21:
[----:B------:R-:W-:Y:S05]  /*0660*/  BSYNC.RECONVERGENT B0 ;  /* 0x0000000000007941 */ /* 0x000fea0003800200 */
.L_x_20:
[----:B------:R-:W-:Y:S01]  /*0670*/  STG.E.64 desc[UR4][R12.64], R4 ;  /* 0x000000040c007986 */ /* 0x000fe2000c101b04 */
[----:B------:R-:W-:Y:S05]  /*0680*/  EXIT ;  /* 0x000000000000794d */ /* 0x000fea0003800000 */
        .type           $matrix_tan$__internal_trig_reduction_slowpathd,@function
        .size           $matrix_tan$__internal_trig_reduction_slowpathd,(.L_x_495 - $matrix_tan$__internal_trig_reduction_slowpathd)
$matrix_tan$__internal_trig_reduction_slowpathd:
[--C-:B------:R-:W-:Y:S01]  /*0690*/  SHF.R.U32.HI R6, RZ, 0x14, R17.reuse ;  /* 0x00000014ff067819 */ /* 0x100fe20000011611 */
[----:B------:R-:W-:Y:S02]  /*06a0*/  IMAD.MOV.U32 R11, RZ, RZ, R16 ;  /* 0x000000ffff0b7224 */ /* 0x000fe400078e0010 */
[----:B------:R-:W-:Y:S01]  /*06b0*/  IMAD.MOV.U32 R14, RZ, RZ, R17 ;  /* 0x000000ffff0e7224 */ /* 0x000fe200078e0011 */
[----:B------:R-:W-:Y:S01]  /*06c0*/  LOP3.LUT R0, R6, 0x7ff, RZ, 0xc0, !PT ;  /* 0x000007ff06007812 */ /* 0x000fe200078ec0ff */
[----:B------:R-:W-:-:S03]  /*06d0*/  IMAD.MOV.U32 R4, RZ, RZ, RZ ;  /* 0x000000ffff047224 */ /* 0x000fc600078e00ff */
[----:B------:R-:W-:-:S13]  /*06e0*/  ISETP.NE.AND P0, PT, R0, 0x7ff, PT ;  /* 0x000007ff0000780c */ /* 0x000fda0003f05270 */
[----:B------:R-:W-:Y:S05]  /*06f0*/  @!P0 BRA `(.L_x_22) ;  /* 0x0000000800488947 */ /* 0x000fea0003800000 */
[----:B------:R-:W-:Y:S01]  /*0700*/  VIADD R0, R0, 0xfffffc00 ;  /* 0xfffffc0000007836 */ /* 0x000fe20000000000 */
[----:B------:R-:W-:Y:S01]  /*0710*/  BSSY.RECONVERGENT B2, `(.L_x_23) ;  /* 0x000002f000027945 */ /* 0x000fe20003800200 */
[----:B------:R-:W-:-:S03]  /*0720*/  CS2R R18, SRZ ;  /* 0x0000000000127805 */ /* 0x000fc6000001ff00 */
[----:B------:R-:W-:Y:S02]  /*0730*/  SHF.R.U32.HI R7, RZ, 0x6, R0 ;  /* 0x00000006ff077819 */ /* 0x000fe40000011600 */
[----:B------:R-:W-:Y:S02]  /*0740*/  ISETP.GE.U32.AND P0, PT, R0, 0x80, PT ;  /* 0x000000800000780c */ /* 0x000fe40003f06070 */
[C---:B------:R-:W-:Y:S02]  /*0750*/  IADD3 R0, PT, PT, -R7.reuse, 0x13, RZ ;  /* 0x0000001307007810 */ /* 0x040fe40007ffe1ff */
[----:B------:R-:W-:Y:S02]  /*0760*/  IADD3 R21, PT, PT, -R7, 0xf, RZ ;  /* 0x0000000f07157810 */ /* 0x000fe40007ffe1ff */
[----:B------:R-:W-:-:S04]  /*0770*/  SEL R0, R0, 0x12, P0 ;  /* 0x0000001200007807 */ /* 0x000fc80000000000 */
[----:B------:R-:W-:-:S13]  /*0780*/  ISETP.GE.AND P0, PT, R21, R0, PT ;  /* 0x000000001500720c */ /* 0x000fda0003f06270 */
[----:B------:R-:W-:Y:S05]  /*0790*/  @P0 BRA `(.L_x_24) ;  /* 0x0000000000980947 */ /* 0x000fea0003800000 */
[----:B------:R-:W0:Y:S01]  /*07a0*/  LDC.64 R8, c[0x0][0x358] ;  /* 0x0000d600ff087b82 */ /* 0x000e220000000a00 */
[C---:B------:R-:W-:Y:S01]  /*07b0*/  SHF.L.U64.HI R13, R11.reuse, 0xb, R14 ;  /* 0x0000000b0b0d7819 */ /* 0x040fe2000001020e */
[----:B------:R-:W-:Y:S01]  /*07c0*/  BSSY.RECONVERGENT B3, `(.L_x_25) ;  /* 0x0000022000037945 */ /* 0x000fe20003800200 */
[----:B------:R-:W-:Y:S01]  /*07d0*/  IMAD.SHL.U32 R11, R11, 0x800, RZ ;  /* 0x000008000b0b7824 */ /* 0x000fe200078e00ff */
[----:B------:R-:W-:Y:S01]  /*07e0*/  IADD3 R15, PT, PT, RZ, -R7, -R0 ;  /* 0x80000007ff0f7210 */ /* 0x000fe20007ffe800 */
[----:B------:R-:W-:Y:S01]  /*07f0*/  IMAD.MOV.U32 R14, RZ, RZ, RZ ;  /* 0x000000ffff0e7224 */ /* 0x000fe200078e00ff */
[----:B------:R-:W-:Y:S02]  /*0800*/  CS2R R18, SRZ ;  /* 0x0000000000127805 */ /* 0x000fe4000001ff00 */
[----:B------:R-:W-:Y:S01]  /*0810*/  LOP3.LUT R13, R13, 0x80000000, RZ, 0xfc, !PT ;  /* 0x800000000d0d7812 */ /* 0x000fe200078efcff */
[----:B------:R-:W1:Y:S06]  /*0820*/  LDC.64 R2, c[0x4][RZ] ;  /* 0x01000000ff027b82 */ /* 0x000e6c0000000a00 */
.L_x_26:
[----:B0-----:R-:W-:Y:S01]  /*0830*/  R2UR UR6, R8 ;  /* 0x00000000080672ca */ /* 0x001fe200000e0000 */
[----:B-1----:R-:W-:Y:S01]  /*0840*/  IMAD.WIDE R4, R21, 0x8, R2 ;  /* 0x0000000815047825 */ /* 0x002fe200078e0202 */
[----:B------:R-:W-:-:S13]  /*0850*/  R2UR UR7, R9 ;  /* 0x00000000090772ca */ /* 0x000fda00000e0000 */
[----:B------:R-:W2:Y:S01]  /*0860*/  LDG.E.64.CONSTANT R4, desc[UR6][R4.64] ;  /* 0x0000000604047981 */ /* 0x000ea2000c1e9b00 */
[----:B------:R-:W-:Y:S02]  /*0870*/  VIADD R15, R15, 0x1 ;  /* 0x000000010f0f7836 */ /* 0x000fe40000000000 */
[----:B------:R-:W-:Y:S02]  /*0880*/  VIADD R21, R21, 0x1 ;  /* 0x0000000115157836 */ /* 0x000fe40000000000 */
[----:B--2---:R-:W-:-:S04]  /*0890*/  IMAD.WIDE.U32 R18, P2, R4, R11, R18 ;  /* 0x0000000b04127225 */ /* 0x004fc80007840012 */
[----:B------:R-:W-:Y:S02]  /*08a0*/  IMAD R23, R4, R13, RZ ;  /* 0x0000000d04177224 */ /* 0x000fe400078e02ff */
[CC--:B------:R-:W-:Y:S02]  /*08b0*/  IMAD R16, R5.reuse, R11.reuse, RZ ;  /* 0x0000000b05107224 */ /* 0x0c0fe400078e02ff */
[----:B------:R-:W-:Y:S01]  /*08c0*/  IMAD.HI.U32 R25, R5, R11, RZ ;  /* 0x0000000b05197227 */ /* 0x000fe200078e00ff */
[----:B------:R-:W-:-:S03]  /*08d0*/  IADD3 R19, P0, PT, R23, R19, RZ ;  /* 0x0000001317137210 */ /* 0x000fc60007f1e0ff */
[----:B------:R-:W-:Y:S01]  /*08e0*/  IMAD R23, R14, 0x8, R1 ;  /* 0x000000080e177824 */ /* 0x000fe200078e0201 */
[----:B------:R-:W-:Y:S01]  /*08f0*/  IADD3 R19, P1, PT, R16, R19, RZ ;  /* 0x0000001310137210 */ /* 0x000fe20007f3e0ff */
[----:B------:R-:W-:-:S04]  /*0900*/  IMAD.HI.U32 R16, R4, R13, RZ ;  /* 0x0000000d04107227 */ /* 0x000fc800078e00ff */
[----:B------:R-:W-:Y:S01]  /*0910*/  IMAD.X R4, RZ, RZ, R16, P2 ;  /* 0x000000ffff047224 */ /* 0x000fe200010e0610 */
[----:B------:R0:W-:Y:S01]  /*0920*/  STL.64 [R23], R18 ;  /* 0x0000001217007387 */ /* 0x0001e20000100a00 */
[----:B------:R-:W-:-:S03]  /*0930*/  IMAD.HI.U32 R16, R5, R13, RZ ;  /* 0x0000000d05107227 */ /* 0x000fc600078e00ff */
[----:B------:R-:W-:Y:S01]  /*0940*/  IADD3.X R4, P0, PT, R25, R4, RZ, P0, !PT ;  /* 0x0000000419047210 */ /* 0x000fe2000071e4ff */
[----:B------:R-:W-:Y:S02]  /*0950*/  IMAD R5, R5, R13, RZ ;  /* 0x0000000d05057224 */ /* 0x000fe400078e02ff */
[----:B------:R-:W-:-:S03]  /*0960*/  VIADD R14, R14, 0x1 ;  /* 0x000000010e0e7836 */ /* 0x000fc60000000000 */
[----:B------:R-:W-:Y:S01]  /*0970*/  IADD3.X R5, P1, PT, R5, R4, RZ, P1, !PT ;  /* 0x0000000405057210 */ /* 0x000fe20000f3e4ff */
[----:B------:R-:W-:Y:S01]  /*0980*/  IMAD.X R4, RZ, RZ, R16, P0 ;  /* 0x000000ffff047224 */ /* 0x000fe200000e0610 */
[----:B------:R-:W-:-:S03]  /*0990*/  ISETP.NE.AND P0, PT, R15, -0xf, PT ;  /* 0xfffffff10f00780c */ /* 0x000fc60003f05270 */
[----:B------:R-:W-:Y:S02]  /*09a0*/  IMAD.X R4, RZ, RZ, R4, P1 ;  /* 0x000000ffff047224 */ /* 0x000fe400008e0604 */
[----:B0-----:R-:W-:Y:S02]  /*09b0*/  IMAD.MOV.U32 R18, RZ, RZ, R5 ;  /* 0x000000ffff127224 */ /* 0x001fe400078e0005 */
[----:B------:R-:W-:-:S06]  /*09c0*/  IMAD.MOV.U32 R19, RZ, RZ, R4 ;  /* 0x000000ffff137224 */ /* 0x000fcc00078e0004 */
[----:B------:R-:W-:Y:S05]  /*09d0*/  @P0 BRA `(.L_x_26) ;  /* 0xfffffffc00940947 */ /* 0x000fea000383ffff */
[----:B------:R-:W-:Y:S05]  /*09e0*/  BSYNC.RECONVERGENT B3 ;  /* 0x0000000000037941 */ /* 0x000fea0003800200 */
.L_x_25:
[----:B------:R-:W-:-:S07]  /*09f0*/  IMAD.MOV.U32 R21, RZ, RZ, R0 ;  /* 0x000000ffff157224 */ /* 0x000fce00078e0000 */
.L_x_24:
[----:B------:R-:W-:Y:S05]  /*0a00*/  BSYNC.RECONVERGENT B2 ;  /* 0x0000000000027941 */ /* 0x000fea0003800200 */
.L_x_23:
[----:B------:R-:W-:Y:S01]  /*0a10*/  LOP3.LUT P0, R23, R6, 0x3f, RZ, 0xc0, !PT ;  /* 0x0000003f06177812 */ /* 0x000fe2000780c0ff */
[----:B------:R-:W-:-:S04]  /*0a20*/  IMAD.IADD R0, R7, 0x1, R21 ;  /* 0x0000000107007824 */ /* 0x000fc800078e0215 */
[----:B------:R-:W-:-:S05]  /*0a30*/  IMAD.U32 R21, R0, 0x8, R1 ;  /* 0x0000000800157824 */ /* 0x000fca00078e0001 */
[----:B------:R0:W-:Y:S04]  /*0a40*/  STL.64 [R21+-0x78], R18 ;  /* 0xffff881215007387 */ /* 0x0001e80000100a00 */
[----:B------:R-:W2:Y:S04]  /*0a50*/  @P0 LDL.64 R8, [R1+0x8] ;  /* 0x0000080001080983 */ /* 0x000ea80000100a00 */
[----:B------:R-:W3:Y:S04]  /*0a60*/  LDL.64 R2, [R1+0x10] ;  /* 0x0000100001027983 */ /* 0x000ee80000100a00 */
[----:B------:R-:W4:Y:S01]  /*0a70*/  LDL.64 R4, [R1+0x18] ;  /* 0x0000180001047983 */ /* 0x000f220000100a00 */
[----:B------:R-:W-:Y:S01]  /*0a80*/  @P0 LOP3.LUT R0, R6, 0x3f, RZ, 0xc, !PT ;  /* 0x0000003f06000812 */ /* 0x000fe200078e0cff */
[----:B------:R-:W-:Y:S01]  /*0a90*/  BSSY.RECONVERGENT B2, `(.L_x_27) ;  /* 0x0000034000027945 */ /* 0x000fe20003800200 */
[----:B--2---:R-:W-:-:S02]  /*0aa0*/  @P0 SHF.R.U64 R7, R8, 0x1, R9 ;  /* 0x0000000108070819 */ /* 0x004fc40000001209 */
[----:B------:R-:W-:Y:S02]  /*0ab0*/  @P0 SHF.R.U32.HI R9, RZ, 0x1, R9 ;  /* 0x00000001ff090819 */ /* 0x000fe40000011609 */
[CC--:B---3--:R-:W-:Y:S02]  /*0ac0*/  @P0 SHF.L.U32 R11, R2.reuse, R23.reuse, RZ ;  /* 0x00000017020b0219 */ /* 0x0c8fe400000006ff */
[----:B------:R-:W-:Y:S02]  /*0ad0*/  @P0 SHF.R.U64 R6, R7, R0, R9 ;  /* 0x0000000007060219 */ /* 0x000fe40000001209 */
[--C-:B------:R-:W-:Y:S02]  /*0ae0*/  @P0 SHF.R.U32.HI R15, RZ, 0x1, R3.reuse ;  /* 0x00000001ff0f0819 */ /* 0x100fe40000011603 */
[C-C-:B------:R-:W-:Y:S02]  /*0af0*/  @P0 SHF.R.U64 R13, R2.reuse, 0x1, R3.reuse ;  /* 0x00000001020d0819 */ /* 0x140fe40000001203 */
[----:B------:R-:W-:-:S02]  /*0b00*/  @P0 SHF.L.U64.HI R8, R2, R23, R3 ;  /* 0x0000001702080219 */ /* 0x000fc40000010203 */
[----:B------:R-:W-:Y:S02]  /*0b10*/  @P0 SHF.R.U32.HI R7, RZ, R0, R9 ;  /* 0x00000000ff070219 */ /* 0x000fe40000011609 */
[----:B------:R-:W-:Y:S02]  /*0b20*/  @P0 LOP3.LUT R2, R11, R6, RZ, 0xfc, !PT ;  /* 0x000000060b020212 */ /* 0x000fe400078efcff */
[----:B----4-:R-:W-:Y:S02]  /*0b30*/  @P0 SHF.L.U32 R9, R4, R23, RZ ;  /* 0x0000001704090219 */ /* 0x010fe400000006ff */
[----:B------:R-:W-:Y:S02]  /*0b40*/  @P0 SHF.R.U64 R14, R13, R0, R15 ;  /* 0x000000000d0e0219 */ /* 0x000fe4000000120f */
[----:B------:R-:W-:Y:S01]  /*0b50*/  @P0 LOP3.LUT R3, R8, R7, RZ, 0xfc, !PT ;  /* 0x0000000708030212 */ /* 0x000fe200078efcff */
[----:B------:R-:W-:Y:S01]  /*0b60*/  IMAD.SHL.U32 R8, R2, 0x4, RZ ;  /* 0x0000000402087824 */ /* 0x000fe200078e00ff */
[----:B------:R-:W-:-:S02]  /*0b70*/  @P0 SHF.L.U64.HI R23, R4, R23, R5 ;  /* 0x0000001704170219 */ /* 0x000fc40000010205 */
[----:B------:R-:W-:Y:S02]  /*0b80*/  @P0 LOP3.LUT R4, R9, R14, RZ, 0xfc, !PT ;  /* 0x0000000e09040212 */ /* 0x000fe400078efcff */
[----:B------:R-:W-:Y:S02]  /*0b90*/  @P0 SHF.R.U32.HI R0, RZ, R0, R15 ;  /* 0x00000000ff000219 */ /* 0x000fe4000001160f */
[----:B------:R-:W-:Y:S02]  /*0ba0*/  SHF.L.U64.HI R9, R2, 0x2, R3 ;  /* 0x0000000202097819 */ /* 0x000fe40000010203 */
[----:B------:R-:W-:Y:S02]  /*0bb0*/  @P0 LOP3.LUT R5, R23, R0, RZ, 0xfc, !PT ;  /* 0x0000000017050212 */ /* 0x000fe400078efcff */
[----:B------:R-:W-:Y:S02]  /*0bc0*/  SHF.L.W.U32.HI R3, R3, 0x2, R4 ;  /* 0x0000000203037819 */ /* 0x000fe40000010e04 */
[----:B------:R-:W-:-:S02]  /*0bd0*/  IADD3 RZ, P0, PT, RZ, -R8, RZ ;  /* 0x80000008ffff7210 */ /* 0x000fc40007f1e0ff */
[----:B------:R-:W-:Y:S02]  /*0be0*/  LOP3.LUT R0, RZ, R9, RZ, 0x33, !PT ;  /* 0x00000009ff007212 */ /* 0x000fe400078e33ff */
[----:B------:R-:W-:Y:S02]  /*0bf0*/  SHF.L.W.U32.HI R4, R4, 0x2, R5 ;  /* 0x0000000204047819 */ /* 0x000fe40000010e05 */
[----:B------:R-:W-:Y:S02]  /*0c00*/  LOP3.LUT R2, RZ, R3, RZ, 0x33, !PT ;  /* 0x00000003ff027212 */ /* 0x000fe400078e33ff */
[----:B------:R-:W-:Y:S02]  /*0c10*/  IADD3.X R6, P0, PT, RZ, R0, RZ, P0, !PT ;  /* 0x00000000ff067210 */ /* 0x000fe4000071e4ff */
[----:B------:R-:W-:Y:S02]  /*0c20*/  LOP3.LUT R7, RZ, R4, RZ, 0x33, !PT ;  /* 0x00000004ff077212 */ /* 0x000fe400078e33ff */
[----:B------:R-:W-:-:S02]  /*0c30*/  IADD3.X R0, P1, PT, RZ, R2, RZ, P0, !PT ;  /* 0x00000002ff007210 */ /* 0x000fc4000073e4ff */
[----:B------:R-:W-:-:S03]  /*0c40*/  ISETP.GT.U32.AND P2, PT, R3, -0x1, PT ;  /* 0xffffffff0300780c */ /* 0x000fc60003f44070 */
[----:B------:R-:W-:Y:S01]  /*0c50*/  IMAD.X R7, RZ, RZ, R7, P1 ;  /* 0x000000ffff077224 */ /* 0x000fe200008e0607 */
[----:B------:R-:W-:-:S04]  /*0c60*/  ISETP.GT.AND.EX P0, PT, R4, -0x1, PT, P2 ;  /* 0xffffffff0400780c */ /* 0x000fc80003f04320 */
[----:B------:R-:W-:Y:S02]  /*0c70*/  SEL R2, R4, R7, P0 ;  /* 0x0000000704027207 */ /* 0x000fe40000000000 */
[----:B------:R-:W-:Y:S02]  /*0c80*/  SEL R13, R3, R0, P0 ;  /* 0x00000000030d7207 */ /* 0x000fe40000000000 */
[----:B------:R-:W-:Y:S02]  /*0c90*/  ISETP.NE.U32.AND P1, PT, R2, RZ, PT ;  /* 0x000000ff0200720c */ /* 0x000fe40003f25070 */
[----:B------:R-:W-:Y:S02]  /*0ca0*/  SEL R9, R9, R6, P0 ;  /* 0x0000000609097207 */ /* 0x000fe40000000000 */
[----:B------:R-:W-:Y:S01]  /*0cb0*/  SEL R3, R13, R2, !P1 ;  /* 0x000000020d037207 */ /* 0x000fe20004800000 */
[----:B------:R-:W-:-:S05]  /*0cc0*/  @!P0 IMAD.MOV R8, RZ, RZ, -R8 ;  /* 0x000000ffff088224 */ /* 0x000fca00078e0a08 */
[----:B------:R-:W1:Y:S02]  /*0cd0*/  FLO.U32 R3, R3 ;  /* 0x0000000300037300 */ /* 0x000e6400000e0000 */
[C---:B-1----:R-:W-:Y:S02]  /*0ce0*/  IADD3 R7, PT, PT, -R3.reuse, 0x1f, RZ ;  /* 0x0000001f03077810 */ /* 0x042fe40007ffe1ff */
[----:B------:R-:W-:-:S03]  /*0cf0*/  IADD3 R0, PT, PT, -R3, 0x3f, RZ ;  /* 0x0000003f03007810 */ /* 0x000fc60007ffe1ff */
[----:B------:R-:W-:-:S05]  /*0d00*/  @P1 IMAD.MOV R0, RZ, RZ, R7 ;  /* 0x000000ffff001224 */ /* 0x000fca00078e0207 */
[----:B------:R-:W-:-:S13]  /*0d10*/  ISETP.NE.AND P1, PT, R0, RZ, PT ;  /* 0x000000ff0000720c */ /* 0x000fda0003f25270 */
[----:B0-----:R-:W-:Y:S05]  /*0d20*/  @!P1 BRA `(.L_x_28) ;  /* 0x0000000000289947 */ /* 0x001fea0003800000 */
[--C-:B------:R-:W-:Y:S02]  /*0d30*/  SHF.R.U64 R7, R8, 0x1, R9.reuse ;  /* 0x0000000108077819 */ /* 0x100fe40000001209 */
[C---:B------:R-:W-:Y:S02]  /*0d40*/  LOP3.LUT R3, R0.reuse, 0x3f, RZ, 0xc0, !PT ;  /* 0x0000003f00037812 */ /* 0x040fe400078ec0ff */
[----:B------:R-:W-:Y:S02]  /*0d50*/  SHF.R.U32.HI R9, RZ, 0x1, R9 ;  /* 0x00000001ff097819 */ /* 0x000fe40000011609 */
[----:B------:R-:W-:Y:S02]  /*0d60*/  LOP3.LUT R6, R0, 0x3f, RZ, 0xc, !PT ;  /* 0x0000003f00067812 */ /* 0x000fe400078e0cff */
[CC--:B------:R-:W-:Y:S02]  /*0d70*/  SHF.L.U64.HI R11, R13.reuse, R3.reuse, R2 ;  /* 0x000000030d0b7219 */ /* 0x0c0fe40000010202 */
[----:B------:R-:W-:-:S02]  /*0d80*/  SHF.L.U32 R3, R13, R3, RZ ;  /* 0x000000030d037219 */ /* 0x000fc400000006ff */
[-CC-:B------:R-:W-:Y:S02]  /*0d90*/  SHF.R.U64 R2, R7, R6.reuse, R9.reuse ;  /* 0x0000000607027219 */ /* 0x180fe40000001209 */
[----:B------:R-:W-:Y:S02]  /*0da0*/  SHF.R.U32.HI R6, RZ, R6, R9 ;  /* 0x00000006ff067219 */ /* 0x000fe40000011609 */
[----:B------:R-:W-:Y:S02]  /*0db0*/  LOP3.LUT R13, R3, R2, RZ, 0xfc, !PT ;  /* 0x00000002030d7212 */ /* 0x000fe400078efcff */
[----:B------:R-:W-:-:S07]  /*0dc0*/  LOP3.LUT R2, R11, R6, RZ, 0xfc, !PT ;  /* 0x000000060b027212 */ /* 0x000fce00078efcff */
.L_x_28:
[----:B------:R-:W-:Y:S05]  /*0dd0*/  BSYNC.RECONVERGENT B2 ;  /* 0x0000000000027941 */ /* 0x000fea0003800200 */
.L_x_27:
[----:B------:R-:W-:Y:S01]  /*0de0*/  IMAD.WIDE.U32 R8, R13, 0x2168c235, RZ ;  /* 0x2168c2350d087825 */ /* 0x000fe200078e00ff */
[----:B------:R-:W-:-:S03]  /*0df0*/  SHF.R.U32.HI R5, RZ, 0x1e, R5 ;  /* 0x0000001eff057819 */ /* 0x000fc60000011605 */
[----:B------:R-:W-:Y:S01]  /*0e00*/  IMAD.MOV.U32 R6, RZ, RZ, R9 ;  /* 0x000000ffff067224 */ /* 0x000fe200078e0009 */
[----:B------:R-:W-:Y:S01]  /*0e10*/  IADD3 RZ, P1, PT, R8, R8, RZ ;  /* 0x0000000808ff7210 */ /* 0x000fe20007f3e0ff */
[----:B------:R-:W-:Y:S01]  /*0e20*/  IMAD.MOV.U32 R7, RZ, RZ, RZ ;  /* 0x000000ffff077224 */ /* 0x000fe200078e00ff */
[----:B------:R-:W-:Y:S01]  /*0e30*/  LEA.HI R4, R4, R5, RZ, 0x1 ;  /* 0x0000000504047211 */ /* 0x000fe200078f08ff */
[----:B------:R-:W-:-:S04]  /*0e40*/  IMAD.HI.U32 R3, R2, -0x36f0255e, RZ ;  /* 0xc90fdaa202037827 */ /* 0x000fc800078e00ff */
[----:B------:R-:W-:-:S04]  /*0e50*/  IMAD.WIDE.U32 R6, R13, -0x36f0255e, R6 ;  /* 0xc90fdaa20d067825 */ /* 0x000fc800078e0006 */
[C---:B------:R-:W-:Y:S02]  /*0e60*/  IMAD R9, R2.reuse, -0x36f0255e, RZ ;  /* 0xc90fdaa202097824 */ /* 0x040fe400078e02ff */
[----:B------:R-:W-:-:S04]  /*0e70*/  IMAD.WIDE.U32 R6, P2, R2, 0x2168c235, R6 ;  /* 0x2168c23502067825 */ /* 0x000fc80007840006 */
[----:B------:R-:W-:Y:S01]  /*0e80*/  IMAD.X R2, RZ, RZ, R3, P2 ;  /* 0x000000ffff027224 */ /* 0x000fe200010e0603 */
[----:B------:R-:W-:Y:S02]  /*0e90*/  IADD3 R3, P2, PT, R9, R7, RZ ;  /* 0x0000000709037210 */ /* 0x000fe40007f5e0ff */
[----:B------:R-:W-:Y:S02]  /*0ea0*/  IADD3.X RZ, P1, PT, R6, R6, RZ, P1, !PT ;  /* 0x0000000606ff7210 */ /* 0x000fe40000f3e4ff */
[C---:B------:R-:W-:Y:S01]  /*0eb0*/  ISETP.GT.U32.AND P3, PT, R3.reuse, RZ, PT ;  /* 0x000000ff0300720c */ /* 0x040fe20003f64070 */
[----:B------:R-:W-:Y:S01]  /*0ec0*/  IMAD.X R2, RZ, RZ, R2, P2 ;  /* 0x000000ffff027224 */ /* 0x000fe200010e0602 */
[----:B------:R-:W-:-:S04]  /*0ed0*/  IADD3.X R6, P2, PT, R3, R3, RZ, P1, !PT ;  /* 0x0000000303067210 */ /* 0x000fc80000f5e4ff */
[C---:B------:R-:W-:Y:S01]  /*0ee0*/  ISETP.GT.AND.EX P1, PT, R2.reuse, RZ, PT, P3 ;  /* 0x000000ff0200720c */ /* 0x040fe20003f24330 */
[----:B------:R-:W-:-:S03]  /*0ef0*/  IMAD.X R7, R2, 0x1, R2, P2 ;  /* 0x0000000102077824 */ /* 0x000fc600010e0602 */
[----:B------:R-:W-:Y:S02]  /*0f00*/  SEL R6, R6, R3, P1 ;  /* 0x0000000306067207 */ /* 0x000fe40000800000 */
[----:B------:R-:W-:Y:S02]  /*0f10*/  SEL R3, R7, R2, P1 ;  /* 0x0000000207037207 */ /* 0x000fe40000800000 */
[----:B------:R-:W-:Y:S02]  /*0f20*/  IADD3 R2, P2, PT, R6, 0x1, RZ ;  /* 0x0000000106027810 */ /* 0x000fe40007f5e0ff */
[----:B------:R-:W-:Y:S02]  /*0f30*/  SEL R7, RZ, 0xffffffff, !P1 ;  /* 0xffffffffff077807 */ /* 0x000fe40004800000 */
[----:B------:R-:W-:Y:S01]  /*0f40*/  LOP3.LUT P1, R17, R17, 0x80000000, RZ, 0xc0, !PT ;  /* 0x8000000011117812 */ /* 0x000fe2000782c0ff */
[----:B------:R-:W-:Y:S02]  /*0f50*/  IMAD.X R3, RZ, RZ, R3, P2 ;  /* 0x000000ffff037224 */ /* 0x000fe400010e0603 */
[----:B------:R-:W-:Y:S01]  /*0f60*/  IMAD.IADD R0, R7, 0x1, -R0 ;  /* 0x0000000107007824 */ /* 0x000fe200078e0a00 */
[----:B------:R-:W-:-:S02]  /*0f70*/  @!P0 LOP3.LUT R17, R17, 0x80000000, RZ, 0x3c, !PT ;  /* 0x8000000011118812 */ /* 0x000fc400078e3cff */
[----:B------:R-:W-:Y:S01]  /*0f80*/  SHF.R.U64 R2, R2, 0xa, R3 ;  /* 0x0000000a02027819 */ /* 0x000fe20000001203 */
[----:B------:R-:W-:-:S03]  /*0f90*/  IMAD.SHL.U32 R0, R0, 0x100000, RZ ;  /* 0x0010000000007824 */ /* 0x000fc600078e00ff */
[----:B------:R-:W-:-:S03]  /*0fa0*/  IADD3 R2, P2, PT, R2, 0x1, RZ ;  /* 0x0000000102027810 */ /* 0x000fc60007f5e0ff */
[----:B------:R-:W-:Y:S01]  /*0fb0*/  @P1 IMAD.MOV R4, RZ, RZ, -R4 ;  /* 0x000000ffff041224 */ /* 0x000fe200078e0a04 */
[----:B------:R-:W-:-:S04]  /*0fc0*/  LEA.HI.X R3, R3, RZ, RZ, 0x16, P2 ;  /* 0x000000ff03037211 */ /* 0x000fc800010fb4ff */
[--C-:B------:R-:W-:Y:S02]  /*0fd0*/  SHF.R.U64 R2, R2, 0x1, R3.reuse ;  /* 0x0000000102027819 */ /* 0x100fe40000001203 */
[----:B------:R-:W-:Y:S02]  /*0fe0*/  SHF.R.U32.HI R3, RZ, 0x1, R3 ;  /* 0x00000001ff037819 */ /* 0x000fe40000011603 */
[----:B------:R-:W-:-:S04]  /*0ff0*/  IADD3 R11, P2, P3, RZ, RZ, R2 ;  /* 0x000000ffff0b7210 */ /* 0x000fc80007b5e002 */
[----:B------:R-:W-:-:S04]  /*1000*/  IADD3.X R0, PT, PT, R0, 0x3fe00000, R3, P2, P3 ;  /* 0x3fe0000000007810 */ /* 0x000fc800017e6403 */
[----:B------:R-:W-:-:S07]  /*1010*/  LOP3.LUT R14, R0, R17, RZ, 0xfc, !PT ;  /* 0x00000011000e7212 */ /* 0x000fce00078efcff */
.L_x_22:
[----:B------:R-:W-:Y:S02]  /*1020*/  IMAD.MOV.U32 R2, RZ, RZ, R11 ;  /* 0x000000ffff027224 */ /* 0x000fe400078e000b */
[----:B------:R-:W-:Y:S02]  /*1030*/  IMAD.MOV.U32 R11, RZ, RZ, 0x0 ;  /* 0x00000000ff0b7424 */ /* 0x000fe400078e00ff */
[----:B------:R-:W-:Y:S02]  /*1040*/  IMAD.MOV.U32 R3, RZ, RZ, R14 ;  /* 0x000000ffff037224 */ /* 0x000fe400078e000e */
[----:B------:R-:W-:Y:S05]  /*1050*/  RET.REL.NODEC R10 `(matrix_tan) ;  /* 0xffffffec0ae87950 */ /* 0x000fea0003c3ffff */
.L_x_29:
        /* <DEDUP_REMOVED lines=10> */
.L_x_495:


//--------------------- .text.matrix_cosh         --------------------------
	.section	.text.matrix_cosh,"ax",@progbits
	.align	128
        .global         matrix_cosh
        .type           matrix_cosh,@function
        .size           matrix_cosh,(.L_x_512 - matrix_cosh)
        .other          matrix_cosh,@"STO_CUDA_ENTRY STV_DEFAULT"
matrix_cosh:
.text.matrix_cosh:
        /* <DEDUP_REMOVED lines=13> */
[----:B--2---:R-:W-:Y:S01]  /*00d0*/  LOP3.LUT R5, R3, 0x7fffffff, RZ, 0xc0, !PT ;  /* 0x7fffffff03057812 */ /* 0x004fe200078ec0ff */
[----:B------:R-:W-:-:S03]  /*00e0*/  IMAD.MOV.U32 R4, RZ, RZ, R2 ;  /* 0x000000ffff047224 */ /* 0x000fc600078e0002 */
[----:B------:R-:W-:-:S13]  /*00f0*/  ISETP.GT.U32.AND P0, PT, R5, 0x408633ce, PT ;  /* 0x408633ce0500780c */ /* 0x000fda0003f04070 */
[----:B------:R-:W-:Y:S05]  /*0100*/  @P0 BRA `(.L_x_31) ;  /* 0x0000000000c80947 */ /* 0x000fea0003800000 */
[----:B------:R-:W-:Y:S02]  /*0110*/  HFMA2 R3, -RZ, RZ, 1.9912109375, 0.00128841400146484375 ;  /* 0x3ff71547ff037431 */ /* 0x000fe400000001ff */
[----:B------:R-:W-:Y:S01]  /*0120*/  IMAD.MOV.U32 R2, RZ, RZ, 0x652b82fe ;  /* 0x652b82feff027424 */ /* 0x000fe200078e00ff */
[----:B------:R-:W-:Y:S01]  /*0130*/  UMOV UR6, 0xfefa39ef ;  /* 0xfefa39ef00067882 */ /* 0x000fe20000000000 */
[----:B------:R-:W-:-:S04]  /*0140*/  UMOV UR7, 0x3fe62e42 ;  /* 0x3fe62e4200077882 */ /* 0x000fc80000000000 */
[----:B------:R-:W-:-:S08]  /*0150*/  DFMA R2, R4, R2, 6.75539944105574400000e+15 ;  /* 0x433800000402742b */ /* 0x000fd00000000002 */
[----:B------:R-:W-:-:S08]  /*0160*/  DADD R6, R2, -6.75539944105574400000e+15 ;  /* 0xc338000002067429 */ /* 0x000fd00000000000 */
[----:B------:R-:W-:Y:S01]  /*0170*/  DFMA R4, R6, -UR6, R4 ;  /* 0x8000000606047c2b */ /* 0x000fe20008000004 */
[----:B------:R-:W-:Y:S01]  /*0180*/  UMOV UR6, 0x3b39803f ;  /* 0x3b39803f00067882 */ /* 0x000fe20000000000 */
[----:B------:R-:W-:-:S06]  /*0190*/  UMOV UR7, 0x3c7abc9e ;  /* 0x3c7abc9e00077882 */ /* 0x000fcc0000000000 */
[----:B------:R-:W-:Y:S01]  /*01a0*/  DFMA R4, R6, -UR6, R4 ;  /* 0x8000000606047c2b */ /* 0x000fe20008000004 */
[----:B------:R-:W-:Y:S01]  /*01b0*/  UMOV UR6, 0x69ce2bdf ;  /* 0x69ce2bdf00067882 */ /* 0x000fe20000000000 */
[----:B------:R-:W-:Y:S01]  /*01c0*/  IMAD.MOV.U32 R6, RZ, RZ, -0x35dec16 ;  /* 0xfca213eaff067424 */ /* 0x000fe200078e00ff */
[----:B------:R-:W-:Y:S01]  /*01d0*/  MOV R7, 0x3e928af3 ;  /* 0x3e928af300077802 */ /* 0x000fe20000000f00 */
[----:B------:R-:W-:-:S05]  /*01e0*/  UMOV UR7, 0x3e5ade15 ;  /* 0x3e5ade1500077882 */ /* 0x000fca0000000000 */
[----:B------:R-:W-:Y:S01]  /*01f0*/  DFMA R6, R4, UR6, R6 ;  /* 0x0000000604067c2b */ /* 0x000fe20008000006 */
        /* <DEDUP_REMOVED lines=24> */
[----:B------:R-:W-:-:S08]  /*0380*/  DFMA R6, R4, R6, 1 ;  /* 0x3ff000000406742b */ /* 0x000fd00000000006 */
[----:B------:R-:W-:-:S10]  /*0390*/  DFMA R6, R4, R6, 1 ;  /* 0x3ff000000406742b */ /* 0x000fd40000000006 */
[----:B------:R-:W-:-:S05]  /*03a0*/  IMAD R2, R2, 0x100000, R7 ;  /* 0x0010000002027824 */ /* 0x000fca00078e0207 */
[----:B------:R-:W-:Y:S01]  /*03b0*/  IADD3 R7, PT, PT, R2, -0x200000, RZ ;  /* 0xffe0000002077810 */ /* 0x000fe20007ffe0ff */
[----:B------:R-:W-:-:S03]  /*03c0*/  IMAD.MOV.U32 R2, RZ, RZ, RZ ;  /* 0x000000ffff027224 */ /* 0x000fc600078e00ff */
[----:B------:R-:W0:Y:S03]  /*03d0*/  MUFU.RCP64H R3, R7 ;  /* 0x0000000700037308 */ /* 0x000e260000001800 */
[----:B0-----:R-:W-:-:S08]  /*03e0*/  DFMA R4, -R6, R2, 1 ;  /* 0x3ff000000604742b */ /* 0x001fd00000000102 */
[----:B------:R-:W-:-:S08]  /*03f0*/  DFMA R4, R4, R4, R4 ;  /* 0x000000040404722b */ /* 0x000fd00000000004 */
[----:B------:R-:W-:-:S08]  /*0400*/  DFMA R4, R2, R4, R2 ;  /* 0x000000040204722b */ /* 0x000fd00000000002 */
[----:B------:R-:W-:Y:S01]  /*0410*/  DFMA R4, R4, 0.0625, R6 ;  /* 0x3fb000000404782b */ /* 0x000fe20000000006 */
[----:B------:R-:W-:Y:S10]  /*0420*/  BRA `(.L_x_32) ;  /* 0x00000000000c7947 */ /* 0x000ff40003800000 */
.L_x_31:
[----:B------:R-:W-:-:S06]  /*0430*/  DSETP.GTU.AND P0, PT, R2, +INF , PT ;  /* 0x7ff000000200742a */ /* 0x000fcc0003f0c000 */
[----:B------:R-:W-:Y:S02]  /*0440*/  FSEL R4, R2, RZ, P0 ;  /* 0x000000ff02047208 */ /* 0x000fe40000000000 */
[----:B------:R-:W-:-:S07]  /*0450*/  FSEL R5, R3, +QNAN , P0 ;  /* 0x7ff0000003057808 */ /* 0x000fce0000000000 */
.L_x_32:
[----:B------:R-:W-:Y:S05]  /*0460*/  BSYNC.RECONVERGENT B0 ;  /* 0x0000000000007941 */ /* 0x000fea0003800200 */
.L_x_30:
[----:B------:R-:W0:Y:S01]  /*0470*/  LDC.64 R2, c[0x0][0x388] ;  /* 0x0000e200ff027b82 */ /* 0x000e220000000a00 */
[----:B------:R-:W-:Y:S01]  /*0480*/  DADD R4, R4, R4 ;  /* 0x0000000004047229 */ /* 0x000fe20000000004 */
[----:B0-----:R-:W-:-:S06]  /*0490*/  IMAD.WIDE R2, R0, 0x8, R2 ;  /* 0x0000000800027825 */ /* 0x001fcc00078e0202 */
[----:B------:R-:W-:Y:S01]  /*04a0*/  STG.E.64 desc[UR4][R2.64], R4 ;  /* 0x0000000402007986 */ /* 0x000fe2000c101b04 */
[----:B------:R-:W-:Y:S05]  /*04b0*/  EXIT ;  /* 0x000000000000794d */ /* 0x000fea0003800000 */
.L_x_33:
        /* <DEDUP_REMOVED lines=12> */
.L_x_512:


//--------------------- .text.matrix_cos          --------------------------
	.section	.text.matrix_cos,"ax",@progbits
	.align	128
        .global         matrix_cos
        .type           matrix_cos,@function
        .size           matrix_cos,(.L_x_496 - matrix_cos)
        .other          matrix_cos,@"STO_CUDA_ENTRY STV_DEFAULT"
matrix_cos:
.text.matrix_cos:
        /* <DEDUP_REMOVED lines=16> */
[----:B------:R-:W-:Y:S01]  /*0100*/  @!P0 IMAD.MOV.U32 R0, RZ, RZ, 0x1 ;  /* 0x00000001ff008424 */ /* 0x000fe200078e00ff */
[----:B------:R-:W-:Y:S09]  /*0110*/  @!P0 BRA `(.L_x_35) ;  /* 0x0000000000548947 */ /* 0x000ff20003800000 */
[----:B------:R-:W-:Y:S01]  /*0120*/  UMOV UR6, 0x6dc9c883 ;  /* 0x6dc9c88300067882 */ /* 0x000fe20000000000 */
[----:B------:R-:W-:Y:S01]  /*0130*/  UMOV UR7, 0x3fe45f30 ;  /* 0x3fe45f3000077882 */ /* 0x000fe20000000000 */
[C---:B------:R-:W-:Y:S01]  /*0140*/  DSETP.GE.AND P0, PT, |R16|.reuse, 2.14748364800000000000e+09, PT ;  /* 0x41e000001000742a */ /* 0x040fe20003f06200 */
[----:B------:R-:W-:Y:S01]  /*0150*/  BSSY.RECONVERGENT B0, `(.L_x_36) ;  /* 0x0000010000007945 */ /* 0x000fe20003800200 */
[----:B------:R-:W-:Y:S01]  /*0160*/  DMUL R4, R16, UR6 ;  /* 0x0000000610047c28 */ /* 0x000fe20008000000 */
[----:B------:R-:W-:Y:S01]  /*0170*/  UMOV UR6, 0x54442d18 ;  /* 0x54442d1800067882 */ /* 0x000fe20000000000 */
[----:B------:R-:W-:-:S04]  /*0180*/  UMOV UR7, 0x3ff921fb ;  /* 0x3ff921fb00077882 */ /* 0x000fc80000000000 */
        /* <DEDUP_REMOVED lines=11> */
[----:B------:R-:W-:Y:S05]  /*0240*/  CALL.REL.NOINC `($matrix_cos$__internal_trig_reduction_slowpathd) ;  /* 0x0000000000907944 */ /* 0x000fea0003c00000 */
.L_x_37:
[----:B------:R-:W-:Y:S05]  /*0250*/  BSYNC.RECONVERGENT B0 ;  /* 0x0000000000007941 */ /* 0x000fea0003800200 */
.L_x_36:
[----:B------:R-:W-:-:S07]  /*0260*/  VIADD R0, R0, 0x1 ;  /* 0x0000000100007836 */ /* 0x000fce0000000000 */
.L_x_35:
[----:B------:R-:W-:Y:S05]  /*0270*/  BSYNC.RECONVERGENT B1 ;  /* 0x0000000000017941 */ /* 0x000fea0003800200 */
.L_x_34:
[----:B------:R-:W0:Y:S01]  /*0280*/  LDCU.64 UR6, c[0x4][0x8] ;  /* 0x01000100ff0677ac */ /* 0x000e220008000a00 */
[----:B------:R-:W-:-:S05]  /*0290*/  IMAD.SHL.U32 R4, R0, 0x40, RZ ;  /* 0x0000004000047824 */ /* 0x000fca00078e00ff */
[----:B------:R-:W-:-:S04]  /*02a0*/  LOP3.LUT R4, R4, 0x40, RZ, 0xc0, !PT ;  /* 0x0000004004047812 */ /* 0x000fc800078ec0ff */
[----:B0-----:R-:W-:-:S05]  /*02b0*/  IADD3 R20, P0, PT, R4, UR6, RZ ;  /* 0x0000000604147c10 */ /* 0x001fca000ff1e0ff */
[----:B------:R-:W-:-:S05]  /*02c0*/  IMAD.X R21, RZ, RZ, UR7, P0 ;  /* 0x00000007ff157e24 */ /* 0x000fca00080e06ff */
[----:B------:R-:W2:Y:S04]  /*02d0*/  LDG.E.128.CONSTANT R16, desc[UR4][R20.64] ;  /* 0x0000000414107981 */ /* 0x000ea8000c1e9d00 */
[----:B------:R-:W3:Y:S04]  /*02e0*/  LDG.E.128.CONSTANT R12, desc[UR4][R20.64+0x10] ;  /* 0x00001004140c7981 */ /* 0x000ee8000c1e9d00 */
[----:B------:R-:W4:Y:S01]  /*02f0*/  LDG.E.128.CONSTANT R4, desc[UR4][R20.64+0x20] ;  /* 0x0000200414047981 */ /* 0x000f22000c1e9d00 */
[----:B------:R-:W-:Y:S01]  /*0300*/  LOP3.LUT R8, R0, 0x1, RZ, 0xc0, !PT ;  /* 0x0000000100087812 */ /* 0x000fe200078ec0ff */
[----:B------:R-:W-:-:S02]  /*0310*/  IMAD.MOV.U32 R22, RZ, RZ, 0x20fd8164 ;  /* 0x20fd8164ff167424 */ /* 0x000fc400078e00ff */
[----:B------:R-:W-:Y:S01]  /*0320*/  IMAD.MOV.U32 R11, RZ, RZ, 0x3da8ff83 ;  /* 0x3da8ff83ff0b7424 */ /* 0x000fe200078e00ff */
[----:B------:R-:W-:Y:S01]  /*0330*/  ISETP.NE.U32.AND P0, PT, R8, 0x1, PT ;  /* 0x000000010800780c */ /* 0x000fe20003f05070 */
[----:B------:R-:W-:-:S03]  /*0340*/  DMUL R8, R2, R2 ;  /* 0x0000000202087228 */ /* 0x000fc60000000000 */
[----:B------:R-:W-:Y:S02]  /*0350*/  FSEL R22, R22, -8.06006814911005101289e+34, !P0 ;  /* 0xf9785eba16167808 */ /* 0x000fe40004000000 */
[----:B------:R-:W-:-:S06]  /*0360*/  FSEL R23, -R11, 0.11223486810922622681, !P0 ;  /* 0x3de5db650b177808 */ /* 0x000fcc0004000100 */
[----:B--2---:R-:W-:-:S08]  /*0370*/  DFMA R16, R8, R22, R16 ;  /* 0x000000160810722b */ /* 0x004fd00000000010 */
[----:B------:R-:W-:-:S08]  /*0380*/  DFMA R16, R8, R16, R18 ;  /* 0x000000100810722b */ /* 0x000fd00000000012 */
[----:B---3--:R-:W-:-:S08]  /*0390*/  DFMA R12, R8, R16, R12 ;  /* 0x00000010080c722b */ /* 0x008fd0000000000c */
[----:B------:R-:W-:-:S08]  /*03a0*/  DFMA R12, R8, R12, R14 ;  /* 0x0000000c080c722b */ /* 0x000fd0000000000e */
[----:B----4-:R-:W-:-:S08]  /*03b0*/  DFMA R4, R8, R12, R4 ;  /* 0x0000000c0804722b */ /* 0x010fd00000000004 */
[----:B------:R-:W-:Y:S01]  /*03c0*/  DFMA R4, R8, R4, R6 ;  /* 0x000000040804722b */ /* 0x000fe20000000006 */
[----:B------:R-:W0:Y:S07]  /*03d0*/  LDC.64 R6, c[0x0][0x388] ;  /* 0x0000e200ff067b82 */ /* 0x000e2e0000000a00 */
[----:B------:R-:W-:Y:S02]  /*03e0*/  DFMA R2, R4, R2, R2 ;  /* 0x000000020402722b */ /* 0x000fe40000000002 */
[----:B------:R-:W-:-:S10]  /*03f0*/  DFMA R4, R8, R4, 1 ;  /* 0x3ff000000804742b */ /* 0x000fd40000000004 */
[----:B------:R-:W-:Y:S02]  /*0400*/  FSEL R4, R4, R2, !P0 ;  /* 0x0000000204047208 */ /* 0x000fe40004000000 */
[----:B------:R-:W-:Y:S02]  /*0410*/  FSEL R5, R5, R3, !P0 ;  /* 0x0000000305057208 */ /* 0x000fe40004000000 */
[----:B------:R-:W-:Y:S01]  /*0420*/  LOP3.LUT P0, RZ, R0, 0x2, RZ, 0xc0, !PT ;  /* 0x0000000200ff7812 */ /* 0x000fe2000780c0ff */
[----:B0-----:R-:W-:-:S03]  /*0430*/  IMAD.WIDE R10, R10, 0x8, R6 ;  /* 0x000000080a0a7825 */ /* 0x001fc600078e0206 */
[----:B------:R-:W-:-:S10]  /*0440*/  DADD R2, RZ, -R4 ;  /* 0x00000000ff027229 */ /* 0x000fd40000000804 */
[----:B------:R-:W-:Y:S02]  /*0450*/  FSEL R2, R4, R2, !P0 ;  /* 0x0000000204027208 */ /* 0x000fe40004000000 */
[----:B------:R-:W-:-:S05]  /*0460*/  FSEL R3, R5, R3, !P0 ;  /* 0x0000000305037208 */ /* 0x000fca0004000000 */
[----:B------:R-:W-:Y:S01]  /*0470*/  STG.E.64 desc[UR4][R10.64], R2 ;  /* 0x000000020a007986 */ /* 0x000fe2000c101b04 */
[----:B------:R-:W-:Y:S05]  /*0480*/  EXIT ;  /* 0x000000000000794d */ /* 0x000fea0003800000 */
        .type           $matrix_cos$__internal_trig_reduction_slowpathd,@function
        .size           $matrix_cos$__internal_trig_reduction_slowpathd,(.L_x_496 - $matrix_cos$__internal_trig_reduction_slowpathd)
$matrix_cos$__internal_trig_reduction_slowpathd:
        /* <DEDUP_REMOVED lines=26> */
.L_x_42:
        /* <DEDUP_REMOVED lines=28> */
.L_x_41:
[----:B------:R-:W-:-:S07]  /*07f0*/  IMAD.MOV.U32 R21, RZ, RZ, R0 ;  /* 0x000000ffff157224 */ /* 0x000fce00078e0000 */
.L_x_40:
[----:B------:R-:W-:Y:S05]  /*0800*/  BSYNC.RECONVERGENT B2 ;  /* 0x0000000000027941 */ /* 0x000fea0003800200 */
.L_x_39:
        /* <DEDUP_REMOVED lines=60> */
.L_x_44:
[----:B------:R-:W-:Y:S05]  /*0bd0*/  BSYNC.RECONVERGENT B2 ;  /* 0x0000000000027941 */ /* 0x000fea0003800200 */
.L_x_43:
        /* <DEDUP_REMOVED lines=36> */
.L_x_38:
[----:B------:R-:W-:Y:S02]  /*0e20*/  IMAD.MOV.U32 R13, RZ, RZ, 0x0 ;  /* 0x00000000ff0d7424 */ /* 0x000fe400078e00ff */
[----:B------:R-:W-:Y:S02]  /*0e30*/  IMAD.MOV.U32 R0, RZ, RZ, R4 ;  /* 0x000000ffff007224 */ /* 0x000fe400078e0004 */
[----:B------:R-:W-:Y:S02]  /*0e40*/  IMAD.MOV.U32 R2, RZ, RZ, R11 ;  /* 0x000000ffff027224 */ /* 0x000fe400078e000b */
[----:B------:R-:W-:Y:S01]  /*0e50*/  IMAD.MOV.U32 R3, RZ, RZ, R14 ;  /* 0x000000ffff037224 */ /* 0x000fe200078e000e */
[----:B------:R-:W-:Y:S06]  /*0e60*/  RET.REL.NODEC R12 `(matrix_cos) ;  /* 0xfffffff00c647950 */ /* 0x000fec0003c3ffff */
.L_x_45:
        /* <DEDUP_REMOVED lines=9> */
.L_x_496:


//--------------------- .text.matrix_sinh         --------------------------
	.section	.text.matrix_sinh,"ax",@progbits
	.align	128
        .global         matrix_sinh
        .type           matrix_sinh,@function
        .size           matrix_sinh,(.L_x_497 - matrix_sinh)
        .other          matrix_sinh,@"STO_CUDA_ENTRY STV_DEFAULT"
matrix_sinh:
.text.matrix_sinh:
        /* <DEDUP_REMOVED lines=15> */
[----:B------:R-:W-:Y:S01]  /*00f0*/  ISETP.GT.U32.AND P0, PT, R9, 0x3fefffff, PT ;  /* 0x3fefffff0900780c */ /* 0x000fe20003f04070 */
[----:B------:R-:W-:-:S12]  /*0100*/  IMAD.MOV.U32 R7, RZ, RZ, R9 ;  /* 0x000000ffff077224 */ /* 0x000fd800078e0009 */
[----:B------:R-:W-:Y:S05]  /*0110*/  @P0 BRA `(.L_x_47) ;  /* 0x0000000000600947 */ /* 0x000fea0003800000 */
[----:B------:R-:W-:Y:S01]  /*0120*/  DMUL R2, R6, R6 ;  /* 0x0000000606027228 */ /* 0x000fe20000000000 */
[----:B------:R-:W-:Y:S01]  /*0130*/  IMAD.MOV.U32 R8, RZ, RZ, 0x61d87def ;  /* 0x61d87defff087424 */ /* 0x000fe200078e00ff */
[----:B------:R-:W-:Y:S01]  /*0140*/  UMOV UR6, 0xab274c53 ;  /* 0xab274c5300067882 */ /* 0x000fe20000000000 */
[----:B------:R-:W-:Y:S01]  /*0150*/  IMAD.MOV.U32 R9, RZ, RZ, 0x3de611a5 ;  /* 0x3de611a5ff097424 */ /* 0x000fe200078e00ff */
        /* <DEDUP_REMOVED lines=20> */
.L_x_47:
[----:B------:R-:W-:Y:S01]  /*02a0*/  IMAD.MOV.U32 R2, RZ, RZ, 0x652b82fe ;  /* 0x652b82feff027424 */ /* 0x000fe200078e00ff */
[----:B------:R-:W-:Y:S01]  /*02b0*/  UMOV UR6, 0xfefa39ef ;  /* 0xfefa39ef00067882 */ /* 0x000fe20000000000 */
[----:B------:R-:W-:Y:S01]  /*02c0*/  IMAD.MOV.U32 R3, RZ, RZ, 0x3ff71547 ;  /* 0x3ff71547ff037424 */ /* 0x000fe200078e00ff */
[----:B------:R-:W-:Y:S01]  /*02d0*/  UMOV UR7, 0x3fe62e42 ;  /* 0x3fe62e4200077882 */ /* 0x000fe20000000000 */
[----:B------:R-:W-:Y:S01]  /*02e0*/  IMAD.MOV.U32 R14, RZ, RZ, -0x7142ec33 ;  /* 0x8ebd13cdff0e7424 */ /* 0x000fe200078e00ff */
[----:B------:R-:W-:Y:S01]  /*02f0*/  BSSY.RECONVERGENT B1, `(.L_x_49) ;  /* 0x000004a000017945 */ /* 0x000fe20003800200 */
[----:B------:R-:W-:Y:S02]  /*0300*/  IMAD.MOV.U32 R15, RZ, RZ, 0x3e5af86d ;  /* 0x3e5af86dff0f7424 */ /* 0x000fe400078e00ff */
[----:B------:R-:W-:Y:S01]  /*0310*/  DFMA R2, R6, R2, 6.75539944105574400000e+15 ;  /* 0x433800000602742b */ /* 0x000fe20000000002 */
[----:B------:R-:W-:Y:S02]  /*0320*/  IMAD.MOV.U32 R26, RZ, RZ, 0x0 ;  /* 0x00000000ff1a7424 */ /* 0x000fe400078e00ff */
[----:B------:R-:W-:-:S05]  /*0330*/  IMAD.MOV.U32 R27, RZ, RZ, 0x3ff00000 ;  /* 0x3ff00000ff1b7424 */ /* 0x000fca00078e00ff */
[----:B------:R-:W-:Y:S01]  /*0340*/  DADD R10, R2, -6.75539944105574400000e+15 ;  /* 0xc3380000020a7429 */ /* 0x000fe20000000000 */
[----:B------:R-:W-:Y:S02]  /*0350*/  IMAD.SHL.U32 R3, R9, 0x2, RZ ;  /* 0x0000000209037824 */ /* 0x000fe400078e00ff */
[----:B------:R-:W-:-:S03]  /*0360*/  VIADD R2, R2, 0xffffffff ;  /* 0xffffffff02027836 */ /* 0x000fc60000000000 */
[C---:B------:R-:W-:Y:S02]  /*0370*/  ISETP.GE.U32.AND P0, PT, R3.reuse, 0x7fb3e647, PT ;  /* 0x7fb3e6470300780c */ /* 0x040fe40003f06070 */
[----:B------:R-:W-:Y:S01]  /*0380*/  DFMA R12, R10, -UR6, R6 ;  /* 0x800000060a0c7c2b */ /* 0x000fe20008000006 */
[----:B------:R-:W-:Y:S01]  /*0390*/  UMOV UR6, 0x3b39803f ;  /* 0x3b39803f00067882 */ /* 0x000fe20000000000 */
[----:B------:R-:W-:Y:S01]  /*03a0*/  UMOV UR7, 0x3c7abc9e ;  /* 0x3c7abc9e00077882 */ /* 0x000fe20000000000 */
[----:B------:R-:W-:Y:S02]  /*03b0*/  SEL R2, R2, RZ, P0 ;  /* 0x000000ff02027207 */ /* 0x000fe40000000000 */
[----:B------:R-:W-:-:S03]  /*03c0*/  ISETP.NE.AND P1, PT, R3, RZ, PT ;  /* 0x000000ff0300720c */ /* 0x000fc60003f25270 */
[----:B------:R-:W-:Y:S01]  /*03d0*/  DFMA R12, R10, -UR6, R12 ;  /* 0x800000060a0c7c2b */ /* 0x000fe2000800000c */
[----:B------:R-:W-:Y:S01]  /*03e0*/  UMOV UR6, 0x6acd15b6 ;  /* 0x6acd15b600067882 */ /* 0x000fe20000000000 */
[----:B------:R-:W-:-:S08]  /*03f0*/  UMOV UR7, 0x3e21f407 ;  /* 0x3e21f40700077882 */ /* 0x000fd00000000000 */
[----:B------:R-:W-:Y:S02]  /*0400*/  FSEL R10, R4, R12, !P0 ;  /* 0x0000000c040a7208 */ /* 0x000fe40004000000 */
[----:B------:R-:W-:Y:S02]  /*0410*/  FSEL R11, R9, R13, !P0 ;  /* 0x0000000d090b7208 */ /* 0x000fe40004000000 */
[C---:B------:R-:W-:Y:S02]  /*0420*/  ISETP.NE.AND P0, PT, R2.reuse, 0x400, PT ;  /* 0x000004000200780c */ /* 0x040fe40003f05270 */
[----:B------:R-:W-:Y:S02]  /*0430*/  LEA R2, R2, 0x3ff00000, 0x14 ;  /* 0x3ff0000002027811 */ /* 0x000fe400078ea0ff */
[----:B------:R-:W-:Y:S01]  /*0440*/  DFMA R12, R10, UR6, R14 ;  /* 0x000000060a0c7c2b */ /* 0x000fe2000800000e */
[----:B------:R-:W-:Y:S01]  /*0450*/  UMOV UR6, 0x92ba033d ;  /* 0x92ba033d00067882 */ /* 0x000fe20000000000 */
[----:B------:R-:W-:Y:S01]  /*0460*/  UMOV UR7, 0x3e927e50 ;  /* 0x3e927e5000077882 */ /* 0x000fe20000000000 */
[----:B------:R-:W-:Y:S01]  /*0470*/  SEL R15, R2, 0x7fe00000, P0 ;  /* 0x7fe00000020f7807 */ /* 0x000fe20000000000 */
[----:B------:R-:W-:-:S04]  /*0480*/  IMAD.MOV.U32 R14, RZ, RZ, RZ ;  /* 0x000000ffff0e7224 */ /* 0x000fc800078e00ff */
[----:B------:R-:W-:Y:S01]  /*0490*/  DFMA R12, R10, R12, UR6 ;  /* 0x000000060a0c7e2b */ /* 0x000fe2000800000c */
[----:B------:R-:W-:Y:S01]  /*04a0*/  UMOV UR6, 0x6c5f9da1 ;  /* 0x6c5f9da100067882 */ /* 0x000fe20000000000 */
[----:B------:R-:W-:Y:S01]  /*04b0*/  UMOV UR7, 0x3ec71dde ;  /* 0x3ec71dde00077882 */ /* 0x000fe20000000000 */
[----:B------:R-:W-:-:S05]  /*04c0*/  DADD R16, R14, -0.5 ;  /* 0xbfe000000e107429 */ /* 0x000fca0000000000 */
        /* <DEDUP_REMOVED lines=19> */
[----:B------:R-:W-:-:S08]  /*0600*/  DFMA R12, R10, R12, 0.5 ;  /* 0x3fe000000a0c742b */ /* 0x000fd0000000000c */
[----:B------:R-:W-:-:S08]  /*0610*/  DMUL R12, R10, R12 ;  /* 0x0000000c0a0c7228 */ /* 0x000fd00000000000 */
[----:B------:R-:W-:-:S08]  /*0620*/  DFMA R12, R10, R12, R10 ;  /* 0x0000000c0a0c722b */ /* 0x000fd0000000000a */
[----:B------:R-:W-:-:S08]  /*0630*/  DFMA R12, R12, R14, R16 ;  /* 0x0000000e0c0c722b */ /* 0x000fd00000000010 */
[----:B------:R-:W-:-:S10]  /*0640*/  DADD R2, R12, R12 ;  /* 0x000000000c027229 */ /* 0x000fd4000000000c */
[----:B------:R-:W-:Y:S01]  /*0650*/  FSEL R11, R2, R12, !P0 ;  /* 0x0000000c020b7208 */ /* 0x000fe20004000000 */
[----:B------:R-:W-:Y:S01]  /*0660*/  IMAD.MOV.U32 R2, RZ, RZ, 0x1 ;  /* 0x00000001ff027424 */ /* 0x000fe200078e00ff */
[----:B------:R-:W-:Y:S02]  /*0670*/  @P1 FSEL R9, R3, R13, !P0 ;  /* 0x0000000d03091208 */ /* 0x000fe40004000000 */
[----:B------:R-:W-:Y:S02]  /*0680*/  FSEL R8, R4, R11, !P1 ;  /* 0x0000000b04087208 */ /* 0x000fe40004800000 */
[----:B------:R-:W-:-:S04]  /*0690*/  FSETP.GEU.AND P0, PT, |R9|, 6.5827683646048100446e-37, PT ;  /* 0x036000000900780b */ /* 0x000fc80003f0e200 */
[----:B------:R-:W-:-:S06]  /*06a0*/  DFMA R26, R8, 2, R26 ;  /* 0x40000000081a782b */ /* 0x000fcc000000001a */
[----:B------:R-:W0:Y:S02]  /*06b0*/  MUFU.RCP64H R3, R27 ;  /* 0x0000001b00037308 */ /* 0x000e240000001800 */
[----:B0-----:R-:W-:-:S08]  /*06c0*/  DFMA R10, -R26, R2, 1 ;  /* 0x3ff000001a0a742b */ /* 0x001fd00000000102 */
[----:B------:R-:W-:-:S08]  /*06d0*/  DFMA R10, R10, R10, R10 ;  /* 0x0000000a0a0a722b */ /* 0x000fd0000000000a */
[----:B------:R-:W-:-:S08]  /*06e0*/  DFMA R10, R2, R10, R2 ;  /* 0x0000000a020a722b */ /* 0x000fd00000000002 */
[----:B------:R-:W-:-:S08]  /*06f0*/  DFMA R2, -R26, R10, 1 ;  /* 0x3ff000001a02742b */ /* 0x000fd0000000010a */
[----:B------:R-:W-:-:S08]  /*0700*/  DFMA R2, R10, R2, R10 ;  /* 0x000000020a02722b */ /* 0x000fd0000000000a */
[----:B------:R-:W-:-:S08]  /*0710*/  DMUL R10, R8, R2 ;  /* 0x00000002080a7228 */ /* 0x000fd00000000000 */
[----:B------:R-:W-:-:S08]  /*0720*/  DFMA R12, -R26, R10, R8 ;  /* 0x0000000a1a0c722b */ /* 0x000fd00000000108 */
[----:B------:R-:W-:-:S10]  /*0730*/  DFMA R2, R2, R12, R10 ;  /* 0x0000000c0202722b */ /* 0x000fd4000000000a */
[----:B------:R-:W-:-:S05]  /*0740*/  FFMA R10, RZ, R27, R3 ;  /* 0x0000001bff0a7223 */ /* 0x000fca0000000003 */
[----:B------:R-:W-:-:S13]  /*0750*/  FSETP.GT.AND P1, PT, |R10|, 1.469367938527859385e-39, PT ;  /* 0x001000000a00780b */ /* 0x000fda0003f24200 */
[----:B------:R-:W-:Y:S05]  /*0760*/  @P0 BRA P1, `(.L_x_50) ;  /* 0x0000000000080947 */ /* 0x000fea0000800000 */
[----:B------:R-:W-:-:S07]  /*0770*/  MOV R16, 0x790 ;  /* 0x0000079000107802 */ /* 0x000fce0000000f00 */
[----:B------:R-:W-:Y:S05]  /*0780*/  CALL.REL.NOINC `($__internal_0_$__cuda_sm20_div_rn_f64_full) ;  /* 0x0000000000347944 */ /* 0x000fea0003c00000 */
.L_x_50:
[----:B------:R-:W-:Y:S05]  /*0790*/  BSYNC.RECONVERGENT B1 ;  /* 0x0000000000017941 */ /* 0x000fea0003800200 */
.L_x_49:
[----:B------:R-:W-:Y:S01]  /*07a0*/  DADD R2, R8, R2 ;  /* 0x0000000008027229 */ /* 0x000fe20000000002 */
[----:B------:R-:W-:Y:S01]  /*07b0*/  UMOV UR6, 0x8fb9f87e ;  /* 0x8fb9f87e00067882 */ /* 0x000fe20000000000 */
[----:B------:R-:W-:Y:S02]  /*07c0*/  UMOV UR7, 0x408633ce ;  /* 0x408633ce00077882 */ /* 0x000fe40000000000 */
[----:B------:R-:W-:-:S06]  /*07d0*/  DSETP.GE.AND P0, PT, R6, UR6, PT ;  /* 0x0000000606007e2a */ /* 0x000fcc000bf06000 */
[----:B------:R-:W-:Y:S02]  /*07e0*/  FSEL R6, R2, RZ, !P0 ;  /* 0x000000ff02067208 */ /* 0x000fe40004000000 */
[----:B------:R-:W-:-:S07]  /*07f0*/  FSEL R7, R3, +QNAN , !P0 ;  /* 0x7ff0000003077808 */ /* 0x000fce0004000000 */
.L_x_48:
[----:B------:R-:W-:Y:S05]  /*0800*/  BSYNC.RECONVERGENT B0 ;  /* 0x0000000000007941 */ /* 0x000fea0003800200 */
.L_x_46:
[----:B------:R-:W0:Y:S01]  /*0810*/  LDC.64 R2, c[0x0][0x388] ;  /* 0x0000e200ff027b82 */ /* 0x000e220000000a00 */
[----:B------:R-:W-:Y:S01]  /*0820*/  LOP3.LUT R7, R7, 0x80000000, R5, 0xb8, !PT ;  /* 0x8000000007077812 */ /* 0x000fe200078eb805 */
[----:B0-----:R-:W-:-:S05]  /*0830*/  IMAD.WIDE R2, R0, 0x8, R2 ;  /* 0x0000000800027825 */ /* 0x001fca00078e0202 */
[----:B------:R-:W-:Y:S01]  /*0840*/  STG.E.64 desc[UR4][R2.64], R6 ;  /* 0x0000000602007986 */ /* 0x000fe2000c101b04 */
[----:B------:R-:W-:Y:S05]  /*0850*/  EXIT ;  /* 0x000000000000794d */ /* 0x000fea0003800000 */
        .weak           $__internal_0_$__cuda_sm20_div_rn_f64_full
        .type           $__internal_0_$__cuda_sm20_div_rn_f64_full,@function
        .size           $__internal_0_$__cuda_sm20_div_rn_f64_full,(.L_x_497 - $__internal_0_$__cuda_sm20_div_rn_f64_full)
$__internal_0_$__cuda_sm20_div_rn_f64_full:
[C---:B------:R-:W-:Y:S01]  /*0860*/  FSETP.GEU.AND P0, PT, |R27|.reuse, 1.469367938527859385e-39, PT ;  /* 0x001000001b00780b */ /* 0x040fe20003f0e200 */
[--C-:B------:R-:W-:Y:S01]  /*0870*/  IMAD.MOV.U32 R10, RZ, RZ, R26.reuse ;  /* 0x000000ffff0a7224 */ /* 0x100fe200078e001a */
[C---:B------:R-:W-:Y:S01]  /*0880*/  LOP3.LUT R2, R27.reuse, 0x800fffff, RZ, 0xc0, !PT ;  /* 0x800fffff1b027812 */ /* 0x040fe200078ec0ff */
[----:B------:R-:W-:Y:S01]  /*0890*/  IMAD.MOV.U32 R11, RZ, RZ, R27 ;  /* 0x000000ffff0b7224 */ /* 0x000fe200078e001b */
[----:B------:R-:W-:Y:S01]  /*08a0*/  BSSY.RECONVERGENT B2, `(.L_x_51) ;  /* 0x0000057000027945 */ /* 0x000fe20003800200 */
[----:B------:R-:W-:Y:S01]  /*08b0*/  IMAD.MOV.U32 R13, RZ, RZ, R9 ;  /* 0x000000ffff0d7224 */ /* 0x000fe200078e0009 */
[----:B------:R-:W-:Y:S01]  /*08c0*/  LOP3.LUT R3, R2, 0x3ff00000, RZ, 0xfc, !PT ;  /* 0x3ff0000002037812 */ /* 0x000fe200078efcff */
[----:B------:R-:W-:Y:S01]  /*08d0*/  IMAD.MOV.U32 R2, RZ, RZ, R26 ;  /* 0x000000ffff027224 */ /* 0x000fe200078e001a */
[----:B------:R-:W-:Y:S01]  /*08e0*/  LOP3.LUT R26, R27, 0x7ff00000, RZ, 0xc0, !PT ;  /* 0x7ff000001b1a7812 */ /* 0x000fe200078ec0ff */
[----:B------:R-:W-:Y:S01]  /*08f0*/  IMAD.MOV.U32 R20, RZ, RZ, 0x1 ;  /* 0x00000001ff147424 */ /* 0x000fe200078e00ff */
[C---:B------:R-:W-:Y:S01]  /*0900*/  FSETP.GEU.AND P2, PT, |R13|.reuse, 1.469367938527859385e-39, PT ;  /* 0x001000000d00780b */ /* 0x040fe20003f4e200 */
[----:B------:R-:W-:Y:S01]  /*0910*/  IMAD.MOV.U32 R12, RZ, RZ, R8 ;  /* 0x000000ffff0c7224 */ /* 0x000fe200078e0008 */
[----:B------:R-:W-:Y:S01]  /*0920*/  LOP3.LUT R17, R13, 0x7ff00000, RZ, 0xc0, !PT ;  /* 0x7ff000000d117812 */ /* 0x000fe200078ec0ff */
[----:B------:R-:W-:-:S03]  /*0930*/  @!P0 DMUL R2, R10, 8.98846567431157953865e+307 ;  /* 0x7fe000000a028828 */ /* 0x000fc60000000000 */
[----:B------:R-:W-:-:S03]  /*0940*/  ISETP.GE.U32.AND P1, PT, R17, R26, PT ;  /* 0x0000001a1100720c */ /* 0x000fc60003f26070 */
[----:B------:R-:W0:Y:S04]  /*0950*/  MUFU.RCP64H R21, R3 ;  /* 0x0000000300157308 */ /* 0x000e280000001800 */
[----:B------:R-:W-:Y:S01]  /*0960*/  @!P2 LOP3.LUT R18, R11, 0x7ff00000, RZ, 0xc0, !PT ;  /* 0x7ff000000b12a812 */ /* 0x000fe200078ec0ff */
[----:B------:R-:W-:Y:S01]  /*0970*/  @!P2 IMAD.MOV.U32 R22, RZ, RZ, RZ ;  /* 0x000000ffff16a224 */ /* 0x000fe200078e00ff */
[----:B------:R-:W-:Y:S02]  /*0980*/  @!P0 LOP3.LUT R26, R3, 0x7ff00000, RZ, 0xc0, !PT ;  /* 0x7ff00000031a8812 */ /* 0x000fe400078ec0ff */
[----:B------:R-:W-:Y:S01]  /*0990*/  @!P2 ISETP.GE.U32.AND P3, PT, R17, R18, PT ;  /* 0x000000121100a20c */ /* 0x000fe20003f66070 */
[----:B------:R-:W-:Y:S02]  /*09a0*/  IMAD.MOV.U32 R18, RZ, RZ, 0x1ca00000 ;  /* 0x1ca00000ff127424 */ /* 0x000fe400078e00ff */
[----:B------:R-:W-:-:S03]  /*09b0*/  VIADD R27, R26, 0xffffffff ;  /* 0xffffffff1a1b7836 */ /* 0x000fc60000000000 */
[----:B------:R-:W-:Y:S01]  /*09c0*/  @!P2 SEL R19, R18, 0x63400000, !P3 ;  /* 0x634000001213a807 */ /* 0x000fe20005800000 */
[----:B0-----:R-:W-:-:S03]  /*09d0*/  DFMA R14, R20, -R2, 1 ;  /* 0x3ff00000140e742b */ /* 0x001fc60000000802 */
[----:B------:R-:W-:-:S04]  /*09e0*/  @!P2 LOP3.LUT R19, R19, 0x80000000, R13, 0xf8, !PT ;  /* 0x800000001313a812 */ /* 0x000fc800078ef80d */
[----:B------:R-:W-:Y:S01]  /*09f0*/  @!P2 LOP3.LUT R23, R19, 0x100000, RZ, 0xfc, !PT ;  /* 0x001000001317a812 */ /* 0x000fe200078efcff */
[----:B------:R-:W-:Y:S01]  /*0a00*/  IMAD.MOV.U32 R19, RZ, RZ, R17 ;  /* 0x000000ffff137224 */ /* 0x000fe200078e0011 */
[----:B------:R-:W-:-:S08]  /*0a10*/  DFMA R14, R14, R14, R14 ;  /* 0x0000000e0e0e722b */ /* 0x000fd0000000000e */
[----:B------:R-:W-:Y:S01]  /*0a20*/  DFMA R20, R20, R14, R20 ;  /* 0x0000000e1414722b */ /* 0x000fe20000000014 */
[----:B------:R-:W-:Y:S01]  /*0a30*/  SEL R15, R18, 0x63400000, !P1 ;  /* 0x63400000120f7807 */ /* 0x000fe20004800000 */
[----:B------:R-:W-:-:S03]  /*0a40*/  IMAD.MOV.U32 R14, RZ, RZ, R12 ;  /* 0x000000ffff0e7224 */ /* 0x000fc600078e000c */
[----:B------:R-:W-:-:S03]  /*0a50*/  LOP3.LUT R15, R15, 0x800fffff, R13, 0xf8, !PT ;  /* 0x800fffff0f0f7812 */ /* 0x000fc600078ef80d */
[----:B------:R-:W-:-:S03]  /*0a60*/  DFMA R24, R20, -R2, 1 ;  /* 0x3ff000001418742b */ /* 0x000fc60000000802 */
[----:B------:R-:W-:-:S05]  /*0a70*/  @!P2 DFMA R14, R14, 2, -R22 ;  /* 0x400000000e0ea82b */ /* 0x000fca0000000816 */
[----:B------:R-:W-:-:S05]  /*0a80*/  DFMA R24, R20, R24, R20 ;  /* 0x000000181418722b */ /* 0x000fca0000000014 */
[----:B------:R-:W-:-:S03]  /*0a90*/  @!P2 LOP3.LUT R19, R15, 0x7ff00000, RZ, 0xc0, !PT ;  /* 0x7ff000000f13a812 */ /* 0x000fc600078ec0ff */
[----:B------:R-:W-:Y:S02]  /*0aa0*/  DMUL R20, R24, R14 ;  /* 0x0000000e18147228 */ /* 0x000fe40000000000 */
[----:B------:R-:W-:-:S05]  /*0ab0*/  VIADD R22, R19, 0xffffffff ;  /* 0xffffffff13167836 */ /* 0x000fca0000000000 */
[----:B------:R-:W-:Y:S01]  /*0ac0*/  ISETP.GT.U32.AND P0, PT, R22, 0x7feffffe, PT ;  /* 0x7feffffe1600780c */ /* 0x000fe20003f04070 */
[----:B------:R-:W-:-:S03]  /*0ad0*/  DFMA R22, R20, -R2, R14 ;  /* 0x800000021416722b */ /* 0x000fc6000000000e */
[----:B------:R-:W-:-:S05]  /*0ae0*/  ISETP.GT.U32.OR P0, PT, R27, 0x7feffffe, P0 ;  /* 0x7feffffe1b00780c */ /* 0x000fca0000704470 */
[----:B------:R-:W-:-:S08]  /*0af0*/  DFMA R22, R24, R22, R20 ;  /* 0x000000161816722b */ /* 0x000fd00000000014 */
[----:B------:R-:W-:Y:S05]  /*0b00*/  @P0 BRA `(.L_x_52) ;  /* 0x00000000006c0947 */ /* 0x000fea0003800000 */
[----:B------:R-:W-:-:S04]  /*0b10*/  LOP3.LUT R20, R11, 0x7ff00000, RZ, 0xc0, !PT ;  /* 0x7ff000000b147812 */ /* 0x000fc800078ec0ff */
[CC--:B------:R-:W-:Y:S02]  /*0b20*/  VIADDMNMX R12, R17.reuse, -R20.reuse, 0xb9600000, !PT ;  /* 0xb9600000110c7446 */ /* 0x0c0fe40007800914 */
[----:B------:R-:W-:Y:S02]  /*0b30*/  ISETP.GE.U32.AND P0, PT, R17, R20, PT ;  /* 0x000000141100720c */ /* 0x000fe40003f06070 */
[----:B------:R-:W-:Y:S02]  /*0b40*/  VIMNMX R12, PT, PT, R12, 0x46a00000, PT ;  /* 0x46a000000c0c7848 */ /* 0x000fe40003fe0100 */
[----:B------:R-:W-:Y:S01]  /*0b50*/  SEL R13, R18, 0x63400000, !P0 ;  /* 0x63400000120d7807 */ /* 0x000fe20004000000 */
[----:B------:R-:W-:-:S04]  /*0b60*/  IMAD.MOV.U32 R18, RZ, RZ, RZ ;  /* 0x000000ffff127224 */ /* 0x000fc800078e00ff */
[----:B------:R-:W-:-:S04]  /*0b70*/  IMAD.IADD R12, R12, 0x1, -R13 ;  /* 0x000000010c0c7824 */ /* 0x000fc800078e0a0d */
[----:B------:R-:W-:-:S06]  /*0b80*/  VIADD R19, R12, 0x7fe00000 ;  /* 0x7fe000000c137836 */ /* 0x000fcc0000000000 */
[----:B------:R-:W-:-:S10]  /*0b90*/  DMUL R20, R22, R18 ;  /* 0x0000001216147228 */ /* 0x000fd40000000000 */
[----:B------:R-:W-:-:S13]  /*0ba0*/  FSETP.GTU.AND P0, PT, |R21|, 1.469367938527859385e-39, PT ;  /* 0x001000001500780b */ /* 0x000fda0003f0c200 */
[----:B------:R-:W-:Y:S05]  /*0bb0*/  @P0 BRA `(.L_x_53) ;  /* 0x0000000000940947 */ /* 0x000fea0003800000 */
[----:B------:R-:W-:Y:S01]  /*0bc0*/  DFMA R2, R22, -R2, R14 ;  /* 0x800000021602722b */ /* 0x000fe2000000000e */
[----:B------:R-:W-:-:S09]  /*0bd0*/  IMAD.MOV.U32 R18, RZ, RZ, RZ ;  /* 0x000000ffff127224 */ /* 0x000fd200078e00ff */
[C---:B------:R-:W-:Y:S02]  /*0be0*/  FSETP.NEU.AND P0, PT, R3.reuse, RZ, PT ;  /* 0x000000ff0300720b */ /* 0x040fe40003f0d000 */
[----:B------:R-:W-:-:S04]  /*0bf0*/  LOP3.LUT R11, R3, 0x80000000, R11, 0x48, !PT ;  /* 0x80000000030b7812 */ /* 0x000fc800078e480b */
[----:B------:R-:W-:-:S07]  /*0c00*/  LOP3.LUT R19, R11, R19, RZ, 0xfc, !PT ;  /* 0x000000130b137212 */ /* 0x000fce00078efcff */
[----:B------:R-:W-:Y:S05]  /*0c10*/  @!P0 BRA `(.L_x_53) ;  /* 0x00000000007c8947 */ /* 0x000fea0003800000 */
[----:B------:R-:W-:Y:S01]  /*0c20*/  IMAD.MOV R3, RZ, RZ, -R12 ;  /* 0x000000ffff037224 */ /* 0x000fe200078e0a0c */
[----:B------:R-:W-:Y:S01]  /*0c30*/  DMUL.RP R18, R22, R18 ;  /* 0x0000001216127228 */ /* 0x000fe20000008000 */
[----:B------:R-:W-:-:S06]  /*0c40*/  IMAD.MOV.U32 R2, RZ, RZ, RZ ;  /* 0x000000ffff027224 */ /* 0x000fcc00078e00ff */
[----:B------:R-:W-:-:S03]  /*0c50*/  DFMA R2, R20, -R2, R22 ;  /* 0x800000021402722b */ /* 0x000fc60000000016 */
[----:B------:R-:W-:-:S03]  /*0c60*/  LOP3.LUT R11, R19, R11, RZ, 0x3c, !PT ;  /* 0x0000000b130b7212 */ /* 0x000fc600078e3cff */
[----:B------:R-:W-:-:S04]  /*0c70*/  IADD3 R2, PT, PT, -R12, -0x43300000, RZ ;  /* 0xbcd000000c027810 */ /* 0x000fc80007ffe1ff */
[----:B------:R-:W-:-:S04]  /*0c80*/  FSETP.NEU.AND P0, PT, |R3|, R2, PT ;  /* 0x000000020300720b */ /* 0x000fc80003f0d200 */
[----:B------:R-:W-:Y:S02]  /*0c90*/  FSEL R20, R18, R20, !P0 ;  /* 0x0000001412147208 */ /* 0x000fe40004000000 */
[----:B------:R-:W-:Y:S01]  /*0ca0*/  FSEL R21, R11, R21, !P0 ;  /* 0x000000150b157208 */ /* 0x000fe20004000000 */
[----:B------:R-:W-:Y:S06]  /*0cb0*/  BRA `(.L_x_53) ;  /* 0x0000000000547947 */ /* 0x000fec0003800000 */
.L_x_52:
[----:B------:R-:W-:-:S14]  /*0cc0*/  DSETP.NAN.AND P0, PT, R12, R12, PT ;  /* 0x0000000c0c00722a */ /* 0x000fdc0003f08000 */
[----:B------:R-:W-:Y:S05]  /*0cd0*/  @P0 BRA `(.L_x_54) ;  /* 0x0000000000440947 */ /* 0x000fea0003800000 */
[----:B------:R-:W-:-:S14]  /*0ce0*/  DSETP.NAN.AND P0, PT, R10, R10, PT ;  /* 0x0000000a0a00722a */ /* 0x000fdc0003f08000 */
[----:B------:R-:W-:Y:S05]  /*0cf0*/  @P0 BRA `(.L_x_55) ;  /* 0x0000000000300947 */ /* 0x000fea0003800000 */
[----:B------:R-:W-:Y:S01]  /*0d00*/  ISETP.NE.AND P0, PT, R19, R26, PT ;  /* 0x0000001a1300720c */ /* 0x000fe20003f05270 */
[----:B------:R-:W-:Y:S02]  /*0d10*/  IMAD.MOV.U32 R20, RZ, RZ, 0x0 ;  /* 0x00000000ff147424 */ /* 0x000fe400078e00ff */
[----:B------:R-:W-:-:S10]  /*0d20*/  IMAD.MOV.U32 R21, RZ, RZ, -0x80000 ;  /* 0xfff80000ff157424 */ /* 0x000fd400078e00ff */
[----:B------:R-:W-:Y:S05]  /*0d30*/  @!P0 BRA `(.L_x_53) ;  /* 0x0000000000348947 */ /* 0x000fea0003800000 */
[----:B------:R-:W-:Y:S02]  /*0d40*/  ISETP.NE.AND P0, PT, R19, 0x7ff00000, PT ;  /* 0x7ff000001300780c */ /* 0x000fe40003f05270 */
[----:B------:R-:W-:Y:S02]  /*0d50*/  LOP3.LUT R21, R13, 0x80000000, R11, 0x48, !PT ;  /* 0x800000000d157812 */ /* 0x000fe400078e480b */
[----:B------:R-:W-:-:S13]  /*0d60*/  ISETP.EQ.OR P0, PT, R26, RZ, !P0 ;  /* 0x000000ff1a00720c */ /* 0x000fda0004702670 */
[----:B------:R-:W-:Y:S01]  /*0d70*/  @P0 LOP3.LUT R2, R21, 0x7ff00000, RZ, 0xfc, !PT ;  /* 0x7ff0000015020812 */ /* 0x000fe200078efcff */
[----:B------:R-:W-:Y:S02]  /*0d80*/  @!P0 IMAD.MOV.U32 R20, RZ, RZ, RZ ;  /* 0x000000ffff148224 */ /* 0x000fe400078e00ff */
[----:B------:R-:W-:Y:S02]  /*0d90*/  @P0 IMAD.MOV.U32 R20, RZ, RZ, RZ ;  /* 0x000000ffff140224 */ /* 0x000fe400078e00ff */
[----:B------:R-:W-:Y:S01]  /*0da0*/  @P0 IMAD.MOV.U32 R21, RZ, RZ, R2 ;  /* 0x000000ffff150224 */ /* 0x000fe200078e0002 */
[----:B------:R-:W-:Y:S06]  /*0db0*/  BRA `(.L_x_53) ;  /* 0x0000000000147947 */ /* 0x000fec0003800000 */
.L_x_55:
[----:B------:R-:W-:Y:S01]  /*0dc0*/  LOP3.LUT R21, R11, 0x80000, RZ, 0xfc, !PT ;  /* 0x000800000b157812 */ /* 0x000fe200078efcff */
[----:B------:R-:W-:Y:S01]  /*0dd0*/  IMAD.MOV.U32 R20, RZ, RZ, R10 ;  /* 0x000000ffff147224 */ /* 0x000fe200078e000a */
[----:B------:R-:W-:Y:S06]  /*0de0*/  BRA `(.L_x_53) ;  /* 0x0000000000087947 */ /* 0x000fec0003800000 */
.L_x_54:
[----:B------:R-:W-:Y:S01]  /*0df0*/  LOP3.LUT R21, R13, 0x80000, RZ, 0xfc, !PT ;  /* 0x000800000d157812 */ /* 0x000fe200078efcff */
[----:B------:R-:W-:-:S07]  /*0e00*/  IMAD.MOV.U32 R20, RZ, RZ, R12 ;  /* 0x000000ffff147224 */ /* 0x000fce00078e000c */
.L_x_53:
[----:B------:R-:W-:Y:S05]  /*0e10*/  BSYNC.RECONVERGENT B2 ;  /* 0x0000000000027941 */ /* 0x000fea0003800200 */
.L_x_51:
[----:B------:R-:W-:Y:S02]  /*0e20*/  IMAD.MOV.U32 R17, RZ, RZ, 0x0 ;  /* 0x00000000ff117424 */ /* 0x000fe400078e00ff */
[----:B------:R-:W-:Y:S02]  /*0e30*/  IMAD.MOV.U32 R2, RZ, RZ, R20 ;  /* 0x000000ffff027224 */ /* 0x000fe400078e0014 */
[----:B------:R-:W-:Y:S01]  /*0e40*/  IMAD.MOV.U32 R3, RZ, RZ, R21 ;  /* 0x000000ffff037224 */ /* 0x000fe200078e0015 */
[----:B------:R-:W-:Y:S06]  /*0e50*/  RET.REL.NODEC R16 `(matrix_sinh) ;  /* 0xfffffff010687950 */ /* 0x000fec0003c3ffff */
.L_x_56:
        /* <DEDUP_REMOVED lines=10> */
.L_x_497:


//--------------------- .text.matrix_sin          --------------------------
	.section	.text.matrix_sin,"ax",@progbits
	.align	128
        .global         matrix_sin
        .type           matrix_sin,@function
        .size           matrix_sin,(.L_x_498 - matrix_sin)
        .other          matrix_sin,@"STO_CUDA_ENTRY STV_DEFAULT"
matrix_sin:
.text.matrix_sin:
        /* <DEDUP_REMOVED lines=16> */
[----:B------:R-:W-:Y:S01]  /*0100*/  @!P0 IMAD.MOV.U32 R0, RZ, RZ, RZ ;  /* 0x000000ffff008224 */ /* 0x000fe200078e00ff */
[----:B------:R-:W-:Y:S09]  /*0110*/  @!P0 BRA `(.L_x_58) ;  /* 0x0000000000488947 */ /* 0x000ff20003800000 */
[----:B------:R-:W-:Y:S01]  /*0120*/  UMOV UR6, 0x6dc9c883 ;  /* 0x6dc9c88300067882 */ /* 0x000fe20000000000 */
[----:B------:R-:W-:Y:S01]  /*0130*/  UMOV UR7, 0x3fe45f30 ;  /* 0x3fe45f3000077882 */ /* 0x000fe20000000000 */
[C---:B------:R-:W-:Y:S02]  /*0140*/  DSETP.GE.AND P0, PT, |R16|.reuse, 2.14748364800000000000e+09, PT ;  /* 0x41e000001000742a */ /* 0x040fe40003f06200 */
        /* <DEDUP_REMOVED lines=14> */
[----:B------:R-:W-:Y:S05]  /*0230*/  CALL.REL.NOINC `($matrix_sin$__internal_trig_reduction_slowpathd) ;  /* 0x0000000000887944 */ /* 0x000fea0003c00000 */
.L_x_58:
[----:B------:R-:W-:Y:S05]  /*0240*/  BSYNC.RECONVERGENT B0 ;  /* 0x0000000000007941 */ /* 0x000fea0003800200 */
.L_x_57:
        /* <DEDUP_REMOVED lines=33> */
        .type           $matrix_sin$__internal_trig_reduction_slowpathd,@function
        .size           $matrix_sin$__internal_trig_reduction_slowpathd,(.L_x_498 - $matrix_sin$__internal_trig_reduction_slowpathd)
$matrix_sin$__internal_trig_reduction_slowpathd:
        /* <DEDUP_REMOVED lines=26> */
.L_x_63:
        /* <DEDUP_REMOVED lines=28> */
.L_x_62:
[----:B------:R-:W-:-:S07]  /*07c0*/  IMAD.MOV.U32 R21, RZ, RZ, R0 ;  /* 0x000000ffff157224 */ /* 0x000fce00078e0000 */
.L_x_61:
[----:B------:R-:W-:Y:S05]  /*07d0*/  BSYNC.RECONVERGENT B1 ;  /* 0x0000000000017941 */ /* 0x000fea0003800200 */
.L_x_60:
        /* <DEDUP_REMOVED lines=60> */
.L_x_65:
[----:B------:R-:W-:Y:S05]  /*0ba0*/  BSYNC.RECONVERGENT B1 ;  /* 0x0000000000017941 */ /* 0x000fea0003800200 */
.L_x_64:
        /* <DEDUP_REMOVED lines=36> */
.L_x_59:
[----:B------:R-:W-:Y:S02]  /*0df0*/  IMAD.MOV.U32 R13, RZ, RZ, 0x0 ;  /* 0x00000000ff0d7424 */ /* 0x000fe400078e00ff */
[----:B------:R-:W-:Y:S02]  /*0e00*/  IMAD.MOV.U32 R0, RZ, RZ, R4 ;  /* 0x000000ffff007224 */ /* 0x000fe400078e0004 */
[----:B------:R-:W-:Y:S02]  /*0e10*/  IMAD.MOV.U32 R2, RZ, RZ, R11 ;  /* 0x000000ffff027224 */ /* 0x000fe400078e000b */
[----:B------:R-:W-:Y:S01]  /*0e20*/  IMAD.MOV.U32 R3, RZ, RZ, R14 ;  /* 0x000000ffff037224 */ /* 0x000fe200078e000e */
[----:B------:R-:W-:Y:S06]  /*0e30*/  RET.REL.NODEC R12 `(matrix_sin) ;  /* 0xfffffff00c707950 */ /* 0x000fec0003c3ffff */
.L_x_66:
        /* <DEDUP_REMOVED lines=12> */
.L_x_498:


//--------------------- .text.matrix_ceil         --------------------------
	.section	.text.matrix_ceil,"ax",@progbits
	.align	128
        .global         matrix_ceil
        .type           matrix_ceil,@function
        .size           matrix_ceil,(.L_x_516 - matrix_ceil)
        .other          matrix_ceil,@"STO_CUDA_ENTRY STV_DEFAULT"
matrix_ceil:
.text.matrix_ceil:
        /* <DEDUP_REMOVED lines=9> */
[----:B------:R-:W1:Y:S07]  /*0090*/  LDCU.64 UR4, c[0x0][0x358] ;  /* 0x00006b00ff0477ac */ /* 0x000e6e0008000a00 */
[----:B------:R-:W2:Y:S01]  /*00a0*/  LDC.64 R6, c[0x0][0x388] ;  /* 0x0000e200ff067b82 */ /* 0x000ea20000000a00 */
[----:B0-----:R-:W-:-:S06]  /*00b0*/  IMAD.WIDE R2, R9, 0x8, R2 ;  /* 0x0000000809027825 */ /* 0x001fcc00078e0202 */
[----:B-1----:R-:W3:Y:S01]  /*00c0*/  LDG.E.64 R2, desc[UR4][R2.64] ;  /* 0x0000000402027981 */ /* 0x002ee2000c1e1b00 */
[----:B--2---:R-:W-:Y:S01]  /*00d0*/  IMAD.WIDE R6, R9, 0x8, R6 ;  /* 0x0000000809067825 */ /* 0x004fe200078e0206 */
[----:B---3--:R-:W0:Y:S04]  /*00e0*/  FRND.F64.CEIL R4, R2 ;  /* 0x0000000200047313 */ /* 0x008e280000309800 */
[----:B0-----:R-:W-:Y:S01]  /*00f0*/  STG.E.64 desc[UR4][R6.64], R4 ;  /* 0x0000000406007986 */ /* 0x001fe2000c101b04 */
[----:B------:R-:W-:Y:S05]  /*0100*/  EXIT ;  /* 0x000000000000794d */ /* 0x000fea0003800000 */
.L_x_67:
        /* <DEDUP_REMOVED lines=15> */
.L_x_516:


//--------------------- .text.matrix_floor        --------------------------
	.section	.text.matrix_floor,"ax",@progbits
	.align	128
        .global         matrix_floor
        .type           matrix_floor,@function
        .size           matrix_floor,(.L_x_517 - matrix_floor)
        .other          matrix_floor,@"STO_CUDA_ENTRY STV_DEFAULT"
matrix_floor:
.text.matrix_floor:
        /* <DEDUP_REMOVED lines=14> */
[----:B---3--:R-:W0:Y:S04]  /*00e0*/  FRND.F64.FLOOR R4, R2 ;  /* 0x0000000200047313 */ /* 0x008e280000305800 */
[----:B0-----:R-:W-:Y:S01]  /*00f0*/  STG.E.64 desc[UR4][R6.64], R4 ;  /* 0x0000000406007986 */ /* 0x001fe2000c101b04 */
[----:B------:R-:W-:Y:S05]  /*0100*/  EXIT ;  /* 0x000000000000794d */ /* 0x000fea0003800000 */
.L_x_68:
        /* <DEDUP_REMOVED lines=15> */
.L_x_517:


//--------------------- .text.matrix_log          --------------------------
	.section	.text.matrix_log,"ax",@progbits
	.align	128
        .global         matrix_log
        .type           matrix_log,@function
        .size           matrix_log,(.L_x_518 - matrix_log)
        .other          matrix_log,@"STO_CUDA_ENTRY STV_DEFAULT"
matrix_log:
.text.matrix_log:
        /* <DEDUP_REMOVED lines=13> */
[----:B--2---:R-:W-:Y:S01]  /*00d0*/  ISETP.GT.AND P0, PT, R5, 0xfffff, PT ;  /* 0x000fffff0500780c */ /* 0x004fe20003f04270 */
[----:B------:R-:W-:Y:S01]  /*00e0*/  IMAD.MOV.U32 R6, RZ, RZ, R4 ;  /* 0x000000ffff067224 */ /* 0x000fe200078e0004 */
[----:B------:R-:W-:Y:S01]  /*00f0*/  MOV R3, R5 ;  /* 0x0000000500037202 */ /* 0x000fe20000000f00 */
[----:B------:R-:W-:-:S10]  /*0100*/  IMAD.MOV.U32 R7, RZ, RZ, R5 ;  /* 0x000000ffff077224 */ /* 0x000fd400078e0005 */
[----:B------:R-:W-:-:S10]  /*0110*/  @!P0 DMUL R6, R6, 1.80143985094819840000e+16 ;  /* 0x4350000006068828 */ /* 0x000fd40000000000 */
[----:B------:R-:W-:Y:S02]  /*0120*/  @!P0 IMAD.MOV.U32 R3, RZ, RZ, R7 ;  /* 0x000000ffff038224 */ /* 0x000fe400078e0007 */
[----:B------:R-:W-:Y:S02]  /*0130*/  @!P0 IMAD.MOV.U32 R4, RZ, RZ, R6 ;  /* 0x000000ffff048224 */ /* 0x000fe400078e0006 */
[----:B------:R-:W-:-:S05]  /*0140*/  VIADD R2, R3, 0xffffffff ;  /* 0xffffffff03027836 */ /* 0x000fca0000000000 */
[----:B------:R-:W-:Y:S02]  /*0150*/  ISETP.GT.U32.AND P1, PT, R2, 0x7feffffe, PT ;  /* 0x7feffffe0200780c */ /* 0x000fe40003f24070 */
[----:B------:R-:W-:Y:S01]  /*0160*/  MOV R2, 0xfffffc01 ;  /* 0xfffffc0100027802 */ /* 0x000fe20000000f00 */
[----:B------:R-:W-:-:S10]  /*0170*/  @!P0 IMAD.MOV.U32 R2, RZ, RZ, -0x435 ;  /* 0xfffffbcbff028424 */ /* 0x000fd400078e00ff */
[----:B------:R-:W-:Y:S05]  /*0180*/  @P1 BRA `(.L_x_70) ;  /* 0x0000000400001947 */ /* 0x000fea0003800000 */
[----:B------:R-:W-:Y:S01]  /*0190*/  LOP3.LUT R5, R3, 0xfffff, RZ, 0xc0, !PT ;  /* 0x000fffff03057812 */ /* 0x000fe200078ec0ff */
[----:B------:R-:W-:Y:S01]  /*01a0*/  IMAD.MOV.U32 R6, RZ, RZ, RZ ;  /* 0x000000ffff067224 */ /* 0x000fe200078e00ff */
[----:B------:R-:W-:Y:S01]  /*01b0*/  MOV R14, 0x8b7a8b04 ;  /* 0x8b7a8b04000e7802 */ /* 0x000fe20000000f00 */
[----:B------:R-:W-:Y:S01]  /*01c0*/  IMAD.MOV.U32 R15, RZ, RZ, 0x3ed0ee25 ;  /* 0x3ed0ee25ff0f7424 */ /* 0x000fe200078e00ff */
[----:B------:R-:W-:Y:S01]  /*01d0*/  LOP3.LUT R5, R5, 0x3ff00000, RZ, 0xfc, !PT ;  /* 0x3ff0000005057812 */ /* 0x000fe200078efcff */
[----:B------:R-:W-:Y:S01]  /*01e0*/  UMOV UR6, 0x3ae80f1e ;  /* 0x3ae80f1e00067882 */ /* 0x000fe20000000000 */
[----:B------:R-:W-:Y:S01]  /*01f0*/  UMOV UR7, 0x3eb1380b ;  /* 0x3eb1380b00077882 */ /* 0x000fe20000000000 */
[----:B------:R-:W-:Y:S01]  /*0200*/  LEA.HI R16, R3, R2, RZ, 0xc ;  /* 0x0000000203107211 */ /* 0x000fe200078f60ff */
[----:B------:R-:W-:Y:S01]  /*0210*/  UMOV UR8, 0x80000000 ;  /* 0x8000000000087882 */ /* 0x000fe20000000000 */
[----:B------:R-:W-:Y:S01]  /*0220*/  ISETP.GE.U32.AND P0, PT, R5, 0x3ff6a09f, PT ;  /* 0x3ff6a09f0500780c */ /* 0x000fe20003f06070 */
[----:B------:R-:W-:Y:S01]  /*0230*/  UMOV UR9, 0x43300000 ;  /* 0x4330000000097882 */ /* 0x000fe20000000000 */
[----:B------:R-:W-:-:S11]  /*0240*/  MOV R17, 0x43300000 ;  /* 0x4330000000117802 */ /* 0x000fd60000000f00 */
[----:B------:R-:W-:Y:S01]  /*0250*/  @P0 IADD3 R7, PT, PT, R5, -0x100000, RZ ;  /* 0xfff0000005070810 */ /* 0x000fe20007ffe0ff */
[----:B------:R-:W-:-:S04]  /*0260*/  @P0 VIADD R16, R16, 0x1 ;  /* 0x0000000110100836 */ /* 0x000fc80000000000 */
[----:B------:R-:W-:Y:S01]  /*0270*/  @P0 IMAD.MOV.U32 R5, RZ, RZ, R7 ;  /* 0x000000ffff050224 */ /* 0x000fe200078e0007 */
[----:B------:R-:W-:-:S05]  /*0280*/  LOP3.LUT R16, R16, 0x80000000, RZ, 0x3c, !PT ;  /* 0x8000000010107812 */ /* 0x000fca00078e3cff */
[C---:B------:R-:W-:Y:S02]  /*0290*/  DADD R12, R4.reuse, 1 ;  /* 0x3ff00000040c7429 */ /* 0x040fe40000000000 */
[----:B------:R-:W-:-:S04]  /*02a0*/  DADD R4, R4, -1 ;  /* 0xbff0000004047429 */ /* 0x000fc80000000000 */
[----:B------:R-:W0:Y:S02]  /*02b0*/  MUFU.RCP64H R7, R13 ;  /* 0x0000000d00077308 */ /* 0x000e240000001800 */
[----:B0-----:R-:W-:-:S08]  /*02c0*/  DFMA R8, -R12, R6, 1 ;  /* 0x3ff000000c08742b */ /* 0x001fd00000000106 */
[----:B------:R-:W-:-:S08]  /*02d0*/  DFMA R8, R8, R8, R8 ;  /* 0x000000080808722b */ /* 0x000fd00000000008 */
[----:B------:R-:W-:-:S08]  /*02e0*/  DFMA R6, R6, R8, R6 ;  /* 0x000000080606722b */ /* 0x000fd00000000006 */
[----:B------:R-:W-:-:S08]  /*02f0*/  DMUL R8, R4, R6 ;  /* 0x0000000604087228 */ /* 0x000fd00000000000 */
[----:B------:R-:W-:-:S08]  /*0300*/  DFMA R8, R4, R6, R8 ;  /* 0x000000060408722b */ /* 0x000fd00000000008 */
[----:B------:R-:W-:Y:S02]  /*0310*/  DMUL R10, R8, R8 ;  /* 0x00000008080a7228 */ /* 0x000fe40000000000 */
[----:B------:R-:W-:-:S06]  /*0320*/  DADD R2, R4, -R8 ;  /* 0x0000000004027229 */ /* 0x000fcc0000000808 */
[----:B------:R-:W-:Y:S01]  /*0330*/  DFMA R12, R10, UR6, R14 ;  /* 0x000000060a0c7c2b */ /* 0x000fe2000800000e */
[----:B------:R-:W-:Y:S01]  /*0340*/  UMOV UR6, 0x9f02676f ;  /* 0x9f02676f00067882 */ /* 0x000fe20000000000 */
[----:B------:R-:W-:Y:S01]  /*0350*/  UMOV UR7, 0x3ef3b266 ;  /* 0x3ef3b26600077882 */ /* 0x000fe20000000000 */
[----:B------:R-:W-:Y:S02]  /*0360*/  DADD R14, R2, R2 ;  /* 0x00000000020e7229 */ /* 0x000fe40000000002 */
[----:B------:R-:W-:Y:S01]  /*0370*/  DADD R2, R16, -UR8 ;  /* 0x8000000810027e29 */ /* 0x000fe20008000000 */
[----:B------:R-:W-:Y:S01]  /*0380*/  UMOV UR8, 0xfefa39ef ;  /* 0xfefa39ef00087882 */ /* 0x000fe20000000000 */
[----:B------:R-:W-:Y:S01]  /*0390*/  UMOV UR9, 0x3fe62e42 ;  /* 0x3fe62e4200097882 */ /* 0x000fe20000000000 */
[----:B------:R-:W-:Y:S01]  /*03a0*/  DFMA R12, R10, R12, UR6 ;  /* 0x000000060a0c7e2b */ /* 0x000fe2000800000c */
[----:B------:R-:W-:Y:S01]  /*03b0*/  UMOV UR6, 0xa9ab0956 ;  /* 0xa9ab095600067882 */ /* 0x000fe20000000000 */
[----:B------:R-:W-:Y:S01]  /*03c0*/  UMOV UR7, 0x3f1745cb ;  /* 0x3f1745cb00077882 */ /* 0x000fe20000000000 */
[----:B------:R-:W-:-:S02]  /*03d0*/  DFMA R14, R4, -R8, R14 ;  /* 0x80000008040e722b */ /* 0x000fc4000000000e */
[----:B------:R-:W-:-:S03]  /*03e0*/  DFMA R4, R2, UR8, R8 ;  /* 0x0000000802047c2b */ /* 0x000fc60008000008 */
[----:B------:R-:W-:Y:S01]  /*03f0*/  DFMA R12, R10, R12, UR6 ;  /* 0x000000060a0c7e2b */ /* 0x000fe2000800000c */
[----:B------:R-:W-:Y:S01]  /*0400*/  UMOV UR6, 0x2d1b5154 ;  /* 0x2d1b515400067882 */ /* 0x000fe20000000000 */
[----:B------:R-:W-:Y:S01]  /*0410*/  UMOV UR7, 0x3f3c71c7 ;  /* 0x3f3c71c700077882 */ /* 0x000fe20000000000 */
[----:B------:R-:W-:-:S05]  /*0420*/  DMUL R14, R6, R14 ;  /* 0x0000000e060e7228 */ /* 0x000fca0000000000 */
        /* <DEDUP_REMOVED lines=11> */
[----:B------:R-:W-:Y:S02]  /*04e0*/  UMOV UR7, 0x3fe62e42 ;  /* 0x3fe62e4200077882 */ /* 0x000fe40000000000 */
[----:B------:R-:W-:Y:S01]  /*04f0*/  DFMA R16, R2, -UR6, R4 ;  /* 0x8000000602107c2b */ /* 0x000fe20008000004 */
[----:B------:R-:W-:Y:S01]  /*0500*/  UMOV UR6, 0x3b39803f ;  /* 0x3b39803f00067882 */ /* 0x000fe20000000000 */
[----:B------:R-:W-:Y:S02]  /*0510*/  UMOV UR7, 0x3c7abc9e ;  /* 0x3c7abc9e00077882 */ /* 0x000fe40000000000 */
[----:B------:R-:W-:-:S04]  /*0520*/  DMUL R12, R10, R12 ;  /* 0x0000000c0a0c7228 */ /* 0x000fc80000000000 */
[----:B------:R-:W-:-:S04]  /*0530*/  DADD R16, -R8, R16 ;  /* 0x0000000008107229 */ /* 0x000fc80000000110 */
[----:B------:R-:W-:-:S08]  /*0540*/  DFMA R12, R8, R12, R14 ;  /* 0x0000000c080c722b */ /* 0x000fd0000000000e */
[----:B------:R-:W-:-:S08]  /*0550*/  DADD R12, R12, -R16 ;  /* 0x000000000c0c7229 */ /* 0x000fd00000000810 */
[----:B------:R-:W-:-:S08]  /*0560*/  DFMA R12, R2, UR6, R12 ;  /* 0x00000006020c7c2b */ /* 0x000fd0000800000c */
[----:B------:R-:W-:Y:S01]  /*0570*/  DADD R4, R4, R12 ;  /* 0x0000000004047229 */ /* 0x000fe2000000000c */
[----:B------:R-:W-:Y:S10]  /*0580*/  BRA `(.L_x_71) ;  /* 0x0000000000187947 */ /* 0x000ff40003800000 */
.L_x_70:
[----:B------:R-:W-:Y:S01]  /*0590*/  IMAD.MOV.U32 R2, RZ, RZ, 0x0 ;  /* 0x00000000ff027424 */ /* 0x000fe200078e00ff */
[----:B------:R-:W-:Y:S02]  /*05a0*/  MOV R3, 0x7ff00000 ;  /* 0x7ff0000000037802 */ /* 0x000fe40000000f00 */
[----:B------:R-:W-:-:S04]  /*05b0*/  LOP3.LUT P0, RZ, R7, 0x7fffffff, RZ, 0xc0, !PT ;  /* 0x7fffffff07ff7812 */ /* 0x000fc8000780c0ff */
[----:B------:R-:W-:-:S10]  /*05c0*/  DFMA R2, R6, R2, +INF ;  /* 0x7ff000000602742b */ /* 0x000fd40000000002 */
[----:B------:R-:W-:Y:S02]  /*05d0*/  FSEL R4, R2, RZ, P0 ;  /* 0x000000ff02047208 */ /* 0x000fe40000000000 */
[----:B------:R-:W-:-:S07]  /*05e0*/  FSEL R5, R3, -QNAN , P0 ;  /* 0xfff0000003057808 */ /* 0x000fce0000000000 */
.L_x_71:
[----:B------:R-:W-:Y:S05]  /*05f0*/  BSYNC.RECONVERGENT B0 ;  /* 0x0000000000007941 */ /* 0x000fea0003800200 */
.L_x_69:
[----:B------:R-:W0:Y:S02]  /*0600*/  LDC.64 R2, c[0x0][0x388] ;  /* 0x0000e200ff027b82 */ /* 0x000e240000000a00 */
[----:B0-----:R-:W-:-:S05]  /*0610*/  IMAD.WIDE R2, R0, 0x8, R2 ;  /* 0x0000000800027825 */ /* 0x001fca00078e0202 */
[----:B------:R-:W-:Y:S01]  /*0620*/  STG.E.64 desc[UR4][R2.64], R4 ;  /* 0x0000000402007986 */ /* 0x000fe2000c101b04 */
[----:B------:R-:W-:Y:S05]  /*0630*/  EXIT ;  /* 0x000000000000794d */ /* 0x000fea0003800000 */
.L_x_72:
        /* <DEDUP_REMOVED lines=12> */
.L_x_518:


//--------------------- .text.matrix_abs          --------------------------
	.section	.text.matrix_abs,"ax",@progbits
	.align	128
        .global         matrix_abs
        .type           matrix_abs,@function
        .size           matrix_abs,(.L_x_519 - matrix_abs)
        .other          matrix_abs,@"STO_CUDA_ENTRY STV_DEFAULT"
matrix_abs:
.text.matrix_abs:
        /* <DEDUP_REMOVED lines=14> */
[----:B---3--:R-:W-:-:S07]  /*00e0*/  DADD R6, -RZ, |R2| ;  /* 0x00000000ff067229 */ /* 0x008fce0000000502 */
[----:B------:R-:W-:Y:S01]  /*00f0*/  STG.E.64 desc[UR4][R4.64], R6 ;  /* 0x0000000604007986 */ /* 0x000fe2000c101b04 */
[----:B------:R-:W-:Y:S05]  /*0100*/  EXIT ;  /* 0x000000000000794d */ /* 0x000fea0003800000 */
.L_x_73:
        /* <DEDUP_REMOVED lines=15> */
.L_x_519:


//--------------------- .text.matrix_round        --------------------------
	.section	.text.matrix_round,"ax",@progbits
	.align	128
        .global         matrix_round
        .type           matrix_round,@function
        .size           matrix_round,(.L_x_520 - matrix_round)
        .other          matrix_round,@"STO_CUDA_ENTRY STV_DEFAULT"
matrix_round:
.text.matrix_round:
        /* <DEDUP_REMOVED lines=10> */
[----:B------:R-:W-:Y:S01]  /*00a0*/  HFMA2 R5, -RZ, RZ, 1.96875, 0 ;  /* 0x3fe00000ff057431 */ /* 0x000fe200000001ff */
[----:B------:R-:W-:-:S05]  /*00b0*/  MOV R4, RZ ;  /* 0x000000ff00047202 */ /* 0x000fca0000000f00 */
[----:B------:R-:W2:Y:S01]  /*00c0*/  LDC.64 R8, c[0x0][0x388] ;  /* 0x0000e200ff087b82 */ /* 0x000ea20000000a00 */
[----:B0-----:R-:W-:-:S06]  /*00d0*/  IMAD.WIDE R2, R11, 0x8, R2 ;  /* 0x000000080b027825 */ /* 0x001fcc00078e0202 */
[----:B-1----:R-:W3:Y:S01]  /*00e0*/  LDG.E.64 R2, desc[UR4][R2.64] ;  /* 0x0000000402027981 */ /* 0x002ee2000c1e1b00 */
[----:B--2---:R-:W-:Y:S01]  /*00f0*/  IMAD.WIDE R8, R11, 0x8, R8 ;  /* 0x000000080b087825 */ /* 0x004fe200078e0208 */
[----:B---3--:R-:W-:-:S06]  /*0100*/  LOP3.LUT R5, R5, 0x80000000, R3, 0xb8, !PT ;  /* 0x8000000005057812 */ /* 0x008fcc00078eb803 */
[----:B------:R-:W-:-:S10]  /*0110*/  DADD.RZ R4, R2, R4 ;  /* 0x0000000002047229 */ /* 0x000fd4000000c004 */
[----:B------:R-:W0:Y:S08]  /*0120*/  F2I.S64.F64.TRUNC R4, R4 ;  /* 0x0000000400047311 */ /* 0x000e30000030d900 */
[----:B0-----:R-:W0:Y:S02]  /*0130*/  I2F.F64.S64 R6, R4 ;  /* 0x0000000400067312 */ /* 0x001e240000301c00 */
[----:B0-----:R-:W-:Y:S01]  /*0140*/  STG.E.64 desc[UR4][R8.64], R6 ;  /* 0x0000000608007986 */ /* 0x001fe2000c101b04 */
[----:B------:R-:W-:Y:S05]  /*0150*/  EXIT ;  /* 0x000000000000794d */ /* 0x000fea0003800000 */
.L_x_74:
        /* <DEDUP_REMOVED lines=10> */
.L_x_520:


//--------------------- .text.matrix_sqrt         --------------------------
	.section	.text.matrix_sqrt,"ax",@progbits
	.align	128
        .global         matrix_sqrt
        .type           matrix_sqrt,@function
        .size           matrix_sqrt,(.L_x_499 - matrix_sqrt)
        .other          matrix_sqrt,@"STO_CUDA_ENTRY STV_DEFAULT"
matrix_sqrt:
.text.matrix_sqrt:
        /* <DEDUP_REMOVED lines=12> */
[----:B------:R-:W-:Y:S01]  /*00c0*/  IMAD.MOV.U32 R8, RZ, RZ, 0x0 ;  /* 0x00000000ff087424 */ /* 0x000fe200078e00ff */
[----:B------:R-:W-:Y:S01]  /*00d0*/  MOV R9, 0x3fd80000 ;  /* 0x3fd8000000097802 */ /* 0x000fe20000000f00 */
[----:B------:R-:W-:Y:S01]  /*00e0*/  BSSY.RECONVERGENT B0, `(.L_x_75) ;  /* 0x0000013000007945 */ /* 0x000fe20003800200 */
[----:B--2---:R-:W0:Y:S01]  /*00f0*/  MUFU.RSQ64H R7, R5 ;  /* 0x0000000500077308 */ /* 0x004e220000001c00 */
[----:B------:R-:W-:-:S05]  /*0100*/  VIADD R6, R5, 0xfcb00000 ;  /* 0xfcb0000005067836 */ /* 0x000fca0000000000 */
[----:B------:R-:W-:Y:S01]  /*0110*/  ISETP.GE.U32.AND P0, PT, R6, 0x7ca00000, PT ;  /* 0x7ca000000600780c */ /* 0x000fe20003f06070 */
[----:B0-----:R-:W-:-:S08]  /*0120*/  DMUL R2, R6, R6 ;  /* 0x0000000606027228 */ /* 0x001fd00000000000 */
[----:B------:R-:W-:-:S08]  /*0130*/  DFMA R2, R4, -R2, 1 ;  /* 0x3ff000000402742b */ /* 0x000fd00000000802 */
[----:B------:R-:W-:Y:S02]  /*0140*/  DFMA R8, R2, R8, 0.5 ;  /* 0x3fe000000208742b */ /* 0x000fe40000000008 */
[----:B------:R-:W-:-:S08]  /*0150*/  DMUL R2, R6, R2 ;  /* 0x0000000206027228 */ /* 0x000fd00000000000 */
[----:B------:R-:W-:-:S08]  /*0160*/  DFMA R8, R8, R2, R6 ;  /* 0x000000020808722b */ /* 0x000fd00000000006 */
[----:B------:R-:W-:Y:S02]  /*0170*/  DMUL R10, R4, R8 ;  /* 0x00000008040a7228 */ /* 0x000fe40000000000 */
[----:B------:R-:W-:Y:S02]  /*0180*/  VIADD R15, R9, 0xfff00000 ;  /* 0xfff00000090f7836 */ /* 0x000fe40000000000 */
[----:B------:R-:W-:-:S04]  /*0190*/  IMAD.MOV.U32 R14, RZ, RZ, R8 ;  /* 0x000000ffff0e7224 */ /* 0x000fc800078e0008 */
[----:B------:R-:W-:-:S08]  /*01a0*/  DFMA R12, R10, -R10, R4 ;  /* 0x8000000a0a0c722b */ /* 0x000fd00000000004 */
[----:B------:R-:W-:Y:S01]  /*01b0*/  DFMA R2, R12, R14, R10 ;  /* 0x0000000e0c02722b */ /* 0x000fe2000000000a */
[----:B------:R-:W-:Y:S10]  /*01c0*/  @!P0 BRA `(.L_x_76) ;  /* 0x0000000000108947 */ /* 0x000ff40003800000 */
[----:B------:R-:W-:-:S07]  /*01d0*/  MOV R2, 0x1f0 ;  /* 0x000001f000027802 */ /* 0x000fce0000000f00 */
[----:B------:R-:W-:Y:S05]  /*01e0*/  CALL.REL.NOINC `($__internal_1_$__cuda_sm20_dsqrt_rn_f64_mediumpath_v1) ;  /* 0x00000000001c7944 */ /* 0x000fea0003c00000 */
[----:B------:R-:W-:Y:S01]  /*01f0*/  MOV R2, R6 ;  /* 0x0000000600027202 */ /* 0x000fe20000000f00 */
[----:B------:R-:W-:-:S07]  /*0200*/  IMAD.MOV.U32 R3, RZ, RZ, R7 ;  /* 0x000000ffff037224 */ /* 0x000fce00078e0007 */
.L_x_76:
[----:B------:R-:W-:Y:S05]  /*0210*/  BSYNC.RECONVERGENT B0 ;  /* 0x0000000000007941 */ /* 0x000fea0003800200 */
.L_x_75:
[----:B------:R-:W0:Y:S02]  /*0220*/  LDC.64 R4, c[0x0][0x388] ;  /* 0x0000e200ff047b82 */ /* 0x000e240000000a00 */
[----:B0-----:R-:W-:-:S05]  /*0230*/  IMAD.WIDE R4, R0, 0x8, R4 ;  /* 0x0000000800047825 */ /* 0x001fca00078e0204 */
[----:B------:R-:W-:Y:S01]  /*0240*/  STG.E.64 desc[UR4][R4.64], R2 ;  /* 0x0000000204007986 */ /* 0x000fe2000c101b04 */
[----:B------:R-:W-:Y:S05]  /*0250*/  EXIT ;  /* 0x000000000000794d */ /* 0x000fea0003800000 */
        .weak           $__internal_1_$__cuda_sm20_dsqrt_rn_f64_mediumpath_v1
        .type           $__internal_1_$__cuda_sm20_dsqrt_rn_f64_mediumpath_v1,@function
        .size           $__internal_1_$__cuda_sm20_dsqrt_rn_f64_mediumpath_v1,(.L_x_499 - $__internal_1_$__cuda_sm20_dsqrt_rn_f64_mediumpath_v1)
$__internal_1_$__cuda_sm20_dsqrt_rn_f64_mediumpath_v1:
[----:B------:R-:W-:Y:S01]  /*0260*/  ISETP.GE.U32.AND P0, PT, R6, -0x3400000, PT ;  /* 0xfcc000000600780c */ /* 0x000fe20003f06070 */
[----:B------:R-:W-:Y:S01]  /*0270*/  BSSY.RECONVERGENT B1, `(.L_x_77) ;  /* 0x0000024000017945 */ /* 0x000fe20003800200 */
[----:B------:R-:W-:-:S11]  /*0280*/  IMAD.MOV.U32 R9, RZ, RZ, R15 ;  /* 0x000000ffff097224 */ /* 0x000fd600078e000f */
[----:B------:R-:W-:Y:S05]  /*0290*/  @!P0 BRA `(.L_x_78) ;  /* 0x0000000000208947 */ /* 0x000fea0003800000 */
[----:B------:R-:W-:-:S10]  /*02a0*/  DFMA.RM R8, R12, R8, R10 ;  /* 0x000000080c08722b */ /* 0x000fd4000000400a */
[----:B------:R-:W-:-:S04]  /*02b0*/  IADD3 R6, P0, PT, R8, 0x1, RZ ;  /* 0x0000000108067810 */ /* 0x000fc80007f1e0ff */
[----:B------:R-:W-:-:S06]  /*02c0*/  IADD3.X R7, PT, PT, RZ, R9, RZ, P0, !PT ;  /* 0x00000009ff077210 */ /* 0x000fcc00007fe4ff */
[----:B------:R-:W-:-:S08]  /*02d0*/  DFMA.RP R4, -R8, R6, R4 ;  /* 0x000000060804722b */ /* 0x000fd00000008104 */
[----:B------:R-:W-:-:S06]  /*02e0*/  DSETP.GT.AND P0, PT, R4, RZ, PT ;  /* 0x000000ff0400722a */ /* 0x000fcc0003f04000 */
[----:B------:R-:W-:Y:S02]  /*02f0*/  FSEL R6, R6, R8, P0 ;  /* 0x0000000806067208 */ /* 0x000fe40000000000 */
[----:B------:R-:W-:Y:S01]  /*0300*/  FSEL R7, R7, R9, P0 ;  /* 0x0000000907077208 */ /* 0x000fe20000000000 */
[----:B------:R-:W-:Y:S06]  /*0310*/  BRA `(.L_x_79) ;  /* 0x0000000000647947 */ /* 0x000fec0003800000 */
.L_x_78:
[----:B------:R-:W-:-:S14]  /*0320*/  DSETP.NE.AND P0, PT, R4, RZ, PT ;  /* 0x000000ff0400722a */ /* 0x000fdc0003f05000 */
[----:B------:R-:W-:Y:S05]  /*0330*/  @!P0 BRA `(.L_x_80) ;  /* 0x0000000000588947 */ /* 0x000fea0003800000 */
[----:B------:R-:W-:-:S13]  /*0340*/  ISETP.GE.AND P0, PT, R5, RZ, PT ;  /* 0x000000ff0500720c */ /* 0x000fda0003f06270 */
[----:B------:R-:W-:Y:S01]  /*0350*/  @!P0 IMAD.MOV.U32 R6, RZ, RZ, 0x0 ;  /* 0x00000000ff068424 */ /* 0x000fe200078e00ff */
[----:B------:R-:W-:Y:S01]  /*0360*/  @!P0 MOV R7, 0xfff80000 ;  /* 0xfff8000000078802 */ /* 0x000fe20000000f00 */
[----:B------:R-:W-:Y:S06]  /*0370*/  @!P0 BRA `(.L_x_79) ;  /* 0x00000000004c8947 */ /* 0x000fec0003800000 */
[----:B------:R-:W-:-:S13]  /*0380*/  ISETP.GT.AND P0, PT, R5, 0x7fefffff, PT ;  /* 0x7fefffff0500780c */ /* 0x000fda0003f04270 */
[----:B------:R-:W-:Y:S05]  /*0390*/  @P0 BRA `(.L_x_80) ;  /* 0x0000000000400947 */ /* 0x000fea0003800000 */
[----:B------:R-:W-:Y:S01]  /*03a0*/  DMUL R4, R4, 8.11296384146066816958e+31 ;  /* 0x4690000004047828 */ /* 0x000fe20000000000 */
[----:B------:R-:W-:Y:S01]  /*03b0*/  IMAD.MOV.U32 R6, RZ, RZ, RZ ;  /* 0x000000ffff067224 */ /* 0x000fe200078e00ff */
[----:B------:R-:W-:Y:S01]  /*03c0*/  MOV R10, 0x0 ;  /* 0x00000000000a7802 */ /* 0x000fe20000000f00 */
[----:B------:R-:W-:-:S03]  /*03d0*/  IMAD.MOV.U32 R11, RZ, RZ, 0x3fd80000 ;  /* 0x3fd80000ff0b7424 */ /* 0x000fc600078e00ff */
[----:B------:R-:W0:Y:S02]  /*03e0*/  MUFU.RSQ64H R7, R5 ;  /* 0x0000000500077308 */ /* 0x000e240000001c00 */
[----:B0-----:R-:W-:-:S08]  /*03f0*/  DMUL R8, R6, R6 ;  /* 0x0000000606087228 */ /* 0x001fd00000000000 */
[----:B------:R-:W-:-:S08]  /*0400*/  DFMA R8, R4, -R8, 1 ;  /* 0x3ff000000408742b */ /* 0x000fd00000000808 */
[----:B------:R-:W-:Y:S02]  /*0410*/  DFMA R10, R8, R10, 0.5 ;  /* 0x3fe00000080a742b */ /* 0x000fe4000000000a */
[----:B------:R-:W-:-:S08]  /*0420*/  DMUL R8, R6, R8 ;  /* 0x0000000806087228 */ /* 0x000fd00000000000 */
[----:B------:R-:W-:-:S08]  /*0430*/  DFMA R8, R10, R8, R6 ;  /* 0x000000080a08722b */ /* 0x000fd00000000006 */
[----:B------:R-:W-:Y:S02]  /*0440*/  DMUL R6, R4, R8 ;  /* 0x0000000804067228 */ /* 0x000fe40000000000 */
[----:B------:R-:W-:-:S06]  /*0450*/  IADD3 R9, PT, PT, R9, -0x100000, RZ ;  /* 0xfff0000009097810 */ /* 0x000fcc0007ffe0ff */
[----:B------:R-:W-:-:S08]  /*0460*/  DFMA R10, R6, -R6, R4 ;  /* 0x80000006060a722b */ /* 0x000fd00000000004 */
[----:B------:R-:W-:-:S10]  /*0470*/  DFMA R6, R8, R10, R6 ;  /* 0x0000000a0806722b */ /* 0x000fd40000000006 */
[----:B------:R-:W-:Y:S01]  /*0480*/  VIADD R7, R7, 0xfcb00000 ;  /* 0xfcb0000007077836 */ /* 0x000fe20000000000 */
[----:B------:R-:W-:Y:S06]  /*0490*/  BRA `(.L_x_79) ;  /* 0x0000000000047947 */ /* 0x000fec0003800000 */
.L_x_80:
[----:B------:R-:W-:-:S11]  /*04a0*/  DADD R6, R4, R4 ;  /* 0x0000000004067229 */ /* 0x000fd60000000004 */
.L_x_79:
[----:B------:R-:W-:Y:S05]  /*04b0*/  BSYNC.RECONVERGENT B1 ;  /* 0x0000000000017941 */ /* 0x000fea0003800200 */
.L_x_77:
[----:B------:R-:W-:-:S04]  /*04c0*/  MOV R3, 0x0 ;  /* 0x0000000000037802 */ /* 0x000fc80000000f00 */
[----:B------:R-:W-:Y:S05]  /*04d0*/  RET.REL.NODEC R2 `(matrix_sqrt) ;  /* 0xfffffff802c87950 */ /* 0x000fea0003c3ffff */
.L_x_81:
        /* <DEDUP_REMOVED lines=10> */
.L_x_499:


//--------------------- .text.matrix_exp          --------------------------
	.section	.text.matrix_exp,"ax",@progbits
	.align	128
        .global         matrix_exp
        .type           matrix_exp,@function
        .size           matrix_exp,(.L_x_522 - matrix_exp)
        .other          matrix_exp,@"STO_CUDA_ENTRY STV_DEFAULT"
matrix_exp:
.text.matrix_exp:
        /* <DEDUP_REMOVED lines=10> */
[----:B------:R-:W-:Y:S02]  /*00a0*/  IMAD.MOV.U32 R4, RZ, RZ, 0x652b82fe ;  /* 0x652b82feff047424 */ /* 0x000fe400078e00ff */
[----:B------:R-:W-:Y:S01]  /*00b0*/  IMAD.MOV.U32 R5, RZ, RZ, 0x3ff71547 ;  /* 0x3ff71547ff057424 */ /* 0x000fe200078e00ff */
[----:B------:R-:W-:Y:S01]  /*00c0*/  UMOV UR6, 0xfefa39ef ;  /* 0xfefa39ef00067882 */ /* 0x000fe20000000000 */
[----:B------:R-:W-:Y:S02]  /*00d0*/  UMOV UR7, 0x3fe62e42 ;  /* 0x3fe62e4200077882 */ /* 0x000fe40000000000 */
[----:B------:R-:W2:Y:S01]  /*00e0*/  LDC.64 R10, c[0x0][0x388] ;  /* 0x0000e200ff0a7b82 */ /* 0x000ea20000000a00 */
[----:B0-----:R-:W-:-:S06]  /*00f0*/  IMAD.WIDE R2, R0, 0x8, R2 ;  /* 0x0000000800027825 */ /* 0x001fcc00078e0202 */
[----:B-1----:R-:W3:Y:S01]  /*0100*/  LDG.E.64 R2, desc[UR4][R2.64] ;  /* 0x0000000402027981 */ /* 0x002ee2000c1e1b00 */
[----:B------:R-:W-:Y:S01]  /*0110*/  BSSY.RECONVERGENT B0, `(.L_x_82) ;  /* 0x0000037000007945 */ /* 0x000fe20003800200 */
[----:B--2---:R-:W-:Y:S01]  /*0120*/  IMAD.WIDE R10, R0, 0x8, R10 ;  /* 0x00000008000a7825 */ /* 0x004fe200078e020a */
[----:B---3--:R-:W-:Y:S01]  /*0130*/  DFMA R4, R2, R4, 6.75539944105574400000e+15 ;  /* 0x433800000204742b */ /* 0x008fe20000000004 */
[----:B------:R-:W-:-:S07]  /*0140*/  FSETP.GEU.AND P0, PT, |R3|, 4.1917929649353027344, PT ;  /* 0x4086232b0300780b */ /* 0x000fce0003f0e200 */
        /* <DEDUP_REMOVED lines=36> */
[----:B------:R-:W-:Y:S02]  /*0390*/  IMAD R7, R4, 0x100000, R9 ;  /* 0x0010000004077824 */ /* 0x000fe400078e0209 */
[----:B------:R-:W-:Y:S01]  /*03a0*/  IMAD.MOV.U32 R6, RZ, RZ, R8 ;  /* 0x000000ffff067224 */ /* 0x000fe200078e0008 */
[----:B------:R-:W-:Y:S06]  /*03b0*/  @!P0 BRA `(.L_x_83) ;  /* 0x0000000000308947 */ /* 0x000fec0003800000 */
[----:B------:R-:W-:Y:S01]  /*03c0*/  FSETP.GEU.AND P1, PT, |R3|, 4.2275390625, PT ;  /* 0x408748000300780b */ /* 0x000fe20003f2e200 */
[C---:B------:R-:W-:Y:S02]  /*03d0*/  DADD R6, R2.reuse, +INF ;  /* 0x7ff0000002067429 */ /* 0x040fe40000000000 */
[----:B------:R-:W-:-:S08]  /*03e0*/  DSETP.GEU.AND P0, PT, R2, RZ, PT ;  /* 0x000000ff0200722a */ /* 0x000fd00003f0e000 */
[----:B------:R-:W-:Y:S02]  /*03f0*/  FSEL R6, R6, RZ, P0 ;  /* 0x000000ff06067208 */ /* 0x000fe40000000000 */
[----:B------:R-:W-:Y:S02]  /*0400*/  @!P1 LEA.HI R0, R4, R4, RZ, 0x1 ;  /* 0x0000000404009211 */ /* 0x000fe400078f08ff */
[----:B------:R-:W-:Y:S02]  /*0410*/  FSEL R7, R7, RZ, P0 ;  /* 0x000000ff07077208 */ /* 0x000fe40000000000 */
[----:B------:R-:W-:-:S04]  /*0420*/  @!P1 SHF.R.S32.HI R3, RZ, 0x1, R0 ;  /* 0x00000001ff039819 */ /* 0x000fc80000011400 */
[----:B------:R-:W-:Y:S01]  /*0430*/  @!P1 IADD3 R2, PT, PT, R4, -R3, RZ ;  /* 0x8000000304029210 */ /* 0x000fe20007ffe0ff */
[----:B------:R-:W-:-:S03]  /*0440*/  @!P1 IMAD R9, R3, 0x100000, R9 ;  /* 0x0010000003099824 */ /* 0x000fc600078e0209 */
[----:B------:R-:W-:Y:S02]  /*0450*/  @!P1 LEA R3, R2, 0x3ff00000, 0x14 ;  /* 0x3ff0000002039811 */ /* 0x000fe400078ea0ff */
[----:B------:R-:W-:-:S06]  /*0460*/  @!P1 MOV R2, RZ ;  /* 0x000000ff00029202 */ /* 0x000fcc0000000f00 */
[----:B------:R-:W-:-:S11]  /*0470*/  @!P1 DMUL R6, R8, R2 ;  /* 0x0000000208069228 */ /* 0x000fd60000000000 */
.L_x_83:
[----:B------:R-:W-:Y:S05]  /*0480*/  BSYNC.RECONVERGENT B0 ;  /* 0x0000000000007941 */ /* 0x000fea0003800200 */
.L_x_82:
[----:B------:R-:W-:Y:S01]  /*0490*/  STG.E.64 desc[UR4][R10.64], R6 ;  /* 0x000000060a007986 */ /* 0x000fe2000c101b04 */
[----:B------:R-:W-:Y:S05]  /*04a0*/  EXIT ;  /* 0x000000000000794d */ /* 0x000fea0003800000 */
.L_x_84:
        /* <DEDUP_REMOVED lines=13> */
.L_x_522:


//--------------------- .text.reduce_col_mean     --------------------------
	.section	.text.reduce_col_mean,"ax",@progbits
	.align	128
        .global         reduce_col_mean
        .type           reduce_col_mean,@function
        .size           reduce_col_mean,(.L_x_500 - reduce_col_mean)
        .other          reduce_col_mean,@"STO_CUDA_ENTRY STV_DEFAULT"
reduce_col_mean:
.text.reduce_col_mean:
        /* <DEDUP_REMOVED lines=8> */
[----:B------:R-:W0:Y:S01]  /*0080*/  LDCU UR8, c[0x0][0x390] ;  /* 0x00007200ff0877ac */ /* 0x000e220008000800 */
[----:B------:R-:W-:Y:S01]  /*0090*/  IMAD.MOV.U32 R2, RZ, RZ, 0x1 ;  /* 0x00000001ff027424 */ /* 0x000fe200078e00ff */
[----:B------:R-:W-:Y:S01]  /*00a0*/  BSSY.RECONVERGENT B0, `(.L_x_85) ;  /* 0x0000016000007945 */ /* 0x000fe20003800200 */
[----:B------:R-:W1:Y:S01]  /*00b0*/  LDCU.64 UR6, c[0x0][0x358] ;  /* 0x00006b00ff0677ac */ /* 0x000e620008000a00 */
[----:B0-----:R-:W0:Y:S01]  /*00c0*/  I2F.F64.U32 R6, UR8 ;  /* 0x0000000800067d12 */ /* 0x001e220008201800 */
[----:B------:R-:W-:-:S06]  /*00d0*/  UIMAD UR4, UR5, UR8, URZ ;  /* 0x00000008050472a4 */ /* 0x000fcc000f8e02ff */
[----:B------:R-:W-:Y:S01]  /*00e0*/  ISETP.GE.U32.AND P0, PT, R0, UR4, PT ;  /* 0x0000000400007c0c */ /* 0x000fe2000bf06070 */
[----:B0-----:R-:W0:Y:S02]  /*00f0*/  MUFU.RCP64H R3, R7 ;  /* 0x0000000700037308 */ /* 0x001e240000001800 */
[----:B0-----:R-:W-:-:S08]  /*0100*/  DFMA R4, -R6, R2, 1 ;  /* 0x3ff000000604742b */ /* 0x001fd00000000102 */
[----:B------:R-:W-:-:S08]  /*0110*/  DFMA R4, R4, R4, R4 ;  /* 0x000000040404722b */ /* 0x000fd00000000004 */
[----:B------:R-:W-:-:S08]  /*0120*/  DFMA R4, R2, R4, R2 ;  /* 0x000000040204722b */ /* 0x000fd00000000002 */
[----:B------:R-:W-:-:S08]  /*0130*/  DFMA R2, -R6, R4, 1 ;  /* 0x3ff000000602742b */ /* 0x000fd00000000104 */
[----:B------:R-:W-:Y:S01]  /*0140*/  DFMA R8, R4, R2, R4 ;  /* 0x000000020408722b */ /* 0x000fe20000000004 */
[----:B------:R-:W-:Y:S01]  /*0150*/  CS2R R4, SRZ ;  /* 0x0000000000047805 */ /* 0x000fe2000001ff00 */
[----:B-1----:R-:W-:Y:S09]  /*0160*/  @P0 BRA `(.L_x_86) ;  /* 0x0000000000240947 */ /* 0x002ff20003800000 */
[----:B------:R-:W0:Y:S01]  /*0170*/  LDC.64 R10, c[0x0][0x380] ;  /* 0x0000e000ff0a7b82 */ /* 0x000e220000000a00 */
[----:B------:R-:W-:Y:S01]  /*0180*/  IMAD.MOV.U32 R13, RZ, RZ, R0 ;  /* 0x000000ffff0d7224 */ /* 0x000fe200078e0000 */
[----:B------:R-:W-:-:S07]  /*0190*/  CS2R R4, SRZ ;  /* 0x0000000000047805 */ /* 0x000fce000001ff00 */
.L_x_87:
[----:B0-----:R-:W-:-:S06]  /*01a0*/  IMAD.WIDE.U32 R2, R13, 0x8, R10 ;  /* 0x000000080d027825 */ /* 0x001fcc00078e000a */
[----:B------:R-:W2:Y:S01]  /*01b0*/  LDG.E.64 R2, desc[UR6][R2.64] ;  /* 0x0000000602027981 */ /* 0x000ea2000c1e1b00 */
[----:B------:R-:W-:-:S05]  /*01c0*/  VIADD R13, R13, UR5 ;  /* 0x000000050d0d7c36 */ /* 0x000fca0008000000 */
[----:B------:R-:W-:Y:S01]  /*01d0*/  ISETP.GE.U32.AND P0, PT, R13, UR4, PT ;  /* 0x000000040d007c0c */ /* 0x000fe2000bf06070 */
[----:B--2---:R-:W-:-:S12]  /*01e0*/  DADD R4, R2, R4 ;  /* 0x0000000002047229 */ /* 0x004fd80000000004 */
[----:B------:R-:W-:Y:S05]  /*01f0*/  @!P0 BRA `(.L_x_87) ;  /* 0xfffffffc00e88947 */ /* 0x000fea000383ffff */
.L_x_86:
[----:B------:R-:W-:Y:S05]  /*0200*/  BSYNC.RECONVERGENT B0 ;  /* 0x0000000000007941 */ /* 0x000fea0003800200 */
.L_x_85:
[----:B------:R-:W-:Y:S01]  /*0210*/  DMUL R2, R8, R4 ;  /* 0x0000000408027228 */ /* 0x000fe20000000000 */
[----:B------:R-:W-:Y:S01]  /*0220*/  FSETP.GEU.AND P1, PT, |R5|, 6.5827683646048100446e-37, PT ;  /* 0x036000000500780b */ /* 0x000fe20003f2e200 */
[----:B------:R-:W-:Y:S06]  /*0230*/  BSSY.RECONVERGENT B0, `(.L_x_88) ;  /* 0x0000008000007945 */ /* 0x000fec0003800200 */
[----:B------:R-:W-:-:S08]  /*0240*/  DFMA R10, -R6, R2, R4 ;  /* 0x00000002060a722b */ /* 0x000fd00000000104 */
[----:B------:R-:W-:-:S10]  /*0250*/  DFMA R2, R8, R10, R2 ;  /* 0x0000000a0802722b */ /* 0x000fd40000000002 */
[----:B------:R-:W-:-:S05]  /*0260*/  FFMA R8, RZ, R7, R3 ;  /* 0x00000007ff087223 */ /* 0x000fca0000000003 */
[----:B------:R-:W-:-:S13]  /*0270*/  FSETP.GT.AND P0, PT, |R8|, 1.469367938527859385e-39, PT ;  /* 0x001000000800780b */ /* 0x000fda0003f04200 */
[----:B------:R-:W-:Y:S05]  /*0280*/  @P0 BRA P1, `(.L_x_89) ;  /* 0x0000000000080947 */ /* 0x000fea0000800000 */
[----:B------:R-:W-:-:S07]  /*0290*/  MOV R10, 0x2b0 ;  /* 0x000002b0000a7802 */ /* 0x000fce0000000f00 */
[----:B------:R-:W-:Y:S05]  /*02a0*/  CALL.REL.NOINC `($__internal_2_$__cuda_sm20_div_rn_f64_full) ;  /* 0x0000000000147944 */ /* 0x000fea0003c00000 */
.L_x_89:
[----:B------:R-:W-:Y:S05]  /*02b0*/  BSYNC.RECONVERGENT B0 ;  /* 0x0000000000007941 */ /* 0x000fea0003800200 */
.L_x_88:
[----:B------:R-:W0:Y:S02]  /*02c0*/  LDC.64 R4, c[0x0][0x388] ;  /* 0x0000e200ff047b82 */ /* 0x000e240000000a00 */
[----:B0-----:R-:W-:-:S05]  /*02d0*/  IMAD.WIDE.U32 R4, R0, 0x8, R4 ;  /* 0x0000000800047825 */ /* 0x001fca00078e0004 */
[----:B------:R-:W-:Y:S01]  /*02e0*/  STG.E.64 desc[UR6][R4.64], R2 ;  /* 0x0000000204007986 */ /* 0x000fe2000c101b06 */
[----:B------:R-:W-:Y:S05]  /*02f0*/  EXIT ;  /* 0x000000000000794d */ /* 0x000fea0003800000 */
        .weak           $__internal_2_$__cuda_sm20_div_rn_f64_full
        .type           $__internal_2_$__cuda_sm20_div_rn_f64_full,@function
        .size           $__internal_2_$__cuda_sm20_div_rn_f64_full,(.L_x_500 - $__internal_2_$__cuda_sm20_div_rn_f64_full)
$__internal_2_$__cuda_sm20_div_rn_f64_full:
[C---:B------:R-:W-:Y:S01]  /*0300*/  FSETP.GEU.AND P0, PT, |R7|.reuse, 1.469367938527859385e-39, PT ;  /* 0x001000000700780b */ /* 0x040fe20003f0e200 */
[----:B------:R-:W-:Y:S01]  /*0310*/  IMAD.MOV.U32 R16, RZ, RZ, 0x1 ;  /* 0x00000001ff107424 */ /* 0x000fe200078e00ff */
[----:B------:R-:W-:Y:S01]  /*0320*/  LOP3.LUT R2, R7, 0x800fffff, RZ, 0xc0, !PT ;  /* 0x800fffff07027812 */ /* 0x000fe200078ec0ff */
[----:B------:R-:W-:Y:S01]  /*0330*/  BSSY.RECONVERGENT B1, `(.L_x_90) ;  /* 0x0000055000017945 */ /* 0x000fe20003800200 */
[C---:B------:R-:W-:Y:S02]  /*0340*/  FSETP.GEU.AND P2, PT, |R5|.reuse, 1.469367938527859385e-39, PT ;  /* 0x001000000500780b */ /* 0x040fe40003f4e200 */
[----:B------:R-:W-:Y:S01]  /*0350*/  LOP3.LUT R3, R2, 0x3ff00000, RZ, 0xfc, !PT ;  /* 0x3ff0000002037812 */ /* 0x000fe200078efcff */
[----:B------:R-:W-:Y:S01]  /*0360*/  IMAD.MOV.U32 R2, RZ, RZ, R6 ;  /* 0x000000ffff027224 */ /* 0x000fe200078e0006 */
[----:B------:R-:W-:Y:S02]  /*0370*/  LOP3.LUT R11, R5, 0x7ff00000, RZ, 0xc0, !PT ;  /* 0x7ff00000050b7812 */ /* 0x000fe400078ec0ff */
[----:B------:R-:W-:-:S03]  /*0380*/  LOP3.LUT R14, R7, 0x7ff00000, RZ, 0xc0, !PT ;  /* 0x7ff00000070e7812 */ /* 0x000fc600078ec0ff */
[----:B------:R-:W-:Y:S01]  /*0390*/  @!P0 DMUL R2, R6, 8.98846567431157953865e+307 ;  /* 0x7fe0000006028828 */ /* 0x000fe20000000000 */
[----:B------:R-:W-:-:S03]  /*03a0*/  ISETP.GE.U32.AND P1, PT, R11, R14, PT ;  /* 0x0000000e0b00720c */ /* 0x000fc60003f26070 */
[----:B------:R-:W-:Y:S01]  /*03b0*/  @!P2 LOP3.LUT R12, R7, 0x7ff00000, RZ, 0xc0, !PT ;  /* 0x7ff00000070ca812 */ /* 0x000fe200078ec0ff */
[----:B------:R-:W-:Y:S01]  /*03c0*/  @!P2 IMAD.MOV.U32 R18, RZ, RZ, RZ ;  /* 0x000000ffff12a224 */ /* 0x000fe200078e00ff */
[----:B------:R-:W0:Y:S02]  /*03d0*/  MUFU.RCP64H R17, R3 ;  /* 0x0000000300117308 */ /* 0x000e240000001800 */
[----:B------:R-:W-:Y:S01]  /*03e0*/  @!P2 ISETP.GE.U32.AND P3, PT, R11, R12, PT ;  /* 0x0000000c0b00a20c */ /* 0x000fe20003f66070 */
[----:B------:R-:W-:-:S05]  /*03f0*/  IMAD.MOV.U32 R12, RZ, RZ, 0x1ca00000 ;  /* 0x1ca00000ff0c7424 */ /* 0x000fca00078e00ff */
[----:B------:R-:W-:-:S04]  /*0400*/  @!P2 SEL R13, R12, 0x63400000, !P3 ;  /* 0x634000000c0da807 */ /* 0x000fc80005800000 */
[----:B------:R-:W-:-:S04]  /*0410*/  @!P2 LOP3.LUT R13, R13, 0x80000000, R5, 0xf8, !PT ;  /* 0x800000000d0da812 */ /* 0x000fc800078ef805 */
[----:B------:R-:W-:Y:S01]  /*0420*/  @!P2 LOP3.LUT R19, R13, 0x100000, RZ, 0xfc, !PT ;  /* 0x001000000d13a812 */ /* 0x000fe200078efcff */
[----:B0-----:R-:W-:-:S08]  /*0430*/  DFMA R8, R16, -R2, 1 ;  /* 0x3ff000001008742b */ /* 0x001fd00000000802 */
[----:B------:R-:W-:-:S08]  /*0440*/  DFMA R8, R8, R8, R8 ;  /* 0x000000080808722b */ /* 0x000fd00000000008 */
[----:B------:R-:W-:Y:S01]  /*0450*/  DFMA R16, R16, R8, R16 ;  /* 0x000000081010722b */ /* 0x000fe20000000010 */
[----:B------:R-:W-:Y:S01]  /*0460*/  SEL R9, R12, 0x63400000, !P1 ;  /* 0x634000000c097807 */ /* 0x000fe20004800000 */
[----:B------:R-:W-:-:S03]  /*0470*/  IMAD.MOV.U32 R8, RZ, RZ, R4 ;  /* 0x000000ffff087224 */ /* 0x000fc600078e0004 */
[----:B------:R-:W-:-:S03]  /*0480*/  LOP3.LUT R9, R9, 0x800fffff, R5, 0xf8, !PT ;  /* 0x800fffff09097812 */ /* 0x000fc600078ef805 */
[----:B------:R-:W-:-:S03]  /*0490*/  DFMA R20, R16, -R2, 1 ;  /* 0x3ff000001014742b */ /* 0x000fc60000000802 */
[----:B------:R-:W-:-:S05]  /*04a0*/  @!P2 DFMA R8, R8, 2, -R18 ;  /* 0x400000000808a82b */ /* 0x000fca0000000812 */
[----:B------:R-:W-:Y:S01]  /*04b0*/  DFMA R16, R16, R20, R16 ;  /* 0x000000141010722b */ /* 0x000fe20000000010 */
[----:B------:R-:W-:Y:S02]  /*04c0*/  IMAD.MOV.U32 R21, RZ, RZ, R11 ;  /* 0x000000ffff157224 */ /* 0x000fe400078e000b */
[----:B------:R-:W-:Y:S01]  /*04d0*/  IMAD.MOV.U32 R20, RZ, RZ, R14 ;  /* 0x000000ffff147224 */ /* 0x000fe200078e000e */
[----:B------:R-:W-:Y:S02]  /*04e0*/  @!P0 LOP3.LUT R20, R3, 0x7ff00000, RZ, 0xc0, !PT ;  /* 0x7ff0000003148812 */ /* 0x000fe400078ec0ff */
[----:B------:R-:W-:Y:S02]  /*04f0*/  @!P2 LOP3.LUT R21, R9, 0x7ff00000, RZ, 0xc0, !PT ;  /* 0x7ff000000915a812 */ /* 0x000fe400078ec0ff */
[----:B------:R-:W-:Y:S01]  /*0500*/  DMUL R18, R16, R8 ;  /* 0x0000000810127228 */ /* 0x000fe20000000000 */
[----:B------:R-:W-:Y:S02]  /*0510*/  VIADD R22, R20, 0xffffffff ;  /* 0xffffffff14167836 */ /* 0x000fe40000000000 */
[----:B------:R-:W-:-:S05]  /*0520*/  VIADD R13, R21, 0xffffffff ;  /* 0xffffffff150d7836 */ /* 0x000fca0000000000 */
[----:B------:R-:W-:Y:S01]  /*0530*/  DFMA R14, R18, -R2, R8 ;  /* 0x80000002120e722b */ /* 0x000fe20000000008 */
[----:B------:R-:W-:-:S04]  /*0540*/  ISETP.GT.U32.AND P0, PT, R13, 0x7feffffe, PT ;  /* 0x7feffffe0d00780c */ /* 0x000fc80003f04070 */
[----:B------:R-:W-:-:S03]  /*0550*/  ISETP.GT.U32.OR P0, PT, R22, 0x7feffffe, P0 ;  /* 0x7feffffe1600780c */ /* 0x000fc60000704470 */
[----:B------:R-:W-:-:S10]  /*0560*/  DFMA R14, R16, R14, R18 ;  /* 0x0000000e100e722b */ /* 0x000fd40000000012 */
[----:B------:R-:W-:Y:S05]  /*0570*/  @P0 BRA `(.L_x_91) ;  /* 0x00000000006c0947 */ /* 0x000fea0003800000 */
[----:B------:R-:W-:-:S04]  /*0580*/  LOP3.LUT R16, R7, 0x7ff00000, RZ, 0xc0, !PT ;  /* 0x7ff0000007107812 */ /* 0x000fc800078ec0ff */
[CC--:B------:R-:W-:Y:S02]  /*0590*/  VIADDMNMX R4, R11.reuse, -R16.reuse, 0xb9600000, !PT ;  /* 0xb96000000b047446 */ /* 0x0c0fe40007800910 */
[----:B------:R-:W-:Y:S02]  /*05a0*/  ISETP.GE.U32.AND P0, PT, R11, R16, PT ;  /* 0x000000100b00720c */ /* 0x000fe40003f06070 */
[----:B------:R-:W-:Y:S02]  /*05b0*/  VIMNMX R4, PT, PT, R4, 0x46a00000, PT ;  /* 0x46a0000004047848 */ /* 0x000fe40003fe0100 */
[----:B------:R-:W-:-:S05]  /*05c0*/  SEL R11, R12, 0x63400000, !P0 ;  /* 0x634000000c0b7807 */ /* 0x000fca0004000000 */
[----:B------:R-:W-:Y:S02]  /*05d0*/  IMAD.IADD R11, R4, 0x1, -R11 ;  /* 0x00000001040b7824 */ /* 0x000fe400078e0a0b */
[----:B------:R-:W-:Y:S02]  /*05e0*/  IMAD.MOV.U32 R4, RZ, RZ, RZ ;  /* 0x000000ffff047224 */ /* 0x000fe400078e00ff */
        /* <DEDUP_REMOVED lines=20> */
.L_x_91:
        /* <DEDUP_REMOVED lines=16> */
.L_x_94:
[----:B------:R-:W-:Y:S01]  /*0830*/  LOP3.LUT R13, R7, 0x80000, RZ, 0xfc, !PT ;  /* 0x00080000070d7812 */ /* 0x000fe200078efcff */
[----:B------:R-:W-:Y:S01]  /*0840*/  IMAD.MOV.U32 R12, RZ, RZ, R6 ;  /* 0x000000ffff0c7224 */ /* 0x000fe200078e0006 */
[----:B------:R-:W-:Y:S06]  /*0850*/  BRA `(.L_x_92) ;  /* 0x0000000000087947 */ /* 0x000fec0003800000 */
.L_x_93:
[----:B------:R-:W-:Y:S01]  /*0860*/  LOP3.LUT R13, R5, 0x80000, RZ, 0xfc, !PT ;  /* 0x00080000050d7812 */ /* 0x000fe200078efcff */
[----:B------:R-:W-:-:S07]  /*0870*/  IMAD.MOV.U32 R12, RZ, RZ, R4 ;  /* 0x000000ffff0c7224 */ /* 0x000fce00078e0004 */
.L_x_92:
[----:B------:R-:W-:Y:S05]  /*0880*/  BSYNC.RECONVERGENT B1 ;  /* 0x0000000000017941 */ /* 0x000fea0003800200 */
.L_x_90:
[----:B------:R-:W-:Y:S02]  /*0890*/  IMAD.MOV.U32 R11, RZ, RZ, 0x0 ;  /* 0x00000000ff0b7424 */ /* 0x000fe400078e00ff */
[----:B------:R-:W-:Y:S02]  /*08a0*/  IMAD.MOV.U32 R2, RZ, RZ, R12 ;  /* 0x000000ffff027224 */ /* 0x000fe400078e000c */
[----:B------:R-:W-:Y:S01]  /*08b0*/  IMAD.MOV.U32 R3, RZ, RZ, R13 ;  /* 0x000000ffff037224 */ /* 0x000fe200078e000d */
[----:B------:R-:W-:Y:S06]  /*08c0*/  RET.REL.NODEC R10 `(reduce_col_mean) ;  /* 0xfffffff40acc7950 */ /* 0x000fec0003c3ffff */
.L_x_95:
        /* <DEDUP_REMOVED lines=11> */
.L_x_500:


//--------------------- .text.reduce_row_mean     --------------------------
	.section	.text.reduce_row_mean,"ax",@progbits
	.align	128
        .global         reduce_row_mean
        .type           reduce_row_mean,@function
        .size           reduce_row_mean,(.L_x_501 - reduce_row_mean)
        .other          reduce_row_mean,@"STO_CUDA_ENTRY STV_DEFAULT"
reduce_row_mean:
.text.reduce_row_mean:
[----:B------:R-:W-:Y:S01]  /*0000*/  LDC R1, c[0x0][0x37c] ;  /* 0x0000df00ff017b82 */ /* 0x000fe20000000800 */
[----:B------:R-:W0:Y:S01]  /*0010*/  S2R R0, SR_CTAID.X ;  /* 0x0000000000007919 */ /* 0x000e220000002500 */
[----:B------:R-:W0:Y:S02]  /*0020*/  LDCU UR4, c[0x0][0x390] ;  /* 0x00007200ff0477ac */ /* 0x000e240008000800 */
[----:B0-----:R-:W-:-:S13]  /*0030*/  ISETP.GE.U32.AND P0, PT, R0, UR4, PT ;  /* 0x0000000400007c0c */ /* 0x001fda000bf06070 */
[----:B------:R-:W-:Y:S05]  /*0040*/  @P0 EXIT ;  /* 0x000000000000094d */ /* 0x000fea0003800000 */
[----:B------:R-:W0:Y:S01]  /*0050*/  S2R R4, SR_TID.X ;  /* 0x0000000000047919 */ /* 0x000e220000002100 */
[----:B------:R-:W0:Y:S01]  /*0060*/  LDCU UR8, c[0x0][0x394] ;  /* 0x00007280ff0877ac */ /* 0x000e220008000800 */
[----:B------:R-:W-:Y:S01]  /*0070*/  BSSY.RECONVERGENT B0, `(.L_x_96) ;  /* 0x0000010000007945 */ /* 0x000fe20003800200 */
[----:B------:R-:W-:Y:S01]  /*0080*/  CS2R R2, SRZ ;  /* 0x0000000000027805 */ /* 0x000fe2000001ff00 */
[----:B------:R-:W1:Y:S01]  /*0090*/  LDCU.64 UR6, c[0x0][0x358] ;  /* 0x00006b00ff0677ac */ /* 0x000e620008000a00 */
[----:B0-----:R-:W-:-:S13]  /*00a0*/  ISETP.GE.U32.AND P0, PT, R4, UR8, PT ;  /* 0x0000000804007c0c */ /* 0x001fda000bf06070 */
[----:B-1----:R-:W-:Y:S05]  /*00b0*/  @P0 BRA `(.L_x_97) ;  /* 0x00000000002c0947 */ /* 0x002fea0003800000 */
[----:B------:R-:W0:Y:S01]  /*00c0*/  LDC R10, c[0x0][0x360] ;  /* 0x0000d800ff0a7b82 */ /* 0x000e220000000800 */
[----:B------:R-:W-:Y:S01]  /*00d0*/  IMAD.MOV.U32 R5, RZ, RZ, R4 ;  /* 0x000000ffff057224 */ /* 0x000fe200078e0004 */
[----:B------:R-:W-:-:S06]  /*00e0*/  CS2R R2, SRZ ;  /* 0x0000000000027805 */ /* 0x000fcc000001ff00 */
[----:B------:R-:W1:Y:S02]  /*00f0*/  LDC.64 R8, c[0x0][0x380] ;  /* 0x0000e000ff087b82 */ /* 0x000e640000000a00 */
.L_x_98:
[----:B------:R-:W-:-:S04]  /*0100*/  IMAD R7, R0, UR8, R5 ;  /* 0x0000000800077c24 */ /* 0x000fc8000f8e0205 */
[----:B-1----:R-:W-:-:S06]  /*0110*/  IMAD.WIDE.U32 R6, R7, 0x8, R8 ;  /* 0x0000000807067825 */ /* 0x002fcc00078e0008 */
[----:B------:R-:W2:Y:S01]  /*0120*/  LDG.E.64 R6, desc[UR6][R6.64] ;  /* 0x0000000606067981 */ /* 0x000ea2000c1e1b00 */
[----:B0-----:R-:W-:-:S05]  /*0130*/  IMAD.IADD R5, R10, 0x1, R5 ;  /* 0x000000010a057824 */ /* 0x001fca00078e0205 */
[----:B------:R-:W-:Y:S01]  /*0140*/  ISETP.GE.U32.AND P0, PT, R5, UR8, PT ;  /* 0x0000000805007c0c */ /* 0x000fe2000bf06070 */
[----:B--2---:R-:W-:-:S12]  /*0150*/  DADD R2, R6, R2 ;  /* 0x0000000006027229 */ /* 0x004fd80000000002 */
[----:B------:R-:W-:Y:S05]  /*0160*/  @!P0 BRA `(.L_x_98) ;  /* 0xfffffffc00e48947 */ /* 0x000fea000383ffff */
.L_x_97:
[----:B------:R-:W-:Y:S05]  /*0170*/  BSYNC.RECONVERGENT B0 ;  /* 0x0000000000007941 */ /* 0x000fea0003800200 */
.L_x_96:
[----:B------:R-:W0:Y:S01]  /*0180*/  S2UR UR5, SR_CgaCtaId ;  /* 0x00000000000579c3 */ /* 0x000e220000008800 */
[----:B------:R-:W-:-:S07]  /*0190*/  UMOV UR4, 0x400 ;  /* 0x0000040000047882 */ /* 0x000fce0000000000 */
[----:B------:R-:W1:Y:S01]  /*01a0*/  LDC R8, c[0x0][0x360] ;  /* 0x0000d800ff087b82 */ /* 0x000e620000000800 */
[----:B0-----:R-:W-:-:S06]  /*01b0*/  ULEA UR4, UR5, UR4, 0x18 ;  /* 0x0000000405047291 */ /* 0x001fcc000f8ec0ff */
[----:B------:R-:W-:Y:S02]  /*01c0*/  LEA R5, R4, UR4, 0x3 ;  /* 0x0000000404057c11 */ /* 0x000fe4000f8e18ff */
[----:B-1----:R-:W-:-:S03]  /*01d0*/  ISETP.GE.U32.AND P0, PT, R8, 0x400, PT ;  /* 0x000004000800780c */ /* 0x002fc60003f06070 */
[----:B------:R0:W-:Y:S01]  /*01e0*/  STS.64 [R5], R2 ;  /* 0x0000000205007388 */ /* 0x0001e20000000a00 */
[----:B------:R-:W-:Y:S09]  /*01f0*/  BAR.SYNC.DEFER_BLOCKING 0x0 ;  /* 0x0000000000007b1d */ /* 0x000ff20000010000 */
[----:B0-----:R-:W-:Y:S05]  /*0200*/  @!P0 BRA `(.L_x_99) ;  /* 0x0000000000188947 */ /* 0x001fea0003800000 */
[----:B------:R-:W-:-:S13]  /*0210*/  ISETP.GT.U32.AND P0, PT, R4, 0x1ff, PT ;  /* 0x000001ff0400780c */ /* 0x000fda0003f04070 */
[----:B------:R-:W0:Y:S02]  /*0220*/  @!P0 LDS.64 R6, [R5+0x1000] ;  /* 0x0010000005068984 */ /* 0x000e240000000a00 */
[----:B0-----:R-:W-:-:S07]  /*0230*/  @!P0 DADD R2, R2, R6 ;  /* 0x0000000002028229 */ /* 0x001fce0000000006 */
[----:B------:R0:W-:Y:S01]  /*0240*/  @!P0 STS.64 [R5], R2 ;  /* 0x0000000205008388 */ /* 0x0001e20000000a00 */
[----:B------:R-:W-:Y:S06]  /*0250*/  BAR.SYNC.DEFER_BLOCKING 0x0 ;  /* 0x0000000000007b1d */ /* 0x000fec0000010000 */
[----:B------:R-:W-:Y:S05]  /*0260*/  BRA `(.L_x_100) ;  /* 0x0000000000087947 */ /* 0x000fea0003800000 */
.L_x_99:
[----:B------:R-:W-:-:S13]  /*0270*/  ISETP.GE.U32.AND P0, PT, R8, 0x200, PT ;  /* 0x000002000800780c */ /* 0x000fda0003f06070 */
[----:B------:R-:W-:Y:S05]  /*0280*/  @!P0 BRA `(.L_x_101) ;  /* 0x0000000000188947 */ /* 0x000fea0003800000 */
.L_x_100:
[----:B------:R-:W-:-:S13]  /*0290*/  ISETP.GT.U32.AND P0, PT, R4, 0xff, PT ;  /* 0x000000ff0400780c */ /* 0x000fda0003f04070 */
[----:B------:R-:W0:Y:S02]  /*02a0*/  @!P0 LDS.64 R6, [R5+0x800] ;  /* 0x0008000005068984 */ /* 0x000e240000000a00 */
[----:B0-----:R-:W-:-:S07]  /*02b0*/  @!P0 DADD R2, R2, R6 ;  /* 0x0000000002028229 */ /* 0x001fce0000000006 */
[----:B------:R0:W-:Y:S01]  /*02c0*/  @!P0 STS.64 [R5], R2 ;  /* 0x0000000205008388 */ /* 0x0001e20000000a00 */
[----:B------:R-:W-:Y:S06]  /*02d0*/  BAR.SYNC.DEFER_BLOCKING 0x0 ;  /* 0x0000000000007b1d */ /* 0x000fec0000010000 */
[----:B------:R-:W-:Y:S05]  /*02e0*/  BRA `(.L_x_102) ;  /* 0x0000000000087947 */ /* 0x000fea0003800000 */
.L_x_101:
[----:B------:R-:W-:-:S13]  /*02f0*/  ISETP.GE.U32.AND P0, PT, R8, 0x100, PT ;  /* 0x000001000800780c */ /* 0x000fda0003f06070 */
[----:B------:R-:W-:Y:S05]  /*0300*/  @!P0 BRA `(.L_x_103) ;  /* 0x0000000000188947 */ /* 0x000fea0003800000 */
.L_x_102:
[----:B------:R-:W-:-:S13]  /*0310*/  ISETP.GT.U32.AND P0, PT, R4, 0x7f, PT ;  /* 0x0000007f0400780c */ /* 0x000fda0003f04070 */
[----:B------:R-:W0:Y:S02]  /*0320*/  @!P0 LDS.64 R6, [R5+0x400] ;  /* 0x0004000005068984 */ /* 0x000e240000000a00 */
[----:B0-----:R-:W-:-:S07]  /*0330*/  @!P0 DADD R2, R2, R6 ;  /* 0x0000000002028229 */ /* 0x001fce0000000006 */
[----:B------:R0:W-:Y:S01]  /*0340*/  @!P0 STS.64 [R5], R2 ;  /* 0x0000000205008388 */ /* 0x0001e20000000a00 */
[----:B------:R-:W-:Y:S06]  /*0350*/  BAR.SYNC.DEFER_BLOCKING 0x0 ;  /* 0x0000000000007b1d */ /* 0x000fec0000010000 */
[----:B------:R-:W-:Y:S05]  /*0360*/  BRA `(.L_x_104) ;  /* 0x0000000000087947 */ /* 0x000fea0003800000 */
.L_x_103:
[----:B------:R-:W-:-:S13]  /*0370*/  ISETP.GE.U32.AND P0, PT, R8, 0x80, PT ;  /* 0x000000800800780c */ /* 0x000fda0003f06070 */
[----:B------:R-:W-:Y:S05]  /*0380*/  @!P0 BRA `(.L_x_105) ;  /* 0x0000000000148947 */ /* 0x000fea0003800000 */
.L_x_104:
[----:B------:R-:W-:-:S13]  /*0390*/  ISETP.GT.U32.AND P0, PT, R4, 0x3f, PT ;  /* 0x0000003f0400780c */ /* 0x000fda0003f04070 */
[----:B------:R-:W0:Y:S02]  /*03a0*/  @!P0 LDS.64 R6, [R5+0x200] ;  /* 0x0002000005068984 */ /* 0x000e240000000a00 */
[----:B0-----:R-:W-:-:S07]  /*03b0*/  @!P0 DADD R2, R2, R6 ;  /* 0x0000000002028229 */ /* 0x001fce0000000006 */
[----:B------:R0:W-:Y:S01]  /*03c0*/  @!P0 STS.64 [R5], R2 ;  /* 0x0000000205008388 */ /* 0x0001e20000000a00 */
[----:B------:R-:W-:Y:S06]  /*03d0*/  BAR.SYNC.DEFER_BLOCKING 0x0 ;  /* 0x0000000000007b1d */ /* 0x000fec0000010000 */
.L_x_105:
[----:B------:R-:W-:-:S13]  /*03e0*/  ISETP.GT.U32.AND P0, PT, R4, 0x1f, PT ;  /* 0x0000001f0400780c */ /* 0x000fda0003f04070 */
[----:B------:R-:W-:Y:S05]  /*03f0*/  @P0 EXIT ;  /* 0x000000000000094d */ /* 0x000fea0003800000 */
[----:B------:R-:W-:-:S13]  /*0400*/  ISETP.GE.U32.AND P0, PT, R8, 0x40, PT ;  /* 0x000000400800780c */ /* 0x000fda0003f06070 */
[----:B------:R-:W0:Y:S02]  /*0410*/  @P0 LDS.64 R6, [R5+0x100] ;  /* 0x0001000005060984 */ /* 0x000e240000000a00 */
[----:B0-----:R-:W-:-:S07]  /*0420*/  @P0 DADD R2, R2, R6 ;  /* 0x0000000002020229 */ /* 0x001fce0000000006 */
[----:B------:R0:W-:Y:S01]  /*0430*/  @P0 STS.64 [R5], R2 ;  /* 0x0000000205000388 */ /* 0x0001e20000000a00 */
[----:B------:R-:W-:Y:S05]  /*0440*/  @P0 BRA `(.L_x_106) ;  /* 0x0000000000080947 */ /* 0x000fea0003800000 */
[----:B------:R-:W-:-:S13]  /*0450*/  ISETP.GE.U32.AND P0, PT, R8, 0x20, PT ;  /* 0x000000200800780c */ /* 0x000fda0003f06070 */
[----:B------:R-:W-:Y:S05]  /*0460*/  @!P0 BRA `(.L_x_107) ;  /* 0x0000000000108947 */ /* 0x000fea0003800000 */
.L_x_106:
[----:B------:R-:W0:Y:S02]  /*0470*/  LDS.64 R6, [R5+0x80] ;  /* 0x0000800005067984 */ /* 0x000e240000000a00 */
[----:B0-----:R-:W-:-:S07]  /*0480*/  DADD R2, R6, R2 ;  /* 0x0000000006027229 */ /* 0x001fce0000000002 */
[----:B------:R0:W-:Y:S01]  /*0490*/  STS.64 [R5], R2 ;  /* 0x0000000205007388 */ /* 0x0001e20000000a00 */
[----:B------:R-:W-:Y:S05]  /*04a0*/  BRA `(.L_x_108) ;  /* 0x0000000000087947 */ /* 0x000fea0003800000 */
.L_x_107:
[----:B------:R-:W-:-:S13]  /*04b0*/  ISETP.GE.U32.AND P0, PT, R8, 0x10, PT ;  /* 0x000000100800780c */ /* 0x000fda0003f06070 */
[----:B------:R-:W-:Y:S05]  /*04c0*/  @!P0 BRA `(.L_x_109) ;  /* 0x0000000000108947 */ /* 0x000fea0003800000 */
.L_x_108:
[----:B------:R-:W0:Y:S02]  /*04d0*/  LDS.64 R6, [R5+0x40] ;  /* 0x0000400005067984 */ /* 0x000e240000000a00 */
[----:B0-----:R-:W-:-:S07]  /*04e0*/  DADD R2, R6, R2 ;  /* 0x0000000006027229 */ /* 0x001fce0000000002 */
[----:B------:R0:W-:Y:S01]  /*04f0*/  STS.64 [R5], R2 ;  /* 0x0000000205007388 */ /* 0x0001e20000000a00 */
[----:B------:R-:W-:Y:S05]  /*0500*/  BRA `(.L_x_110) ;  /* 0x0000000000087947 */ /* 0x000fea0003800000 */
.L_x_109:
[----:B------:R-:W-:-:S13]  /*0510*/  ISETP.GE.U32.AND P0, PT, R8, 0x8, PT ;  /* 0x000000080800780c */ /* 0x000fda0003f06070 */
[----:B------:R-:W-:Y:S05]  /*0520*/  @!P0 BRA `(.L_x_111) ;  /* 0x0000000000108947 */ /* 0x000fea0003800000 */
.L_x_110:
[----:B------:R-:W0:Y:S02]  /*0530*/  LDS.64 R6, [R5+0x20] ;  /* 0x0000200005067984 */ /* 0x000e240000000a00 */
[----:B0-----:R-:W-:-:S07]  /*0540*/  DADD R2, R6, R2 ;  /* 0x0000000006027229 */ /* 0x001fce0000000002 */
[----:B------:R0:W-:Y:S01]  /*0550*/  STS.64 [R5], R2 ;  /* 0x0000000205007388 */ /* 0x0001e20000000a00 */
[----:B------:R-:W-:Y:S05]  /*0560*/  BRA `(.L_x_112) ;  /* 0x0000000000087947 */ /* 0x000fea0003800000 */
.L_x_111:
[----:B------:R-:W-:-:S13]  /*0570*/  ISETP.GE.U32.AND P0, PT, R8, 0x4, PT ;  /* 0x000000040800780c */ /* 0x000fda0003f06070 */
[----:B------:R-:W-:Y:S05]  /*0580*/  @!P0 BRA `(.L_x_113) ;  /* 0x0000000000108947 */ /* 0x000fea0003800000 */
.L_x_112:
[----:B------:R-:W0:Y:S02]  /*0590*/  LDS.64 R6, [R5+0x10] ;  /* 0x0000100005067984 */ /* 0x000e240000000a00 */
[----:B0-----:R-:W-:-:S07]  /*05a0*/  DADD R2, R6, R2 ;  /* 0x0000000006027229 */ /* 0x001fce0000000002 */
[----:B------:R0:W-:Y:S01]  /*05b0*/  STS.64 [R5], R2 ;  /* 0x0000000205007388 */ /* 0x0001e20000000a00 */
[----:B------:R-:W-:Y:S05]  /*05c0*/  BRA `(.L_x_114) ;  /* 0x0000000000087947 */ /* 0x000fea0003800000 */
.L_x_113:
[----:B------:R-:W-:-:S13]  /*05d0*/  ISETP.GE.U32.AND P0, PT, R8, 0x2, PT ;  /* 0x000000020800780c */ /* 0x000fda0003f06070 */
[----:B------:R-:W-:Y:S05]  /*05e0*/  @!P0 BRA `(.L_x_115) ;  /* 0x00000000000c8947 */ /* 0x000fea0003800000 */
.L_x_114:
[----:B------:R-:W1:Y:S02]  /*05f0*/  LDS.64 R6, [R5+0x8] ;  /* 0x0000080005067984 */ /* 0x000e640000000a00 */
[----:B-1----:R-:W-:-:S07]  /*0600*/  DADD R6, R6, R2 ;  /* 0x0000000006067229 */ /* 0x002fce0000000002 */
[----:B------:R1:W-:Y:S04]  /*0610*/  STS.64 [R5], R6 ;  /* 0x0000000605007388 */ /* 0x0003e80000000a00 */
.L_x_115:
[----:B------:R-:W-:-:S13]  /*0620*/  ISETP.NE.AND P0, PT, R4, RZ, PT ;  /* 0x000000ff0400720c */ /* 0x000fda0003f05270 */
[----:B------:R-:W-:Y:S05]  /*0630*/  @P0 EXIT ;  /* 0x000000000000094d */ /* 0x000fea0003800000 */
[----:B01----:R-:W0:Y:S01]  /*0640*/  I2F.F64.U32 R4, UR8 ;  /* 0x0000000800047d12 */ /* 0x003e220008201800 */
[----:B------:R-:W-:Y:S01]  /*0650*/  IMAD.MOV.U32 R2, RZ, RZ, 0x1 ;  /* 0x00000001ff027424 */ /* 0x000fe200078e00ff */
[----:B------:R-:W1:Y:S06]  /*0660*/  LDS.64 R6, [UR4] ;  /* 0x00000004ff067984 */ /* 0x000e6c0008000a00 */
[----:B0-----:R-:W0:Y:S02]  /*0670*/  MUFU.RCP64H R3, R5 ;  /* 0x0000000500037308 */ /* 0x001e240000001800 */
[----:B0-----:R-:W-:-:S08]  /*0680*/  DFMA R8, -R4, R2, 1 ;  /* 0x3ff000000408742b */ /* 0x001fd00000000102 */
[----:B------:R-:W-:Y:S01]  /*0690*/  DFMA R8, R8, R8, R8 ;  /* 0x000000080808722b */ /* 0x000fe20000000008 */
[----:B-1----:R-:W-:-:S07]  /*06a0*/  FSETP.GEU.AND P1, PT, |R7|, 6.5827683646048100446e-37, PT ;  /* 0x036000000700780b */ /* 0x002fce0003f2e200 */
        /* <DEDUP_REMOVED lines=10> */
[----:B------:R-:W-:Y:S05]  /*0750*/  CALL.REL.NOINC `($__internal_3_$__cuda_sm20_div_rn_f64_full) ;  /* 0x0000000000107944 */ /* 0x000fea0003c00000 */
.L_x_116:
[----:B------:R-:W0:Y:S02]  /*0760*/  LDC.64 R4, c[0x0][0x388] ;  /* 0x0000e200ff047b82 */ /* 0x000e240000000a00 */
[----:B0-----:R-:W-:-:S05]  /*0770*/  IMAD.WIDE.U32 R4, R0, 0x8, R4 ;  /* 0x0000000800047825 */ /* 0x001fca00078e0004 */
[----:B------:R-:W-:Y:S01]  /*0780*/  STG.E.64 desc[UR6][R4.64], R2 ;  /* 0x0000000204007986 */ /* 0x000fe2000c101b06 */
[----:B------:R-:W-:Y:S05]  /*0790*/  EXIT ;  /* 0x000000000000794d */ /* 0x000fea0003800000 */
        .weak           $__internal_3_$__cuda_sm20_div_rn_f64_full
        .type           $__internal_3_$__cuda_sm20_div_rn_f64_full,@function
        .size           $__internal_3_$__cuda_sm20_div_rn_f64_full,(.L_x_501 - $__internal_3_$__cuda_sm20_div_rn_f64_full)
$__internal_3_$__cuda_sm20_div_rn_f64_full:
[C---:B------:R-:W-:Y:S01]  /*07a0*/  FSETP.GEU.AND P0, PT, |R5|.reuse, 1.469367938527859385e-39, PT ;  /* 0x001000000500780b */ /* 0x040fe20003f0e200 */
[----:B------:R-:W-:Y:S01]  /*07b0*/  IMAD.MOV.U32 R8, RZ, RZ, 0x1 ;  /* 0x00000001ff087424 */ /* 0x000fe200078e00ff */
[C---:B------:R-:W-:Y:S01]  /*07c0*/  LOP3.LUT R2, R5.reuse, 0x800fffff, RZ, 0xc0, !PT ;  /* 0x800fffff05027812 */ /* 0x040fe200078ec0ff */
[----:B------:R-:W-:Y:S01]  /*07d0*/  IMAD.MOV.U32 R11, RZ, RZ, 0x1ca00000 ;  /* 0x1ca00000ff0b7424 */ /* 0x000fe200078e00ff */
[----:B------:R-:W-:Y:S02]  /*07e0*/  LOP3.LUT R15, R5, 0x7ff00000, RZ, 0xc0, !PT ;  /* 0x7ff00000050f7812 */ /* 0x000fe400078ec0ff */
[----:B------:R-:W-:Y:S01]  /*07f0*/  LOP3.LUT R3, R2, 0x3ff00000, RZ, 0xfc, !PT ;  /* 0x3ff0000002037812 */ /* 0x000fe200078efcff */
[----:B------:R-:W-:Y:S01]  /*0800*/  IMAD.MOV.U32 R2, RZ, RZ, R4 ;  /* 0x000000ffff027224 */ /* 0x000fe200078e0004 */
[----:B------:R-:W-:-:S04]  /*0810*/  LOP3.LUT R14, R7, 0x7ff00000, RZ, 0xc0, !PT ;  /* 0x7ff00000070e7812 */ /* 0x000fc800078ec0ff */
[----:B------:R-:W-:Y:S01]  /*0820*/  ISETP.GE.U32.AND P1, PT, R14, R15, PT ;  /* 0x0000000f0e00720c */ /* 0x000fe20003f26070 */
[----:B------:R-:W-:Y:S01]  /*0830*/  @!P0 DMUL R2, R4, 8.98846567431157953865e+307 ;  /* 0x7fe0000004028828 */ /* 0x000fe20000000000 */
[----:B------:R-:W-:-:S05]  /*0840*/  IMAD.MOV.U32 R21, RZ, RZ, R14 ;  /* 0x000000ffff157224 */ /* 0x000fca00078e000e */
[----:B------:R-:W0:Y:S02]  /*0850*/  MUFU.RCP64H R9, R3 ;  /* 0x0000000300097308 */ /* 0x000e240000001800 */
[----:B0-----:R-:W-:-:S08]  /*0860*/  DFMA R12, R8, -R2, 1 ;  /* 0x3ff00000080c742b */ /* 0x001fd00000000802 */
[----:B------:R-:W-:-:S08]  /*0870*/  DFMA R12, R12, R12, R12 ;  /* 0x0000000c0c0c722b */ /* 0x000fd0000000000c */
[----:B------:R-:W-:Y:S01]  /*0880*/  DFMA R12, R8, R12, R8 ;  /* 0x0000000c080c722b */ /* 0x000fe20000000008 */
[----:B------:R-:W-:Y:S01]  /*0890*/  SEL R9, R11, 0x63400000, !P1 ;  /* 0x634000000b097807 */ /* 0x000fe20004800000 */
[----:B------:R-:W-:Y:S01]  /*08a0*/  IMAD.MOV.U32 R8, RZ, RZ, R6 ;  /* 0x000000ffff087224 */ /* 0x000fe200078e0006 */
[----:B------:R-:W-:Y:S02]  /*08b0*/  FSETP.GEU.AND P1, PT, |R7|, 1.469367938527859385e-39, PT ;  /* 0x001000000700780b */ /* 0x000fe40003f2e200 */
[----:B------:R-:W-:-:S03]  /*08c0*/  LOP3.LUT R9, R9, 0x800fffff, R7, 0xf8, !PT ;  /* 0x800fffff09097812 */ /* 0x000fc600078ef807 */
[----:B------:R-:W-:-:S08]  /*08d0*/  DFMA R16, R12, -R2, 1 ;  /* 0x3ff000000c10742b */ /* 0x000fd00000000802 */
[----:B------:R-:W-:Y:S01]  /*08e0*/  DFMA R12, R12, R16, R12 ;  /* 0x000000100c0c722b */ /* 0x000fe2000000000c */
[----:B------:R-:W-:Y:S10]  /*08f0*/  @P1 BRA `(.L_x_117) ;  /* 0x0000000000201947 */ /* 0x000ff40003800000 */
[----:B------:R-:W-:Y:S01]  /*0900*/  LOP3.LUT R17, R5, 0x7ff00000, RZ, 0xc0, !PT ;  /* 0x7ff0000005117812 */ /* 0x000fe200078ec0ff */
[----:B------:R-:W-:-:S03]  /*0910*/  IMAD.MOV.U32 R16, RZ, RZ, RZ ;  /* 0x000000ffff107224 */ /* 0x000fc600078e00ff */
[----:B------:R-:W-:-:S04]  /*0920*/  ISETP.GE.U32.AND P1, PT, R14, R17, PT ;  /* 0x000000110e00720c */ /* 0x000fc80003f26070 */
[----:B------:R-:W-:-:S04]  /*0930*/  SEL R17, R11, 0x63400000, !P1 ;  /* 0x634000000b117807 */ /* 0x000fc80004800000 */
[----:B------:R-:W-:-:S04]  /*0940*/  LOP3.LUT R17, R17, 0x80000000, R7, 0xf8, !PT ;  /* 0x8000000011117812 */ /* 0x000fc800078ef807 */
[----:B------:R-:W-:-:S06]  /*0950*/  LOP3.LUT R17, R17, 0x100000, RZ, 0xfc, !PT ;  /* 0x0010000011117812 */ /* 0x000fcc00078efcff */
[----:B------:R-:W-:-:S10]  /*0960*/  DFMA R8, R8, 2, -R16 ;  /* 0x400000000808782b */ /* 0x000fd40000000810 */
[----:B------:R-:W-:-:S07]  /*0970*/  LOP3.LUT R21, R9, 0x7ff00000, RZ, 0xc0, !PT ;  /* 0x7ff0000009157812 */ /* 0x000fce00078ec0ff */
.L_x_117:
[----:B------:R-:W-:Y:S01]  /*0980*/  IMAD.MOV.U32 R20, RZ, RZ, R15 ;  /* 0x000000ffff147224 */ /* 0x000fe200078e000f */
[----:B------:R-:W-:Y:S01]  /*0990*/  @!P0 LOP3.LUT R20, R3, 0x7ff00000, RZ, 0xc0, !PT ;  /* 0x7ff0000003148812 */ /* 0x000fe200078ec0ff */
[----:B------:R-:W-:Y:S01]  /*09a0*/  VIADD R15, R21, 0xffffffff ;  /* 0xffffffff150f7836 */ /* 0x000fe20000000000 */
[----:B------:R-:W-:-:S03]  /*09b0*/  DMUL R16, R12, R8 ;  /* 0x000000080c107228 */ /* 0x000fc60000000000 */
[----:B------:R-:W-:Y:S01]  /*09c0*/  VIADD R22, R20, 0xffffffff ;  /* 0xffffffff14167836 */ /* 0x000fe20000000000 */
[----:B------:R-:W-:-:S04]  /*09d0*/  ISETP.GT.U32.AND P0, PT, R15, 0x7feffffe, PT ;  /* 0x7feffffe0f00780c */ /* 0x000fc80003f04070 */
[----:B------:R-:W-:Y:S01]  /*09e0*/  ISETP.GT.U32.OR P0, PT, R22, 0x7feffffe, P0 ;  /* 0x7feffffe1600780c */ /* 0x000fe20000704470 */
[----:B------:R-:W-:-:S08]  /*09f0*/  DFMA R18, R16, -R2, R8 ;  /* 0x800000021012722b */ /* 0x000fd00000000008 */
[----:B------:R-:W-:-:S04]  /*0a00*/  DFMA R12, R12, R18, R16 ;  /* 0x000000120c0c722b */ /* 0x000fc80000000010 */
[----:B------:R-:W-:Y:S07]  /*0a10*/  @P0 BRA `(.L_x_118) ;  /* 0x00000000006c0947 */ /* 0x000fee0003800000 */
        /* <DEDUP_REMOVED lines=19> */
[----:B------:R-:W-:Y:S01]  /*0b50*/  IMAD.MOV.U32 R2, RZ, RZ, RZ ;  /* 0x000000ffff027224 */ /* 0x000fe200078e00ff */
[----:B------:R-:W-:-:S05]  /*0b60*/  IADD3 R11, PT, PT, -R11, -0x43300000, RZ ;  /* 0xbcd000000b0b7810 */ /* 0x000fca0007ffe1ff */
[----:B------:R-:W-:-:S03]  /*0b70*/  DFMA R2, R14, -R2, R12 ;  /* 0x800000020e02722b */ /* 0x000fc6000000000c */
[----:B------:R-:W-:-:S07]  /*0b80*/  LOP3.LUT R5, R7, R5, RZ, 0x3c, !PT ;  /* 0x0000000507057212 */ /* 0x000fce00078e3cff */
[----:B------:R-:W-:-:S04]  /*0b90*/  FSETP.NEU.AND P0, PT, |R3|, R11, PT ;  /* 0x0000000b0300720b */ /* 0x000fc80003f0d200 */
[----:B------:R-:W-:Y:S02]  /*0ba0*/  FSEL R14, R6, R14, !P0 ;  /* 0x0000000e060e7208 */ /* 0x000fe40004000000 */
[----:B------:R-:W-:Y:S01]  /*0bb0*/  FSEL R15, R5, R15, !P0 ;  /* 0x0000000f050f7208 */ /* 0x000fe20004000000 */
[----:B------:R-:W-:Y:S06]  /*0bc0*/  BRA `(.L_x_119) ;  /* 0x0000000000547947 */ /* 0x000fec0003800000 */
.L_x_118:
        /* <DEDUP_REMOVED lines=16> */
.L_x_121:
[----:B------:R-:W-:Y:S01]  /*0cd0*/  LOP3.LUT R15, R5, 0x80000, RZ, 0xfc, !PT ;  /* 0x00080000050f7812 */ /* 0x000fe200078efcff */
[----:B------:R-:W-:Y:S01]  /*0ce0*/  IMAD.MOV.U32 R14, RZ, RZ, R4 ;  /* 0x000000ffff0e7224 */ /* 0x000fe200078e0004 */
[----:B------:R-:W-:Y:S06]  /*0cf0*/  BRA `(.L_x_119) ;  /* 0x0000000000087947 */ /* 0x000fec0003800000 */
.L_x_120:
[----:B------:R-:W-:Y:S01]  /*0d00*/  LOP3.LUT R15, R7, 0x80000, RZ, 0xfc, !PT ;  /* 0x00080000070f7812 */ /* 0x000fe200078efcff */
[----:B------:R-:W-:-:S07]  /*0d10*/  IMAD.MOV.U32 R14, RZ, RZ, R6 ;  /* 0x000000ffff0e7224 */ /* 0x000fce00078e0006 */
.L_x_119:
[----:B------:R-:W-:Y:S02]  /*0d20*/  IMAD.MOV.U32 R11, RZ, RZ, 0x0 ;  /* 0x00000000ff0b7424 */ /* 0x000fe400078e00ff */
[----:B------:R-:W-:Y:S02]  /*0d30*/  IMAD.MOV.U32 R2, RZ, RZ, R14 ;  /* 0x000000ffff027224 */ /* 0x000fe400078e000e */
[----:B------:R-:W-:Y:S01]  /*0d40*/  IMAD.MOV.U32 R3, RZ, RZ, R15 ;  /* 0x000000ffff037224 */ /* 0x000fe200078e000f */
[----:B------:R-:W-:Y:S06]  /*0d50*/  RET.REL.NODEC R10 `(reduce_row_mean) ;  /* 0xfffffff00aa87950 */ /* 0x000fec0003c3ffff */
.L_x_122:
        /* <DEDUP_REMOVED lines=10> */
.L_x_501:


//--------------------- .text.reduce_prod         --------------------------
	.section	.text.reduce_prod,"ax",@progbits
	.align	128
        .global         reduce_prod
        .type           reduce_prod,@function
        .size           reduce_prod,(.L_x_525 - reduce_prod)
        .other          reduce_prod,@"STO_CUDA_ENTRY STV_DEFAULT"
reduce_prod:
.text.reduce_prod:
[----:B------:R-:W-:Y:S01]  /*0000*/  LDC R1, c[0x0][0x37c] ;  /* 0x0000df00ff017b82 */ /* 0x000fe20000000800 */
[----:B------:R-:W0:Y:S07]  /*0010*/  S2R R0, SR_TID.X ;  /* 0x0000000000007919 */ /* 0x000e2e0000002100 */
[----:B------:R-:W1:Y:S01]  /*0020*/  LDC R4, c[0x0][0x360] ;  /* 0x0000d800ff047b82 */ /* 0x000e620000000800 */
[----:B------:R-:W2:Y:S01]  /*0030*/  LDCU UR4, c[0x0][0x390] ;  /* 0x00007200ff0477ac */ /* 0x000ea20008000800 */
[----:B------:R-:W-:Y:S01]  /*0040*/  BSSY.RECONVERGENT B0, `(.L_x_123) ;  /* 0x000001b000007945 */ /* 0x000fe20003800200 */
[----:B------:R-:W0:Y:S01]  /*0050*/  S2R R5, SR_CTAID.X ;  /* 0x0000000000057919 */ /* 0x000e220000002500 */
[----:B------:R-:W-:Y:S01]  /*0060*/  IMAD.MOV.U32 R2, RZ, RZ, 0x0 ;  /* 0x00000000ff027424 */ /* 0x000fe200078e00ff */
[----:B------:R-:W3:Y:S01]  /*0070*/  LDCU.64 UR6, c[0x0][0x358] ;  /* 0x00006b00ff0677ac */ /* 0x000ee20008000a00 */
[----:B------:R-:W-:Y:S01]  /*0080*/  IMAD.MOV.U32 R3, RZ, RZ, 0x3ff00000 ;  /* 0x3ff00000ff037424 */ /* 0x000fe200078e00ff */
[----:B------:R-:W4:Y:S01]  /*0090*/  LDCU UR5, c[0x0][0x390] ;  /* 0x00007200ff0577ac */ /* 0x000f220008000800 */
[----:B-1----:R-:W-:-:S04]  /*00a0*/  IMAD.SHL.U32 R6, R4, 0x2, RZ ;  /* 0x0000000204067824 */ /* 0x002fc800078e00ff */
[----:B0-----:R-:W-:-:S05]  /*00b0*/  IMAD R7, R6, R5, R0 ;  /* 0x0000000506077224 */ /* 0x001fca00078e0200 */
[----:B--2---:R-:W-:-:S13]  /*00c0*/  ISETP.GE.U32.AND P0, PT, R7, UR4, PT ;  /* 0x0000000407007c0c */ /* 0x004fda000bf06070 */
[----:B---34-:R-:W-:Y:S05]  /*00d0*/  @P0 BRA `(.L_x_124) ;  /* 0x0000000000440947 */ /* 0x018fea0003800000 */
[----:B------:R-:W0:Y:S01]  /*00e0*/  LDC.64 R10, c[0x0][0x380] ;  /* 0x0000e000ff0a7b82 */ /* 0x000e220000000a00 */
[----:B------:R-:W1:Y:S01]  /*00f0*/  LDCU UR4, c[0x0][0x370] ;  /* 0x00006e00ff0477ac */ /* 0x000e620008000800 */
[----:B------:R-:W-:Y:S02]  /*0100*/  IMAD.MOV.U32 R13, RZ, RZ, R7 ;  /* 0x000000ffff0d7224 */ /* 0x000fe400078e0007 */
[----:B------:R-:W-:Y:S02]  /*0110*/  IMAD.MOV.U32 R2, RZ, RZ, 0x0 ;  /* 0x00000000ff027424 */ /* 0x000fe400078e00ff */
[----:B------:R-:W-:Y:S02]  /*0120*/  IMAD.MOV.U32 R3, RZ, RZ, 0x3ff00000 ;  /* 0x3ff00000ff037424 */ /* 0x000fe400078e00ff */
[----:B-1----:R-:W-:-:S07]  /*0130*/  IMAD R12, R6, UR4, RZ ;  /* 0x00000004060c7c24 */ /* 0x002fce000f8e02ff */
.L_x_125:
[----:B------:R-:W-:Y:S02]  /*0140*/  IMAD.IADD R9, R4, 0x1, R13 ;  /* 0x0000000104097824 */ /* 0x000fe400078e020d */
[----:B0-----:R-:W-:-:S03]  /*0150*/  IMAD.WIDE.U32 R6, R13, 0x8, R10 ;  /* 0x000000080d067825 */ /* 0x001fc600078e000a */
[----:B------:R-:W-:-:S03]  /*0160*/  ISETP.GE.U32.AND P0, PT, R9, UR5, PT ;  /* 0x0000000509007c0c */ /* 0x000fc6000bf06070 */
[----:B------:R-:W2:Y:S10]  /*0170*/  LDG.E.64 R6, desc[UR6][R6.64] ;  /* 0x0000000606067981 */ /* 0x000eb4000c1e1b00 */
[----:B------:R-:W-:-:S06]  /*0180*/  @!P0 IMAD.WIDE.U32 R8, R9, 0x8, R10 ;  /* 0x0000000809088825 */ /* 0x000fcc00078e000a */
[----:B------:R-:W3:Y:S01]  /*0190*/  @!P0 LDG.E.64 R8, desc[UR6][R8.64] ;  /* 0x0000000608088981 */ /* 0x000ee2000c1e1b00 */
[----:B------:R-:W-:-:S05]  /*01a0*/  IMAD.IADD R13, R12, 0x1, R13 ;  /* 0x000000010c0d7824 */ /* 0x000fca00078e020d */
[----:B------:R-:W-:Y:S01]  /*01b0*/  ISETP.GE.U32.AND P1, PT, R13, UR5, PT ;  /* 0x000000050d007c0c */ /* 0x000fe2000bf26070 */
[----:B--2---:R-:W-:-:S08]  /*01c0*/  DMUL R2, R6, R2 ;  /* 0x0000000206027228 */ /* 0x004fd00000000000 */
[----:B---3--:R-:W-:-:S04]  /*01d0*/  @!P0 DMUL R2, R2, R8 ;  /* 0x0000000802028228 */ /* 0x008fc80000000000 */
[----:B------:R-:W-:Y:S07]  /*01e0*/  @!P1 BRA `(.L_x_125) ;  /* 0xfffffffc00d49947 */ /* 0x000fee000383ffff */
.L_x_124:
[----:B------:R-:W-:Y:S05]  /*01f0*/  BSYNC.RECONVERGENT B0 ;  /* 0x0000000000007941 */ /* 0x000fea0003800200 */
.L_x_123:
[----:B------:R-:W0:Y:S01]  /*0200*/  S2UR UR5, SR_CgaCtaId ;  /* 0x00000000000579c3 */ /* 0x000e220000008800 */
[----:B------:R-:W-:Y:S01]  /*0210*/  UMOV UR4, 0x400 ;  /* 0x0000040000047882 */ /* 0x000fe20000000000 */
[----:B------:R-:W-:Y:S01]  /*0220*/  ISETP.GE.U32.AND P0, PT, R4, 0x400, PT ;  /* 0x000004000400780c */ /* 0x000fe20003f06070 */
[----:B0-----:R-:W-:-:S06]  /*0230*/  ULEA UR4, UR5, UR4, 0x18 ;  /* 0x0000000405047291 */ /* 0x001fcc000f8ec0ff */
[----:B------:R-:W-:-:S05]  /*0240*/  LEA R9, R0, UR4, 0x3 ;  /* 0x0000000400097c11 */ /* 0x000fca000f8e18ff */
[----:B------:R0:W-:Y:S01]  /*0250*/  STS.64 [R9], R2 ;  /* 0x0000000209007388 */ /* 0x0001e20000000a00 */
[----:B------:R-:W-:Y:S06]  /*0260*/  BAR.SYNC.DEFER_BLOCKING 0x0 ;  /* 0x0000000000007b1d */ /* 0x000fec0000010000 */
[----:B------:R-:W-:Y:S05]  /*0270*/  @!P0 BRA `(.L_x_126) ;  /* 0x0000000000188947 */ /* 0x000fea0003800000 */
[----:B------:R-:W-:-:S13]  /*0280*/  ISETP.GT.U32.AND P0, PT, R0, 0x1ff, PT ;  /* 0x000001ff0000780c */ /* 0x000fda0003f04070 */
[----:B------:R-:W0:Y:S02]  /*0290*/  @!P0 LDS.64 R6, [R9+0x1000] ;  /* 0x0010000009068984 */ /* 0x000e240000000a00 */
[----:B0-----:R-:W-:-:S07]  /*02a0*/  @!P0 DMUL R2, R2, R6 ;  /* 0x0000000602028228 */ /* 0x001fce0000000000 */
[----:B------:R1:W-:Y:S01]  /*02b0*/  @!P0 STS.64 [R9], R2 ;  /* 0x0000000209008388 */ /* 0x0003e20000000a00 */
[----:B------:R-:W-:Y:S06]  /*02c0*/  BAR.SYNC.DEFER_BLOCKING 0x0 ;  /* 0x0000000000007b1d */ /* 0x000fec0000010000 */
[----:B------:R-:W-:Y:S05]  /*02d0*/  BRA `(.L_x_127) ;  /* 0x0000000000087947 */ /* 0x000fea0003800000 */
.L_x_126:
[----:B------:R-:W-:-:S13]  /*02e0*/  ISETP.GE.U32.AND P0, PT, R4, 0x200, PT ;  /* 0x000002000400780c */ /* 0x000fda0003f06070 */
[----:B------:R-:W-:Y:S05]  /*02f0*/  @!P0 BRA `(.L_x_128) ;  /* 0x0000000000188947 */ /* 0x000fea0003800000 */
.L_x_127:
[----:B------:R-:W-:-:S13]  /*0300*/  ISETP.GT.U32.AND P0, PT, R0, 0xff, PT ;  /* 0x000000ff0000780c */ /* 0x000fda0003f04070 */
[----:B------:R-:W0:Y:S02]  /*0310*/  @!P0 LDS.64 R6, [R9+0x800] ;  /* 0x0008000009068984 */ /* 0x000e240000000a00 */
[----:B01----:R-:W-:-:S07]  /*0320*/  @!P0 DMUL R2, R2, R6 ;  /* 0x0000000602028228 */ /* 0x003fce0000000000 */
[----:B------:R1:W-:Y:S01]  /*0330*/  @!P0 STS.64 [R9], R2 ;  /* 0x0000000209008388 */ /* 0x0003e20000000a00 */
[----:B------:R-:W-:Y:S06]  /*0340*/  BAR.SYNC.DEFER_BLOCKING 0x0 ;  /* 0x0000000000007b1d */ /* 0x000fec0000010000 */
[----:B------:R-:W-:Y:S05]  /*0350*/  BRA `(.L_x_129) ;  /* 0x0000000000087947 */ /* 0x000fea0003800000 */
.L_x_128:
[----:B------:R-:W-:-:S13]  /*0360*/  ISETP.GE.U32.AND P0, PT, R4, 0x100, PT ;  /* 0x000001000400780c */ /* 0x000fda0003f06070 */
[----:B------:R-:W-:Y:S05]  /*0370*/  @!P0 BRA `(.L_x_130) ;  /* 0x0000000000188947 */ /* 0x000fea0003800000 */
.L_x_129:
[----:B------:R-:W-:-:S13]  /*0380*/  ISETP.GT.U32.AND P0, PT, R0, 0x7f, PT ;  /* 0x0000007f0000780c */ /* 0x000fda0003f04070 */
[----:B------:R-:W0:Y:S02]  /*0390*/  @!P0 LDS.64 R6, [R9+0x400] ;  /* 0x0004000009068984 */ /* 0x000e240000000a00 */
[----:B01----:R-:W-:-:S07]  /*03a0*/  @!P0 DMUL R2, R2, R6 ;  /* 0x0000000602028228 */ /* 0x003fce0000000000 */
[----:B------:R1:W-:Y:S01]  /*03b0*/  @!P0 STS.64 [R9], R2 ;  /* 0x0000000209008388 */ /* 0x0003e20000000a00 */
[----:B------:R-:W-:Y:S06]  /*03c0*/  BAR.SYNC.DEFER_BLOCKING 0x0 ;  /* 0x0000000000007b1d */ /* 0x000fec0000010000 */
[----:B------:R-:W-:Y:S05]  /*03d0*/  BRA `(.L_x_131) ;  /* 0x0000000000087947 */ /* 0x000fea0003800000 */
.L_x_130:
[----:B------:R-:W-:-:S13]  /*03e0*/  ISETP.GE.U32.AND P0, PT, R4, 0x80, PT ;  /* 0x000000800400780c */ /* 0x000fda0003f06070 */
[----:B------:R-:W-:Y:S05]  /*03f0*/  @!P0 BRA `(.L_x_132) ;  /* 0x0000000000148947 */ /* 0x000fea0003800000 */
.L_x_131:
[----:B------:R-:W-:-:S13]  /*0400*/  ISETP.GT.U32.AND P0, PT, R0, 0x3f, PT ;  /* 0x0000003f0000780c */ /* 0x000fda0003f04070 */
[----:B------:R-:W0:Y:S02]  /*0410*/  @!P0 LDS.64 R6, [R9+0x200] ;  /* 0x0002000009068984 */ /* 0x000e240000000a00 */
[----:B01----:R-:W-:-:S07]  /*0420*/  @!P0 DMUL R2, R2, R6 ;  /* 0x0000000602028228 */ /* 0x003fce0000000000 */
[----:B------:R1:W-:Y:S01]  /*0430*/  @!P0 STS.64 [R9], R2 ;  /* 0x0000000209008388 */ /* 0x0003e20000000a00 */
[----:B------:R-:W-:Y:S06]  /*0440*/  BAR.SYNC.DEFER_BLOCKING 0x0 ;  /* 0x0000000000007b1d */ /* 0x000fec0000010000 */
.L_x_132:
[----:B------:R-:W-:-:S13]  /*0450*/  ISETP.GT.U32.AND P0, PT, R0, 0x1f, PT ;  /* 0x0000001f0000780c */ /* 0x000fda0003f04070 */
[----:B------:R-:W-:Y:S05]  /*0460*/  @P0 EXIT ;  /* 0x000000000000094d */ /* 0x000fea0003800000 */
[----:B------:R-:W-:-:S13]  /*0470*/  ISETP.GE.U32.AND P0, PT, R4, 0x40, PT ;  /* 0x000000400400780c */ /* 0x000fda0003f06070 */
[----:B------:R-:W0:Y:S02]  /*0480*/  @P0 LDS.64 R6, [R9+0x100] ;  /* 0x0001000009060984 */ /* 0x000e240000000a00 */
[----:B01----:R-:W-:-:S07]  /*0490*/  @P0 DMUL R2, R2, R6 ;  /* 0x0000000602020228 */ /* 0x003fce0000000000 */
[----:B------:R0:W-:Y:S01]  /*04a0*/  @P0 STS.64 [R9], R2 ;  /* 0x0000000209000388 */ /* 0x0001e20000000a00 */
[----:B------:R-:W-:Y:S05]  /*04b0*/  @P0 BRA `(.L_x_133) ;  /* 0x0000000000080947 */ /* 0x000fea0003800000 */
[----:B------:R-:W-:-:S13]  /*04c0*/  ISETP.GE.U32.AND P0, PT, R4, 0x20, PT ;  /* 0x000000200400780c */ /* 0x000fda0003f06070 */
[----:B------:R-:W-:Y:S05]  /*04d0*/  @!P0 BRA `(.L_x_134) ;  /* 0x0000000000108947 */ /* 0x000fea0003800000 */
.L_x_133:
[----:B------:R-:W0:Y:S02]  /*04e0*/  LDS.64 R6, [R9+0x80] ;  /* 0x0000800009067984 */ /* 0x000e240000000a00 */
[----:B0-----:R-:W-:-:S07]  /*04f0*/  DMUL R2, R6, R2 ;  /* 0x0000000206027228 */ /* 0x001fce0000000000 */
[----:B------:R1:W-:Y:S01]  /*0500*/  STS.64 [R9], R2 ;  /* 0x0000000209007388 */ /* 0x0003e20000000a00 */
[----:B------:R-:W-:Y:S05]  /*0510*/  BRA `(.L_x_135) ;  /* 0x0000000000087947 */ /* 0x000fea0003800000 */
.L_x_134:
[----:B------:R-:W-:-:S13]  /*0520*/  ISETP.GE.U32.AND P0, PT, R4, 0x10, PT ;  /* 0x000000100400780c */ /* 0x000fda0003f06070 */
[----:B------:R-:W-:Y:S05]  /*0530*/  @!P0 BRA `(.L_x_136) ;  /* 0x0000000000108947 */ /* 0x000fea0003800000 */
.L_x_135:
[----:B------:R-:W0:Y:S02]  /*0540*/  LDS.64 R6, [R9+0x40] ;  /* 0x0000400009067984 */ /* 0x000e240000000a00 */
[----:B01----:R-:W-:-:S07]  /*0550*/  DMUL R2, R6, R2 ;  /* 0x0000000206027228 */ /* 0x003fce0000000000 */
[----:B------:R1:W-:Y:S01]  /*0560*/  STS.64 [R9], R2 ;  /* 0x0000000209007388 */ /* 0x0003e20000000a00 */
[----:B------:R-:W-:Y:S05]  /*0570*/  BRA `(.L_x_137) ;  /* 0x0000000000087947 */ /* 0x000fea0003800000 */
.L_x_136:
[----:B------:R-:W-:-:S13]  /*0580*/  ISETP.GE.U32.AND P0, PT, R4, 0x8, PT ;  /* 0x000000080400780c */ /* 0x000fda0003f06070 */
[----:B------:R-:W-:Y:S05]  /*0590*/  @!P0 BRA `(.L_x_138) ;  /* 0x0000000000108947 */ /* 0x000fea0003800000 */
.L_x_137:
[----:B------:R-:W0:Y:S02]  /*05a0*/  LDS.64 R6, [R9+0x20] ;  /* 0x0000200009067984 */ /* 0x000e240000000a00 */
[----:B01----:R-:W-:-:S07]  /*05b0*/  DMUL R2, R6, R2 ;  /* 0x0000000206027228 */ /* 0x003fce0000000000 */
[----:B------:R1:W-:Y:S01]  /*05c0*/  STS.64 [R9], R2 ;  /* 0x0000000209007388 */ /* 0x0003e20000000a00 */
[----:B------:R-:W-:Y:S05]  /*05d0*/  BRA `(.L_x_139) ;  /* 0x0000000000087947 */ /* 0x000fea0003800000 */
.L_x_138:
[----:B------:R-:W-:-:S13]  /*05e0*/  ISETP.GE.U32.AND P0, PT, R4, 0x4, PT ;  /* 0x000000040400780c */ /* 0x000fda0003f06070 */
[----:B------:R-:W-:Y:S05]  /*05f0*/  @!P0 BRA `(.L_x_140) ;  /* 0x0000000000108947 */ /* 0x000fea0003800000 */
.L_x_139:
[----:B------:R-:W0:Y:S02]  /*0600*/  LDS.64 R6, [R9+0x10] ;  /* 0x0000100009067984 */ /* 0x000e240000000a00 */
[----:B01----:R-:W-:-:S07]  /*0610*/  DMUL R2, R6, R2 ;  /* 0x0000000206027228 */ /* 0x003fce0000000000 */
[----:B------:R1:W-:Y:S01]  /*0620*/  STS.64 [R9], R2 ;  /* 0x0000000209007388 */ /* 0x0003e20000000a00 */
[----:B------:R-:W-:Y:S05]  /*0630*/  BRA `(.L_x_141) ;  /* 0x0000000000087947 */ /* 0x000fea0003800000 */
.L_x_140:
[----:B------:R-:W-:-:S13]  /*0640*/  ISETP.GE.U32.AND P0, PT, R4, 0x2, PT ;  /* 0x000000020400780c */ /* 0x000fda0003f06070 */
[----:B------:R-:W-:Y:S05]  /*0650*/  @!P0 BRA `(.L_x_142) ;  /* 0x00000000000c8947 */ /* 0x000fea0003800000 */
.L_x_141:
[----:B------:R-:W2:Y:S02]  /*0660*/  LDS.64 R6, [R9+0x8] ;  /* 0x0000080009067984 */ /* 0x000ea40000000a00 */
[----:B--2---:R-:W-:-:S07]  /*0670*/  DMUL R6, R6, R2 ;  /* 0x0000000206067228 */ /* 0x004fce0000000000 */
[----:B------:R2:W-:Y:S04]  /*0680*/  STS.64 [R9], R6 ;  /* 0x0000000609007388 */ /* 0x0005e80000000a00 */
.L_x_142:
[----:B------:R-:W-:-:S13]  /*0690*/  ISETP.NE.AND P0, PT, R0, RZ, PT ;  /* 0x000000ff0000720c */ /* 0x000fda0003f05270 */
[----:B------:R-:W-:Y:S05]  /*06a0*/  @P0 EXIT ;  /* 0x000000000000094d */ /* 0x000fea0003800000 */
[----:B01----:R-:W0:Y:S01]  /*06b0*/  LDS.64 R2, [UR4] ;  /* 0x00000004ff027984 */ /* 0x003e220008000a00 */
[----:B--2---:R-:W1:Y:S02]  /*06c0*/  LDC.64 R6, c[0x0][0x388] ;  /* 0x0000e200ff067b82 */ /* 0x004e640000000a00 */
[----:B-1----:R-:W-:-:S05]  /*06d0*/  IMAD.WIDE.U32 R4, R5, 0x8, R6 ;  /* 0x0000000805047825 */ /* 0x002fca00078e0006 */
[----:B0-----:R-:W-:Y:S01]  /*06e0*/  STG.E.64 desc[UR6][R4.64], R2 ;  /* 0x0000000204007986 */ /* 0x001fe2000c101b06 */
[----:B------:R-:W-:Y:S05]  /*06f0*/  EXIT ;  /* 0x000000000000794d */ /* 0x000fea0003800000 */
.L_x_143:
        /* <DEDUP_REMOVED lines=16> */
.L_x_525:


//--------------------- .text.reduce_col_min      --------------------------
	.section	.text.reduce_col_min,"ax",@progbits
	.align	128
        .global         reduce_col_min
        .type           reduce_col_min,@function
        .size           reduce_col_min,(.L_x_526 - reduce_col_min)
        .other          reduce_col_min,@"STO_CUDA_ENTRY STV_DEFAULT"
reduce_col_min:
.text.reduce_col_min:
        /* <DEDUP_REMOVED lines=9> */
[----:B------:R-:W1:Y:S01]  /*0090*/  LDC.64 R6, c[0x0][0x388] ;  /* 0x0000e200ff067b82 */ /* 0x000e620000000a00 */
[----:B------:R-:W-:Y:S01]  /*00a0*/  BSSY.RECONVERGENT B0, `(.L_x_144) ;  /* 0x0000019000007945 */ /* 0x000fe20003800200 */
[----:B------:R-:W-:Y:S01]  /*00b0*/  IMAD.MOV.U32 R2, RZ, RZ, -0x1 ;  /* 0xffffffffff027424 */ /* 0x000fe200078e00ff */
[----:B------:R-:W2:Y:S01]  /*00c0*/  LDCU.64 UR6, c[0x0][0x358] ;  /* 0x00006b00ff0677ac */ /* 0x000ea20008000a00 */
[----:B------:R-:W-:Y:S01]  /*00d0*/  IMAD.MOV.U32 R3, RZ, RZ, 0x7fefffff ;  /* 0x7fefffffff037424 */ /* 0x000fe200078e00ff */
[----:B0-----:R-:W-:-:S06]  /*00e0*/  UIMAD UR4, UR5, UR4, URZ ;  /* 0x00000004050472a4 */ /* 0x001fcc000f8e02ff */
[C---:B------:R-:W-:Y:S01]  /*00f0*/  ISETP.GE.U32.AND P0, PT, R5.reuse, UR4, PT ;  /* 0x0000000405007c0c */ /* 0x040fe2000bf06070 */
[----:B-1----:R-:W-:-:S12]  /*0100*/  IMAD.WIDE.U32 R6, R5, 0x8, R6 ;  /* 0x0000000805067825 */ /* 0x002fd800078e0006 */
[----:B--2---:R-:W-:Y:S05]  /*0110*/  @P0 BRA `(.L_x_145) ;  /* 0x0000000000440947 */ /* 0x004fea0003800000 */
[----:B------:R-:W0:Y:S01]  /*0120*/  LDC.64 R8, c[0x0][0x380] ;  /* 0x0000e000ff087b82 */ /* 0x000e220000000a00 */
[----:B------:R-:W-:Y:S01]  /*0130*/  MOV R11, R5 ;  /* 0x00000005000b7202 */ /* 0x000fe20000000f00 */
[----:B------:R-:W-:Y:S01]  /*0140*/  IMAD.MOV.U32 R2, RZ, RZ, -0x1 ;  /* 0xffffffffff027424 */ /* 0x000fe200078e00ff */
[----:B------:R-:W-:-:S07]  /*0150*/  MOV R3, 0x7fefffff ;  /* 0x7fefffff00037802 */ /* 0x000fce0000000f00 */
.L_x_146:
[----:B0-----:R-:W-:-:S06]  /*0160*/  IMAD.WIDE.U32 R4, R11, 0x8, R8 ;  /* 0x000000080b047825 */ /* 0x001fcc00078e0008 */
[----:B------:R-:W2:Y:S01]  /*0170*/  LDG.E.64 R4, desc[UR6][R4.64] ;  /* 0x0000000604047981 */ /* 0x000ea2000c1e1b00 */
[----:B------:R-:W-:Y:S01]  /*0180*/  IADD3 R11, PT, PT, R11, UR5, RZ ;  /* 0x000000050b0b7c10 */ /* 0x000fe2000fffe0ff */
[----:B------:R-:W-:Y:S02]  /*0190*/  IMAD.MOV.U32 R15, RZ, RZ, R3 ;  /* 0x000000ffff0f7224 */ /* 0x000fe400078e0003 */
[----:B------:R-:W-:Y:S01]  /*01a0*/  IMAD.MOV.U32 R13, RZ, RZ, R2 ;  /* 0x000000ffff0d7224 */ /* 0x000fe200078e0002 */
[----:B------:R-:W-:Y:S01]  /*01b0*/  ISETP.GE.U32.AND P0, PT, R11, UR4, PT ;  /* 0x000000040b007c0c */ /* 0x000fe2000bf06070 */
[----:B--2---:R-:W-:Y:S01]  /*01c0*/  DSETP.MIN.AND P1, P2, R4, R2, PT ;  /* 0x000000020400722a */ /* 0x004fe20003a20000 */
[----:B------:R-:W-:Y:S01]  /*01d0*/  MOV R0, R5 ;  /* 0x0000000500007202 */ /* 0x000fe20000000f00 */
[----:B------:R-:W-:-:S04]  /*01e0*/  IMAD.MOV.U32 R2, RZ, RZ, R4 ;  /* 0x000000ffff027224 */ /* 0x000fc800078e0004 */
[----:B------:R-:W-:Y:S02]  /*01f0*/  FSEL R3, R0, R15, P1 ;  /* 0x0000000f00037208 */ /* 0x000fe40000800000 */
[----:B------:R-:W-:-:S06]  /*0200*/  SEL R2, R2, R13, P1 ;  /* 0x0000000d02027207 */ /* 0x000fcc0000800000 */
[----:B------:R-:W-:Y:S01]  /*0210*/  @P2 LOP3.LUT R3, R15, 0x80000, RZ, 0xfc, !PT ;  /* 0x000800000f032812 */ /* 0x000fe200078efcff */
[----:B------:R-:W-:Y:S06]  /*0220*/  @!P0 BRA `(.L_x_146) ;  /* 0xfffffffc00cc8947 */ /* 0x000fec000383ffff */
.L_x_145:
[----:B------:R-:W-:Y:S05]  /*0230*/  BSYNC.RECONVERGENT B0 ;  /* 0x0000000000007941 */ /* 0x000fea0003800200 */
.L_x_144:
[----:B------:R-:W-:Y:S01]  /*0240*/  STG.E.64 desc[UR6][R6.64], R2 ;  /* 0x0000000206007986 */ /* 0x000fe2000c101b06 */
[----:B------:R-:W-:Y:S05]  /*0250*/  EXIT ;  /* 0x000000000000794d */ /* 0x000fea0003800000 */
.L_x_147:
        /* <DEDUP_REMOVED lines=10> */
.L_x_526:


//--------------------- .text.reduce_row_min      --------------------------
	.section	.text.reduce_row_min,"ax",@progbits
	.align	128
        .global         reduce_row_min
        .type           reduce_row_min,@function
        .size           reduce_row_min,(.L_x_527 - reduce_row_min)
        .other          reduce_row_min,@"STO_CUDA_ENTRY STV_DEFAULT"
reduce_row_min:
.text.reduce_row_min:
        /* <DEDUP_REMOVED lines=8> */
[----:B------:R-:W-:Y:S01]  /*0080*/  IMAD.MOV.U32 R2, RZ, RZ, -0x1 ;  /* 0xffffffffff027424 */ /* 0x000fe200078e00ff */
[----:B------:R-:W1:Y:S01]  /*0090*/  LDCU.64 UR6, c[0x0][0x358] ;  /* 0x00006b00ff0677ac */ /* 0x000e620008000a00 */
[----:B------:R-:W-:Y:S01]  /*00a0*/  IMAD.MOV.U32 R3, RZ, RZ, 0x7fefffff ;  /* 0x7fefffffff037424 */ /* 0x000fe200078e00ff */
[----:B0-----:R-:W-:-:S13]  /*00b0*/  ISETP.GE.U32.AND P0, PT, R4, UR4, PT ;  /* 0x0000000404007c0c */ /* 0x001fda000bf06070 */
[----:B-1----:R-:W-:Y:S05]  /*00c0*/  @P0 BRA `(.L_x_149) ;  /* 0x00000000004c0947 */ /* 0x002fea0003800000 */
[----:B------:R-:W0:Y:S01]  /*00d0*/  LDC R10, c[0x0][0x360] ;  /* 0x0000d800ff0a7b82 */ /* 0x000e220000000800 */
[----:B------:R-:W-:Y:S02]  /*00e0*/  IMAD.MOV.U32 R5, RZ, RZ, R4 ;  /* 0x000000ffff057224 */ /* 0x000fe400078e0004 */
[----:B------:R-:W-:Y:S02]  /*00f0*/  IMAD.MOV.U32 R2, RZ, RZ, -0x1 ;  /* 0xffffffffff027424 */ /* 0x000fe400078e00ff */
[----:B------:R-:W-:-:S03]  /*0100*/  IMAD.MOV.U32 R3, RZ, RZ, 0x7fefffff ;  /* 0x7fefffffff037424 */ /* 0x000fc600078e00ff */
[----:B------:R-:W1:Y:S04]  /*0110*/  LDC.64 R8, c[0x0][0x380] ;  /* 0x0000e000ff087b82 */ /* 0x000e680000000a00 */
.L_x_150:
[----:B------:R-:W-:-:S04]  /*0120*/  IMAD R7, R0, UR4, R5 ;  /* 0x0000000400077c24 */ /* 0x000fc8000f8e0205 */
[----:B-1----:R-:W-:-:S06]  /*0130*/  IMAD.WIDE.U32 R6, R7, 0x8, R8 ;  /* 0x0000000807067825 */ /* 0x002fcc00078e0008 */
[----:B------:R-:W2:Y:S01]  /*0140*/  LDG.E.64 R6, desc[UR6][R6.64] ;  /* 0x0000000606067981 */ /* 0x000ea2000c1e1b00 */
[----:B0-----:R-:W-:Y:S02]  /*0150*/  IMAD.IADD R5, R10, 0x1, R5 ;  /* 0x000000010a057824 */ /* 0x001fe400078e0205 */
[----:B------:R-:W-:Y:S02]  /*0160*/  IMAD.MOV.U32 R11, RZ, RZ, R2 ;  /* 0x000000ffff0b7224 */ /* 0x000fe400078e0002 */
[----:B------:R-:W-:Y:S01]  /*0170*/  IMAD.MOV.U32 R13, RZ, RZ, R3 ;  /* 0x000000ffff0d7224 */ /* 0x000fe200078e0003 */
[----:B------:R-:W-:Y:S01]  /*0180*/  ISETP.GE.U32.AND P0, PT, R5, UR4, PT ;  /* 0x0000000405007c0c */ /* 0x000fe2000bf06070 */
[----:B--2---:R-:W-:Y:S01]  /*0190*/  DSETP.MIN.AND P1, P2, R6, R2, PT ;  /* 0x000000020600722a */ /* 0x004fe20003a20000 */
[----:B------:R-:W-:-:S05]  /*01a0*/  IMAD.MOV.U32 R2, RZ, RZ, R7 ;  /* 0x000000ffff027224 */ /* 0x000fca00078e0007 */
[----:B------:R-:W-:Y:S01]  /*01b0*/  FSEL R3, R2, R13, P1 ;  /* 0x0000000d02037208 */ /* 0x000fe20000800000 */
[----:B------:R-:W-:-:S05]  /*01c0*/  IMAD.MOV.U32 R2, RZ, RZ, R6 ;  /* 0x000000ffff027224 */ /* 0x000fca00078e0006 */
[----:B------:R-:W-:Y:S02]  /*01d0*/  SEL R2, R2, R11, P1 ;  /* 0x0000000b02027207 */ /* 0x000fe40000800000 */
[----:B------:R-:W-:Y:S01]  /*01e0*/  @P2 LOP3.LUT R3, R13, 0x80000, RZ, 0xfc, !PT ;  /* 0x000800000d032812 */ /* 0x000fe200078efcff */
[----:B------:R-:W-:Y:S06]  /*01f0*/  @!P0 BRA `(.L_x_150) ;  /* 0xfffffffc00c88947 */ /* 0x000fec000383ffff */
.L_x_149:
[----:B------:R-:W-:Y:S05]  /*0200*/  BSYNC.RECONVERGENT B0 ;  /* 0x0000000000007941 */ /* 0x000fea0003800200 */
.L_x_148:
        /* <DEDUP_REMOVED lines=10> */
[----:B------:R-:W0:Y:S01]  /*02b0*/  @!P0 LDS.64 R6, [R5+0x1000] ;  /* 0x0010000005068984 */ /* 0x000e220000000a00 */
[----:B------:R-:W-:Y:S01]  /*02c0*/  @!P0 IMAD.MOV.U32 R8, RZ, RZ, R3 ;  /* 0x000000ffff088224 */ /* 0x000fe200078e0003 */
[----:B0-----:R-:W-:Y:S01]  /*02d0*/  @!P0 DSETP.MIN.AND P1, P2, R2, R6, PT ;  /* 0x000000060200822a */ /* 0x001fe20003a20000 */
[----:B------:R-:W-:-:S05]  /*02e0*/  @!P0 IMAD.MOV.U32 R9, RZ, RZ, R7 ;  /* 0x000000ffff098224 */ /* 0x000fca00078e0007 */
[----:B------:R-:W-:Y:S02]  /*02f0*/  @!P0 FSEL R8, R8, R9, P1 ;  /* 0x0000000908088208 */ /* 0x000fe40000800000 */
[----:B------:R-:W-:Y:S01]  /*0300*/  @!P0 LOP3.LUT R11, R9, 0x80000, RZ, 0xfc, !PT ;  /* 0x00080000090b8812 */ /* 0x000fe200078efcff */
[----:B------:R-:W-:Y:S02]  /*0310*/  @!P0 IMAD.MOV.U32 R9, RZ, RZ, R6 ;  /* 0x000000ffff098224 */ /* 0x000fe400078e0006 */
[----:B------:R-:W-:Y:S01]  /*0320*/  @!P0 IMAD.MOV.U32 R6, RZ, RZ, R2 ;  /* 0x000000ffff068224 */ /* 0x000fe200078e0002 */
[----:B------:R-:W-:-:S04]  /*0330*/  @!P0 SEL R3, R11, R8, P2 ;  /* 0x000000080b038207 */ /* 0x000fc80001000000 */
[----:B------:R-:W-:-:S05]  /*0340*/  @!P0 SEL R2, R6, R9, P1 ;  /* 0x0000000906028207 */ /* 0x000fca0000800000 */
[----:B------:R0:W-:Y:S01]  /*0350*/  @!P0 STS.64 [R5], R2 ;  /* 0x0000000205008388 */ /* 0x0001e20000000a00 */
[----:B------:R-:W-:Y:S06]  /*0360*/  BAR.SYNC.DEFER_BLOCKING 0x0 ;  /* 0x0000000000007b1d */ /* 0x000fec0000010000 */
[----:B------:R-:W-:Y:S05]  /*0370*/  BRA `(.L_x_152) ;  /* 0x0000000000087947 */ /* 0x000fea0003800000 */
.L_x_151:
[----:B------:R-:W-:-:S13]  /*0380*/  ISETP.GE.U32.AND P0, PT, R10, 0x200, PT ;  /* 0x000002000a00780c */ /* 0x000fda0003f06070 */
[----:B------:R-:W-:Y:S05]  /*0390*/  @!P0 BRA `(.L_x_153) ;  /* 0x0000000000388947 */ /* 0x000fea0003800000 */
.L_x_152:
[----:B------:R-:W-:-:S13]  /*03a0*/  ISETP.GT.U32.AND P0, PT, R4, 0xff, PT ;  /* 0x000000ff0400780c */ /* 0x000fda0003f04070 */
[----:B------:R-:W1:Y:S01]  /*03b0*/  @!P0 LDS.64 R6, [R5+0x800] ;  /* 0x0008000005068984 */ /* 0x000e620000000a00 */
[----:B------:R-:W-:Y:S01]  /*03c0*/  @!P0 IMAD.MOV.U32 R8, RZ, RZ, R3 ;  /* 0x000000ffff088224 */ /* 0x000fe200078e0003 */
[----:B-1----:R-:W-:Y:S01]  /*03d0*/  @!P0 DSETP.MIN.AND P1, P2, R2, R6, PT ;  /* 0x000000060200822a */ /* 0x002fe20003a20000 */
[----:B------:R-:W-:-:S05]  /*03e0*/  @!P0 IMAD.MOV.U32 R9, RZ, RZ, R7 ;  /* 0x000000ffff098224 */ /* 0x000fca00078e0007 */
[----:B------:R-:W-:Y:S02]  /*03f0*/  @!P0 FSEL R8, R8, R9, P1 ;  /* 0x0000000908088208 */ /* 0x000fe40000800000 */
[----:B------:R-:W-:Y:S01]  /*0400*/  @!P0 LOP3.LUT R11, R9, 0x80000, RZ, 0xfc, !PT ;  /* 0x00080000090b8812 */ /* 0x000fe200078efcff */
[----:B------:R-:W-:Y:S02]  /*0410*/  @!P0 IMAD.MOV.U32 R9, RZ, RZ, R6 ;  /* 0x000000ffff098224 */ /* 0x000fe400078e0006 */
[----:B------:R-:W-:Y:S01]  /*0420*/  @!P0 IMAD.MOV.U32 R6, RZ, RZ, R2 ;  /* 0x000000ffff068224 */ /* 0x000fe200078e0002 */
[----:B0-----:R-:W-:-:S04]  /*0430*/  @!P0 SEL R3, R11, R8, P2 ;  /* 0x000000080b038207 */ /* 0x001fc80001000000 */
[----:B------:R-:W-:-:S05]  /*0440*/  @!P0 SEL R2, R6, R9, P1 ;  /* 0x0000000906028207 */ /* 0x000fca0000800000 */
[----:B------:R0:W-:Y:S01]  /*0450*/  @!P0 STS.64 [R5], R2 ;  /* 0x0000000205008388 */ /* 0x0001e20000000a00 */
[----:B------:R-:W-:Y:S06]  /*0460*/  BAR.SYNC.DEFER_BLOCKING 0x0 ;  /* 0x0000000000007b1d */ /* 0x000fec0000010000 */
[----:B------:R-:W-:Y:S05]  /*0470*/  BRA `(.L_x_154) ;  /* 0x0000000000087947 */ /* 0x000fea0003800000 */
.L_x_153:
[----:B------:R-:W-:-:S13]  /*0480*/  ISETP.GE.U32.AND P0, PT, R10, 0x100, PT ;  /* 0x000001000a00780c */ /* 0x000fda0003f06070 */
[----:B------:R-:W-:Y:S05]  /*0490*/  @!P0 BRA `(.L_x_155) ;  /* 0x0000000000388947 */ /* 0x000fea0003800000 */
.L_x_154:
        /* <DEDUP_REMOVED lines=14> */
.L_x_155:
[----:B------:R-:W-:-:S13]  /*0580*/  ISETP.GE.U32.AND P0, PT, R10, 0x80, PT ;  /* 0x000000800a00780c */ /* 0x000fda0003f06070 */
[----:B------:R-:W-:Y:S05]  /*0590*/  @!P0 BRA `(.L_x_157) ;  /* 0x0000000000348947 */ /* 0x000fea0003800000 */
.L_x_156:
        /* <DEDUP_REMOVED lines=13> */
.L_x_157:
[----:B------:R-:W-:-:S13]  /*0670*/  ISETP.GT.U32.AND P0, PT, R4, 0x1f, PT ;  /* 0x0000001f0400780c */ /* 0x000fda0003f04070 */
[----:B------:R-:W-:Y:S05]  /*0680*/  @P0 EXIT ;  /* 0x000000000000094d */ /* 0x000fea0003800000 */
[----:B------:R-:W-:-:S13]  /*0690*/  ISETP.GE.U32.AND P0, PT, R10, 0x40, PT ;  /* 0x000000400a00780c */ /* 0x000fda0003f06070 */
[----:B------:R-:W1:Y:S01]  /*06a0*/  @P0 LDS.64 R6, [R5+0x100] ;  /* 0x0001000005060984 */ /* 0x000e620000000a00 */
[----:B------:R-:W-:Y:S01]  /*06b0*/  @P0 IMAD.MOV.U32 R8, RZ, RZ, R3 ;  /* 0x000000ffff080224 */ /* 0x000fe200078e0003 */
[----:B-1----:R-:W-:Y:S01]  /*06c0*/  @P0 DSETP.MIN.AND P1, P2, R2, R6, PT ;  /* 0x000000060200022a */ /* 0x002fe20003a20000 */
[----:B------:R-:W-:-:S05]  /*06d0*/  @P0 IMAD.MOV.U32 R9, RZ, RZ, R7 ;  /* 0x000000ffff090224 */ /* 0x000fca00078e0007 */
[----:B------:R-:W-:Y:S02]  /*06e0*/  @P0 FSEL R8, R8, R9, P1 ;  /* 0x0000000908080208 */ /* 0x000fe40000800000 */
[----:B------:R-:W-:Y:S01]  /*06f0*/  @P0 LOP3.LUT R11, R9, 0x80000, RZ, 0xfc, !PT ;  /* 0x00080000090b0812 */ /* 0x000fe200078efcff */
[----:B------:R-:W-:Y:S02]  /*0700*/  @P0 IMAD.MOV.U32 R9, RZ, RZ, R6 ;  /* 0x000000ffff090224 */ /* 0x000fe400078e0006 */
[----:B------:R-:W-:Y:S01]  /*0710*/  @P0 IMAD.MOV.U32 R6, RZ, RZ, R2 ;  /* 0x000000ffff060224 */ /* 0x000fe200078e0002 */
[----:B0-----:R-:W-:-:S04]  /*0720*/  @P0 SEL R3, R11, R8, P2 ;  /* 0x000000080b030207 */ /* 0x001fc80001000000 */
[----:B------:R-:W-:-:S05]  /*0730*/  @P0 SEL R2, R6, R9, P1 ;  /* 0x0000000906020207 */ /* 0x000fca0000800000 */
[----:B------:R0:W-:Y:S01]  /*0740*/  @P0 STS.64 [R5], R2 ;  /* 0x0000000205000388 */ /* 0x0001e20000000a00 */
[----:B------:R-:W-:Y:S05]  /*0750*/  @P0 BRA `(.L_x_158) ;  /* 0x0000000000080947 */ /* 0x000fea0003800000 */
[----:B------:R-:W-:-:S13]  /*0760*/  ISETP.GE.U32.AND P0, PT, R10, 0x20, PT ;  /* 0x000000200a00780c */ /* 0x000fda0003f06070 */
[----:B------:R-:W-:Y:S05]  /*0770*/  @!P0 BRA `(.L_x_159) ;  /* 0x0000000000288947 */ /* 0x000fea0003800000 */
.L_x_158:
[----:B------:R-:W1:Y:S01]  /*0780*/  LDS.64 R6, [R5+0x80] ;  /* 0x0000800005067984 */ /* 0x000e620000000a00 */
[----:B------:R-:W-:Y:S01]  /*0790*/  IMAD.MOV.U32 R9, RZ, RZ, R3 ;  /* 0x000000ffff097224 */ /* 0x000fe200078e0003 */
[----:B-1----:R-:W-:Y:S01]  /*07a0*/  DSETP.MIN.AND P0, P1, R6, R2, PT ;  /* 0x000000020600722a */ /* 0x002fe20003900000 */
[----:B------:R-:W-:-:S05]  /*07b0*/  IMAD.MOV.U32 R8, RZ, RZ, R7 ;  /* 0x000000ffff087224 */ /* 0x000fca00078e0007 */
[----:B------:R-:W-:Y:S02]  /*07c0*/  FSEL R11, R8, R9, P0 ;  /* 0x00000009080b7208 */ /* 0x000fe40000000000 */
[----:B0-----:R-:W-:-:S06]  /*07d0*/  SEL R2, R6, R2, P0 ;  /* 0x0000000206027207 */ /* 0x001fcc0000000000 */
[----:B------:R-:W-:-:S05]  /*07e0*/  @P1 LOP3.LUT R11, R9, 0x80000, RZ, 0xfc, !PT ;  /* 0x00080000090b1812 */ /* 0x000fca00078efcff */
[----:B------:R-:W-:-:S05]  /*07f0*/  IMAD.MOV.U32 R3, RZ, RZ, R11 ;  /* 0x000000ffff037224 */ /* 0x000fca00078e000b */
[----:B------:R0:W-:Y:S01]  /*0800*/  STS.64 [R5], R2 ;  /* 0x0000000205007388 */ /* 0x0001e20000000a00 */
[----:B------:R-:W-:Y:S05]  /*0810*/  BRA `(.L_x_160) ;  /* 0x0000000000087947 */ /* 0x000fea0003800000 */
.L_x_159:
[----:B------:R-:W-:-:S13]  /*0820*/  ISETP.GE.U32.AND P0, PT, R10, 0x10, PT ;  /* 0x000000100a00780c */ /* 0x000fda0003f06070 */
[----:B------:R-:W-:Y:S05]  /*0830*/  @!P0 BRA `(.L_x_161) ;  /* 0x0000000000288947 */ /* 0x000fea0003800000 */
.L_x_160:
        /* <DEDUP_REMOVED lines=10> */
.L_x_161:
[----:B------:R-:W-:-:S13]  /*08e0*/  ISETP.GE.U32.AND P0, PT, R10, 0x8, PT ;  /* 0x000000080a00780c */ /* 0x000fda0003f06070 */
[----:B------:R-:W-:Y:S05]  /*08f0*/  @!P0 BRA `(.L_x_163) ;  /* 0x0000000000288947 */ /* 0x000fea0003800000 */
.L_x_162:
        /* <DEDUP_REMOVED lines=10> */
.L_x_163:
[----:B------:R-:W-:-:S13]  /*09a0*/  ISETP.GE.U32.AND P0, PT, R10, 0x4, PT ;  /* 0x000000040a00780c */ /* 0x000fda0003f06070 */
[----:B------:R-:W-:Y:S05]  /*09b0*/  @!P0 BRA `(.L_x_165) ;  /* 0x0000000000288947 */ /* 0x000fea0003800000 */
.L_x_164:
        /* <DEDUP_REMOVED lines=10> */
.L_x_165:
[----:B------:R-:W-:-:S13]  /*0a60*/  ISETP.GE.U32.AND P0, PT, R10, 0x2, PT ;  /* 0x000000020a00780c */ /* 0x000fda0003f06070 */
[----:B------:R-:W-:Y:S05]  /*0a70*/  @!P0 BRA `(.L_x_167) ;  /* 0x0000000000248947 */ /* 0x000fea0003800000 */
.L_x_166:
        /* <DEDUP_REMOVED lines=8> */
[----:B------:R1:W-:Y:S02]  /*0b00*/  STS.64 [R5], R2 ;  /* 0x0000000205007388 */ /* 0x0003e40000000a00 */
.L_x_167:
[----:B------:R-:W-:-:S13]  /*0b10*/  ISETP.NE.AND P0, PT, R4, RZ, PT ;  /* 0x000000ff0400720c */ /* 0x000fda0003f05270 */
[----:B------:R-:W-:Y:S05]  /*0b20*/  @P0 EXIT ;  /* 0x000000000000094d */ /* 0x000fea0003800000 */
[----:B01----:R-:W0:Y:S01]  /*0b30*/  LDS.64 R2, [UR4] ;  /* 0x00000004ff027984 */ /* 0x003e220008000a00 */
[----:B------:R-:W1:Y:S02]  /*0b40*/  LDC.64 R4, c[0x0][0x388] ;  /* 0x0000e200ff047b82 */ /* 0x000e640000000a00 */
[----:B-1----:R-:W-:-:S05]  /*0b50*/  IMAD.WIDE.U32 R4, R0, 0x8, R4 ;  /* 0x0000000800047825 */ /* 0x002fca00078e0004 */
[----:B0-----:R-:W-:Y:S01]  /*0b60*/  STG.E.64 desc[UR6][R4.64], R2 ;  /* 0x0000000204007986 */ /* 0x001fe2000c101b06 */
[----:B------:R-:W-:Y:S05]  /*0b70*/  EXIT ;  /* 0x000000000000794d */ /* 0x000fea0003800000 */
.L_x_168:
        /* <DEDUP_REMOVED lines=16> */
.L_x_527:


//--------------------- .text.reduce_min          --------------------------
	.section	.text.reduce_min,"ax",@progbits
	.align	128
        .global         reduce_min
        .type           reduce_min,@function
        .size           reduce_min,(.L_x_528 - reduce_min)
        .other          reduce_min,@"STO_CUDA_ENTRY STV_DEFAULT"
reduce_min:
.text.reduce_min:
[----:B------:R-:W-:Y:S01]  /*0000*/  LDC R1, c[0x0][0x37c] ;  /* 0x0000df00ff017b82 */ /* 0x000fe20000000800 */
[----:B------:R-:W0:Y:S07]  /*0010*/  S2R R0, SR_TID.X ;  /* 0x0000000000007919 */ /* 0x000e2e0000002100 */
[----:B------:R-:W1:Y:S01]  /*0020*/  LDC R4, c[0x0][0x360] ;  /* 0x0000d800ff047b82 */ /* 0x000e620000000800 */
[----:B------:R-:W2:Y:S01]  /*0030*/  LDCU UR4, c[0x0][0x390] ;  /* 0x00007200ff0477ac */ /* 0x000ea20008000800 */
[----:B------:R-:W-:Y:S01]  /*0040*/  BSSY.RECONVERGENT B0, `(.L_x_169) ;  /* 0x0000029000007945 */ /* 0x000fe20003800200 */
[----:B------:R-:W0:Y:S01]  /*0050*/  S2R R5, SR_CTAID.X ;  /* 0x0000000000057919 */ /* 0x000e220000002500 */
[----:B------:R-:W-:Y:S01]  /*0060*/  IMAD.MOV.U32 R2, RZ, RZ, -0x1 ;  /* 0xffffffffff027424 */ /* 0x000fe200078e00ff */
        /* <DEDUP_REMOVED lines=9> */
[----:B------:R-:W-:Y:S02]  /*0100*/  IMAD.MOV.U32 R2, RZ, RZ, -0x1 ;  /* 0xffffffffff027424 */ /* 0x000fe400078e00ff */
[----:B------:R-:W-:Y:S02]  /*0110*/  IMAD.MOV.U32 R3, RZ, RZ, 0x7fefffff ;  /* 0x7fefffffff037424 */ /* 0x000fe400078e00ff */
[----:B-1----:R-:W-:-:S07]  /*0120*/  IMAD R12, R8, UR4, RZ ;  /* 0x00000004080c7c24 */ /* 0x002fce000f8e02ff */
.L_x_171:
[----:B0-----:R-:W-:-:S04]  /*0130*/  IMAD.WIDE.U32 R8, R13, 0x8, R6 ;  /* 0x000000080d087825 */ /* 0x001fc800078e0006 */
[----:B------:R-:W-:Y:S02]  /*0140*/  IMAD.IADD R11, R4, 0x1, R13 ;  /* 0x00000001040b7824 */ /* 0x000fe400078e020d */
[----:B------:R-:W2:Y:S03]  /*0150*/  LDG.E.64 R8, desc[UR6][R8.64] ;  /* 0x0000000608087981 */ /* 0x000ea6000c1e1b00 */
[----:B------:R-:W-:-:S13]  /*0160*/  ISETP.GE.U32.AND P0, PT, R11, UR5, PT ;  /* 0x000000050b007c0c */ /* 0x000fda000bf06070 */
[----:B------:R-:W-:-:S06]  /*0170*/  @!P0 IMAD.WIDE.U32 R10, R11, 0x8, R6 ;  /* 0x000000080b0a8825 */ /* 0x000fcc00078e0006 */
[----:B------:R-:W3:Y:S01]  /*0180*/  @!P0 LDG.E.64 R10, desc[UR6][R10.64] ;  /* 0x000000060a0a8981 */ /* 0x000ee2000c1e1b00 */
[----:B------:R-:W-:Y:S02]  /*0190*/  IMAD.MOV.U32 R17, RZ, RZ, R3 ;  /* 0x000000ffff117224 */ /* 0x000fe400078e0003 */
[----:B------:R-:W-:Y:S02]  /*01a0*/  IMAD.MOV.U32 R15, RZ, RZ, R2 ;  /* 0x000000ffff0f7224 */ /* 0x000fe400078e0002 */
[----:B------:R-:W-:Y:S01]  /*01b0*/  IMAD.IADD R13, R12, 0x1, R13 ;  /* 0x000000010c0d7824 */ /* 0x000fe200078e020d */
[----:B--2---:R-:W-:Y:S01]  /*01c0*/  DSETP.MIN.AND P1, P2, R8, R2, PT ;  /* 0x000000020800722a */ /* 0x004fe20003a20000 */
[----:B------:R-:W-:Y:S02]  /*01d0*/  IMAD.MOV.U32 R14, RZ, RZ, R9 ;  /* 0x000000ffff0e7224 */ /* 0x000fe400078e0009 */
[----:B------:R-:W-:-:S03]  /*01e0*/  IMAD.MOV.U32 R2, RZ, RZ, R8 ;  /* 0x000000ffff027224 */ /* 0x000fc600078e0008 */
[----:B------:R-:W-:Y:S02]  /*01f0*/  FSEL R19, R14, R17, P1 ;  /* 0x000000110e137208 */ /* 0x000fe40000800000 */
[----:B------:R-:W-:Y:S02]  /*0200*/  SEL R2, R2, R15, P1 ;  /* 0x0000000f02027207 */ /* 0x000fe40000800000 */
[----:B------:R-:W-:-:S04]  /*0210*/  ISETP.GE.U32.AND P1, PT, R13, UR5, PT ;  /* 0x000000050d007c0c */ /* 0x000fc8000bf26070 */
[----:B------:R-:W-:-:S05]  /*0220*/  @P2 LOP3.LUT R19, R17, 0x80000, RZ, 0xfc, !PT ;  /* 0x0008000011132812 */ /* 0x000fca00078efcff */
[----:B------:R-:W-:Y:S02]  /*0230*/  IMAD.MOV.U32 R3, RZ, RZ, R19 ;  /* 0x000000ffff037224 */ /* 0x000fe400078e0013 */
[----:B---3--:R-:W-:Y:S02]  /*0240*/  @!P0 IMAD.MOV.U32 R9, RZ, RZ, R10 ;  /* 0x000000ffff098224 */ /* 0x008fe400078e000a */
[----:B------:R-:W-:Y:S02]  /*0250*/  @!P0 IMAD.MOV.U32 R8, RZ, RZ, R3 ;  /* 0x000000ffff088224 */ /* 0x000fe400078e0003 */
[----:B------:R-:W-:-:S06]  /*0260*/  @!P0 DSETP.MIN.AND P2, P3, R2, R10, PT ;  /* 0x0000000a0200822a */ /* 0x000fcc0003b40000 */
[----:B------:R-:W-:Y:S01]  /*0270*/  @!P0 FSEL R10, R8, R11, P2 ;  /* 0x0000000b080a8208 */ /* 0x000fe20001000000 */
[----:B------:R-:W-:Y:S01]  /*0280*/  @!P0 IMAD.MOV.U32 R8, RZ, RZ, R2 ;  /* 0x000000ffff088224 */ /* 0x000fe200078e0002 */
[----:B------:R-:W-:-:S04]  /*0290*/  @!P0 LOP3.LUT R11, R11, 0x80000, RZ, 0xfc, !PT ;  /* 0x000800000b0b8812 */ /* 0x000fc800078efcff */
[----:B------:R-:W-:Y:S02]  /*02a0*/  @!P0 SEL R2, R8, R9, P2 ;  /* 0x0000000908028207 */ /* 0x000fe40001000000 */
[----:B------:R-:W-:Y:S01]  /*02b0*/  @!P0 SEL R3, R11, R10, P3 ;  /* 0x0000000a0b038207 */ /* 0x000fe20001800000 */
[----:B------:R-:W-:Y:S06]  /*02c0*/  @!P1 BRA `(.L_x_171) ;  /* 0xfffffffc00989947 */ /* 0x000fec000383ffff */
.L_x_170:
[----:B------:R-:W-:Y:S05]  /*02d0*/  BSYNC.RECONVERGENT B0 ;  /* 0x0000000000007941 */ /* 0x000fea0003800200 */
.L_x_169:
        /* <DEDUP_REMOVED lines=9> */
[----:B------:R-:W1:Y:S01]  /*0370*/  @!P0 LDS.64 R8, [R7+0x1000] ;  /* 0x0010000007088984 */ /* 0x000e620000000a00 */
[----:B------:R-:W-:Y:S01]  /*0380*/  @!P0 IMAD.MOV.U32 R6, RZ, RZ, R3 ;  /* 0x000000ffff068224 */ /* 0x000fe200078e0003 */
[----:B-1----:R-:W-:Y:S01]  /*0390*/  @!P0 DSETP.MIN.AND P1, P2, R2, R8, PT ;  /* 0x000000080200822a */ /* 0x002fe20003a20000 */
[----:B------:R-:W-:-:S05]  /*03a0*/  @!P0 IMAD.MOV.U32 R11, RZ, RZ, R9 ;  /* 0x000000ffff0b8224 */ /* 0x000fca00078e0009 */
[----:B------:R-:W-:Y:S01]  /*03b0*/  @!P0 FSEL R10, R6, R11, P1 ;  /* 0x0000000b060a8208 */ /* 0x000fe20000800000 */
[----:B------:R-:W-:Y:S01]  /*03c0*/  @!P0 IMAD.MOV.U32 R6, RZ, RZ, R2 ;  /* 0x000000ffff068224 */ /* 0x000fe200078e0002 */
[----:B------:R-:W-:-:S04]  /*03d0*/  @!P0 LOP3.LUT R11, R11, 0x80000, RZ, 0xfc, !PT ;  /* 0x000800000b0b8812 */ /* 0x000fc800078efcff */
[----:B0-----:R-:W-:Y:S02]  /*03e0*/  @!P0 SEL R2, R6, R8, P1 ;  /* 0x0000000806028207 */ /* 0x001fe40000800000 */
[----:B------:R-:W-:-:S05]  /*03f0*/  @!P0 SEL R3, R11, R10, P2 ;  /* 0x0000000a0b038207 */ /* 0x000fca0001000000 */
[----:B------:R1:W-:Y:S01]  /*0400*/  @!P0 STS.64 [R7], R2 ;  /* 0x0000000207008388 */ /* 0x0003e20000000a00 */
[----:B------:R-:W-:Y:S06]  /*0410*/  BAR.SYNC.DEFER_BLOCKING 0x0 ;  /* 0x0000000000007b1d */ /* 0x000fec0000010000 */
[----:B------:R-:W-:Y:S05]  /*0420*/  BRA `(.L_x_173) ;  /* 0x0000000000087947 */ /* 0x000fea0003800000 */
.L_x_172:
[----:B------:R-:W-:-:S13]  /*0430*/  ISETP.GE.U32.AND P0, PT, R4, 0x200, PT ;  /* 0x000002000400780c */ /* 0x000fda0003f06070 */
[----:B------:R-:W-:Y:S05]  /*0440*/  @!P0 BRA `(.L_x_174) ;  /* 0x0000000000348947 */ /* 0x000fea0003800000 */
.L_x_173:
[----:B------:R-:W-:-:S13]  /*0450*/  ISETP.GT.U32.AND P0, PT, R0, 0xff, PT ;  /* 0x000000ff0000780c */ /* 0x000fda0003f04070 */
[----:B------:R-:W2:Y:S01]  /*0460*/  @!P0 LDS.64 R8, [R7+0x800] ;  /* 0x0008000007088984 */ /* 0x000ea20000000a00 */
[----:B------:R-:W-:Y:S01]  /*0470*/  @!P0 IMAD.MOV.U32 R6, RZ, RZ, R3 ;  /* 0x000000ffff068224 */ /* 0x000fe200078e0003 */
[----:B--2---:R-:W-:Y:S01]  /*0480*/  @!P0 DSETP.MIN.AND P1, P2, R2, R8, PT ;  /* 0x000000080200822a */ /* 0x004fe20003a20000 */
[----:B------:R-:W-:-:S05]  /*0490*/  @!P0 IMAD.MOV.U32 R11, RZ, RZ, R9 ;  /* 0x000000ffff0b8224 */ /* 0x000fca00078e0009 */
[----:B------:R-:W-:Y:S01]  /*04a0*/  @!P0 FSEL R10, R6, R11, P1 ;  /* 0x0000000b060a8208 */ /* 0x000fe20000800000 */
[----:B------:R-:W-:Y:S01]  /*04b0*/  @!P0 IMAD.MOV.U32 R6, RZ, RZ, R2 ;  /* 0x000000ffff068224 */ /* 0x000fe200078e0002 */
[----:B------:R-:W-:-:S04]  /*04c0*/  @!P0 LOP3.LUT R11, R11, 0x80000, RZ, 0xfc, !PT ;  /* 0x000800000b0b8812 */ /* 0x000fc800078efcff */
[----:B01----:R-:W-:Y:S02]  /*04d0*/  @!P0 SEL R2, R6, R8, P1 ;  /* 0x0000000806028207 */ /* 0x003fe40000800000 */
[----:B------:R-:W-:-:S05]  /*04e0*/  @!P0 SEL R3, R11, R10, P2 ;  /* 0x0000000a0b038207 */ /* 0x000fca0001000000 */
[----:B------:R1:W-:Y:S01]  /*04f0*/  @!P0 STS.64 [R7], R2 ;  /* 0x0000000207008388 */ /* 0x0003e20000000a00 */
[----:B------:R-:W-:Y:S06]  /*0500*/  BAR.SYNC.DEFER_BLOCKING 0x0 ;  /* 0x0000000000007b1d */ /* 0x000fec0000010000 */
[----:B------:R-:W-:Y:S05]  /*0510*/  BRA `(.L_x_175) ;  /* 0x0000000000087947 */ /* 0x000fea0003800000 */
.L_x_174:
[----:B------:R-:W-:-:S13]  /*0520*/  ISETP.GE.U32.AND P0, PT, R4, 0x100, PT ;  /* 0x000001000400780c */ /* 0x000fda0003f06070 */
[----:B------:R-:W-:Y:S05]  /*0530*/  @!P0 BRA `(.L_x_176) ;  /* 0x0000000000348947 */ /* 0x000fea0003800000 */
.L_x_175:
        /* <DEDUP_REMOVED lines=13> */
.L_x_176:
[----:B------:R-:W-:-:S13]  /*0610*/  ISETP.GE.U32.AND P0, PT, R4, 0x80, PT ;  /* 0x000000800400780c */ /* 0x000fda0003f06070 */
[----:B------:R-:W-:Y:S05]  /*0620*/  @!P0 BRA `(.L_x_178) ;  /* 0x0000000000308947 */ /* 0x000fea0003800000 */
.L_x_177:
        /* <DEDUP_REMOVED lines=12> */
.L_x_178:
[----:B------:R-:W-:-:S13]  /*06f0*/  ISETP.GT.U32.AND P0, PT, R0, 0x1f, PT ;  /* 0x0000001f0000780c */ /* 0x000fda0003f04070 */
[----:B------:R-:W-:Y:S05]  /*0700*/  @P0 EXIT ;  /* 0x000000000000094d */ /* 0x000fea0003800000 */
[----:B------:R-:W-:-:S13]  /*0710*/  ISETP.GE.U32.AND P0, PT, R4, 0x40, PT ;  /* 0x000000400400780c */ /* 0x000fda0003f06070 */
[----:B------:R-:W2:Y:S01]  /*0720*/  @P0 LDS.64 R8, [R7+0x100] ;  /* 0x0001000007080984 */ /* 0x000ea20000000a00 */
[----:B------:R-:W-:Y:S01]  /*0730*/  @P0 IMAD.MOV.U32 R6, RZ, RZ, R3 ;  /* 0x000000ffff060224 */ /* 0x000fe200078e0003 */
[----:B--2---:R-:W-:Y:S01]  /*0740*/  @P0 DSETP.MIN.AND P1, P2, R2, R8, PT ;  /* 0x000000080200022a */ /* 0x004fe20003a20000 */
[----:B------:R-:W-:-:S05]  /*0750*/  @P0 IMAD.MOV.U32 R11, RZ, RZ, R9 ;  /* 0x000000ffff0b0224 */ /* 0x000fca00078e0009 */
[----:B------:R-:W-:Y:S01]  /*0760*/  @P0 FSEL R10, R6, R11, P1 ;  /* 0x0000000b060a0208 */ /* 0x000fe20000800000 */
[----:B------:R-:W-:Y:S01]  /*0770*/  @P0 IMAD.MOV.U32 R6, RZ, RZ, R2 ;  /* 0x000000ffff060224 */ /* 0x000fe200078e0002 */
[----:B------:R-:W-:-:S04]  /*0780*/  @P0 LOP3.LUT R11, R11, 0x80000, RZ, 0xfc, !PT ;  /* 0x000800000b0b0812 */ /* 0x000fc800078efcff */
[----:B01----:R-:W-:Y:S02]  /*0790*/  @P0 SEL R2, R6, R8, P1 ;  /* 0x0000000806020207 */ /* 0x003fe40000800000 */
[----:B------:R-:W-:-:S05]  /*07a0*/  @P0 SEL R3, R11, R10, P2 ;  /* 0x0000000a0b030207 */ /* 0x000fca0001000000 */
[----:B------:R0:W-:Y:S01]  /*07b0*/  @P0 STS.64 [R7], R2 ;  /* 0x0000000207000388 */ /* 0x0001e20000000a00 */
[----:B------:R-:W-:Y:S05]  /*07c0*/  @P0 BRA `(.L_x_179) ;  /* 0x0000000000080947 */ /* 0x000fea0003800000 */
[----:B------:R-:W-:-:S13]  /*07d0*/  ISETP.GE.U32.AND P0, PT, R4, 0x20, PT ;  /* 0x000000200400780c */ /* 0x000fda0003f06070 */
[----:B------:R-:W-:Y:S05]  /*07e0*/  @!P0 BRA `(.L_x_180) ;  /* 0x0000000000288947 */ /* 0x000fea0003800000 */
.L_x_179:
        /* <DEDUP_REMOVED lines=10> */
.L_x_180:
[----:B------:R-:W-:-:S13]  /*0890*/  ISETP.GE.U32.AND P0, PT, R4, 0x10, PT ;  /* 0x000000100400780c */ /* 0x000fda0003f06070 */
[----:B------:R-:W-:Y:S05]  /*08a0*/  @!P0 BRA `(.L_x_182) ;  /* 0x0000000000288947 */ /* 0x000fea0003800000 */
.L_x_181:
[----:B------:R-:W2:Y:S01]  /*08b0*/  LDS.64 R8, [R7+0x40] ;  /* 0x0000400007087984 */ /* 0x000ea20000000a00 */
[----:B------:R-:W-:Y:S01]  /*08c0*/  IMAD.MOV.U32 R11, RZ, RZ, R3 ;  /* 0x000000ffff0b7224 */ /* 0x000fe200078e0003 */
[----:B--2---:R-:W-:Y:S01]  /*08d0*/  DSETP.MIN.AND P0, P1, R8, R2, PT ;  /* 0x000000020800722a */ /* 0x004fe20003900000 */
[----:B------:R-:W-:-:S05]  /*08e0*/  IMAD.MOV.U32 R4, RZ, RZ, R9 ;  /* 0x000000ffff047224 */ /* 0x000fca00078e0009 */
[----:B------:R-:W-:Y:S02]  /*08f0*/  FSEL R13, R4, R11, P0 ;  /* 0x0000000b040d7208 */ /* 0x000fe40000000000 */
[----:B01----:R-:W-:-:S06]  /*0900*/  SEL R2, R8, R2, P0 ;  /* 0x0000000208027207 */ /* 0x003fcc0000000000 */
[----:B------:R-:W-:-:S05]  /*0910*/  @P1 LOP3.LUT R13, R11, 0x80000, RZ, 0xfc, !PT ;  /* 0x000800000b0d1812 */ /* 0x000fca00078efcff */
[----:B------:R-:W-:-:S05]  /*0920*/  IMAD.MOV.U32 R3, RZ, RZ, R13 ;  /* 0x000000ffff037224 */ /* 0x000fca00078e000d */
[----:B------:R1:W-:Y:S01]  /*0930*/  STS.64 [R7], R2 ;  /* 0x0000000207007388 */ /* 0x0003e20000000a00 */
[----:B------:R-:W-:Y:S05]  /*0940*/  BRA `(.L_x_183) ;  /* 0x0000000000087947 */ /* 0x000fea0003800000 */
.L_x_182:
[----:B------:R-:W-:-:S13]  /*0950*/  ISETP.GE.U32.AND P0, PT, R4, 0x8, PT ;  /* 0x000000080400780c */ /* 0x000fda0003f06070 */
[----:B------:R-:W-:Y:S05]  /*0960*/  @!P0 BRA `(.L_x_184) ;  /* 0x0000000000288947 */ /* 0x000fea0003800000 */
.L_x_183:
        /* <DEDUP_REMOVED lines=10> */
.L_x_184:
[----:B------:R-:W-:-:S13]  /*0a10*/  ISETP.GE.U32.AND P0, PT, R4, 0x4, PT ;  /* 0x000000040400780c */ /* 0x000fda0003f06070 */
[----:B------:R-:W-:Y:S05]  /*0a20*/  @!P0 BRA `(.L_x_186) ;  /* 0x0000000000288947 */ /* 0x000fea0003800000 */
.L_x_185:
        /* <DEDUP_REMOVED lines=10> */
.L_x_186:
[----:B------:R-:W-:-:S13]  /*0ad0*/  ISETP.GE.U32.AND P0, PT, R4, 0x2, PT ;  /* 0x000000020400780c */ /* 0x000fda0003f06070 */
[----:B------:R-:W-:Y:S05]  /*0ae0*/  @!P0 BRA `(.L_x_188) ;  /* 0x0000000000248947 */ /* 0x000fea0003800000 */
.L_x_187:
        /* <DEDUP_REMOVED lines=8> */
[----:B------:R1:W-:Y:S02]  /*0b70*/  STS.64 [R7], R2 ;  /* 0x0000000207007388 */ /* 0x0003e40000000a00 */
.L_x_188:
[----:B------:R-:W-:-:S13]  /*0b80*/  ISETP.NE.AND P0, PT, R0, RZ, PT ;  /* 0x000000ff0000720c */ /* 0x000fda0003f05270 */
[----:B------:R-:W-:Y:S05]  /*0b90*/  @P0 EXIT ;  /* 0x000000000000094d */ /* 0x000fea0003800000 */
[----:B01----:R-:W0:Y:S01]  /*0ba0*/  LDS.64 R2, [UR4] ;  /* 0x00000004ff027984 */ /* 0x003e220008000a00 */
[----:B------:R-:W1:Y:S02]  /*0bb0*/  LDC.64 R6, c[0x0][0x388] ;  /* 0x0000e200ff067b82 */ /* 0x000e640000000a00 */
[----:B-1----:R-:W-:-:S05]  /*0bc0*/  IMAD.WIDE.U32 R4, R5, 0x8, R6 ;  /* 0x0000000805047825 */ /* 0x002fca00078e0006 */
[----:B0-----:R-:W-:Y:S01]  /*0bd0*/  STG.E.64 desc[UR6][R4.64], R2 ;  /* 0x0000000204007986 */ /* 0x001fe2000c101b06 */
[----:B------:R-:W-:Y:S05]  /*0be0*/  EXIT ;  /* 0x000000000000794d */ /* 0x000fea0003800000 */
.L_x_189:
        /* <DEDUP_REMOVED lines=9> */
.L_x_528:


//--------------------- .text.reduce_col_max      --------------------------
	.section	.text.reduce_col_max,"ax",@progbits
	.align	128
        .global         reduce_col_max
        .type           reduce_col_max,@function
        .size           reduce_col_max,(.L_x_529 - reduce_col_max)
        .other          reduce_col_max,@"STO_CUDA_ENTRY STV_DEFAULT"
reduce_col_max:
.text.reduce_col_max:
        /* <DEDUP_REMOVED lines=13> */
[----:B------:R-:W-:Y:S01]  /*00d0*/  IMAD.MOV.U32 R3, RZ, RZ, -0x100001 ;  /* 0xffefffffff037424 */ /* 0x000fe200078e00ff */
        /* <DEDUP_REMOVED lines=8> */
.L_x_192:
[----:B0-----:R-:W-:-:S06]  /*0160*/  IMAD.WIDE.U32 R4, R11, 0x8, R8 ;  /* 0x000000080b047825 */ /* 0x001fcc00078e0008 */
[----:B------:R-:W2:Y:S01]  /*0170*/  LDG.E.64 R4, desc[UR6][R4.64] ;  /* 0x0000000604047981 */ /* 0x000ea2000c1e1b00 */
[----:B------:R-:W-:Y:S01]  /*0180*/  IADD3 R11, PT, PT, R11, UR5, RZ ;  /* 0x000000050b0b7c10 */ /* 0x000fe2000fffe0ff */
[----:B------:R-:W-:Y:S02]  /*0190*/  IMAD.MOV.U32 R15, RZ, RZ, R3 ;  /* 0x000000ffff0f7224 */ /* 0x000fe400078e0003 */
[----:B------:R-:W-:Y:S01]  /*01a0*/  IMAD.MOV.U32 R13, RZ, RZ, R2 ;  /* 0x000000ffff0d7224 */ /* 0x000fe200078e0002 */
[----:B------:R-:W-:Y:S01]  /*01b0*/  ISETP.GE.U32.AND P0, PT, R11, UR4, PT ;  /* 0x000000040b007c0c */ /* 0x000fe2000bf06070 */
[----:B--2---:R-:W-:Y:S01]  /*01c0*/  DSETP.MAX.AND P1, P2, R4, R2, PT ;  /* 0x000000020400722a */ /* 0x004fe20003a2f000 */
[----:B------:R-:W-:Y:S01]  /*01d0*/  MOV R0, R5 ;  /* 0x0000000500007202 */ /* 0x000fe20000000f00 */
[----:B------:R-:W-:-:S04]  /*01e0*/  IMAD.MOV.U32 R2, RZ, RZ, R4 ;  /* 0x000000ffff027224 */ /* 0x000fc800078e0004 */
[----:B------:R-:W-:Y:S02]  /*01f0*/  FSEL R3, R0, R15, P1 ;  /* 0x0000000f00037208 */ /* 0x000fe40000800000 */
[----:B------:R-:W-:-:S06]  /*0200*/  SEL R2, R2, R13, P1 ;  /* 0x0000000d02027207 */ /* 0x000fcc0000800000 */
[----:B------:R-:W-:Y:S01]  /*0210*/  @P2 LOP3.LUT R3, R15, 0x80000, RZ, 0xfc, !PT ;  /* 0x000800000f032812 */ /* 0x000fe200078efcff */
[----:B------:R-:W-:Y:S06]  /*0220*/  @!P0 BRA `(.L_x_192) ;  /* 0xfffffffc00cc8947 */ /* 0x000fec000383ffff */
.L_x_191:
[----:B------:R-:W-:Y:S05]  /*0230*/  BSYNC.RECONVERGENT B0 ;  /* 0x0000000000007941 */ /* 0x000fea0003800200 */
.L_x_190:
[----:B------:R-:W-:Y:S01]  /*0240*/  STG.E.64 desc[UR6][R6.64], R2 ;  /* 0x0000000206007986 */ /* 0x000fe2000c101b06 */
[----:B------:R-:W-:Y:S05]  /*0250*/  EXIT ;  /* 0x000000000000794d */ /* 0x000fea0003800000 */
.L_x_193:
        /* <DEDUP_REMOVED lines=10> */
.L_x_529:


//--------------------- .text.reduce_row_max      --------------------------
	.section	.text.reduce_row_max,"ax",@progbits
	.align	128
        .global         reduce_row_max
        .type           reduce_row_max,@function
        .size           reduce_row_max,(.L_x_530 - reduce_row_max)
        .other          reduce_row_max,@"STO_CUDA_ENTRY STV_DEFAULT"
reduce_row_max:
.text.reduce_row_max:
        /* <DEDUP_REMOVED lines=10> */
[----:B------:R-:W-:Y:S01]  /*00a0*/  IMAD.MOV.U32 R3, RZ, RZ, -0x100001 ;  /* 0xffefffffff037424 */ /* 0x000fe200078e00ff */
[----:B0-----:R-:W-:-:S13]  /*00b0*/  ISETP.GE.U32.AND P0, PT, R4, UR4, PT ;  /* 0x0000000404007c0c */ /* 0x001fda000bf06070 */
[----:B-1----:R-:W-:Y:S05]  /*00c0*/  @P0 BRA `(.L_x_195) ;  /* 0x00000000004c0947 */ /* 0x002fea0003800000 */
[----:B------:R-:W0:Y:S01]  /*00d0*/  LDC R10, c[0x0][0x360] ;  /* 0x0000d800ff0a7b82 */ /* 0x000e220000000800 */
[----:B------:R-:W-:Y:S02]  /*00e0*/  IMAD.MOV.U32 R5, RZ, RZ, R4 ;  /* 0x000000ffff057224 */ /* 0x000fe400078e0004 */
[----:B------:R-:W-:Y:S02]  /*00f0*/  IMAD.MOV.U32 R2, RZ, RZ, -0x1 ;  /* 0xffffffffff027424 */ /* 0x000fe400078e00ff */
[----:B------:R-:W-:-:S03]  /*0100*/  IMAD.MOV.U32 R3, RZ, RZ, -0x100001 ;  /* 0xffefffffff037424 */ /* 0x000fc600078e00ff */
[----:B------:R-:W1:Y:S04]  /*0110*/  LDC.64 R8, c[0x0][0x380] ;  /* 0x0000e000ff087b82 */ /* 0x000e680000000a00 */
.L_x_196:
[----:B------:R-:W-:-:S04]  /*0120*/  IMAD R7, R0, UR4, R5 ;  /* 0x0000000400077c24 */ /* 0x000fc8000f8e0205 */
[----:B-1----:R-:W-:-:S06]  /*0130*/  IMAD.WIDE.U32 R6, R7, 0x8, R8 ;  /* 0x0000000807067825 */ /* 0x002fcc00078e0008 */
[----:B------:R-:W2:Y:S01]  /*0140*/  LDG.E.64 R6, desc[UR6][R6.64] ;  /* 0x0000000606067981 */ /* 0x000ea2000c1e1b00 */
[----:B0-----:R-:W-:Y:S02]  /*0150*/  IMAD.IADD R5, R10, 0x1, R5 ;  /* 0x000000010a057824 */ /* 0x001fe400078e0205 */
[----:B------:R-:W-:Y:S02]  /*0160*/  IMAD.MOV.U32 R11, RZ, RZ, R2 ;  /* 0x000000ffff0b7224 */ /* 0x000fe400078e0002 */
[----:B------:R-:W-:Y:S01]  /*0170*/  IMAD.MOV.U32 R13, RZ, RZ, R3 ;  /* 0x000000ffff0d7224 */ /* 0x000fe200078e0003 */
[----:B------:R-:W-:Y:S01]  /*0180*/  ISETP.GE.U32.AND P0, PT, R5, UR4, PT ;  /* 0x0000000405007c0c */ /* 0x000fe2000bf06070 */
[----:B--2---:R-:W-:Y:S01]  /*0190*/  DSETP.MAX.AND P1, P2, R6, R2, PT ;  /* 0x000000020600722a */ /* 0x004fe20003a2f000 */
[----:B------:R-:W-:-:S05]  /*01a0*/  IMAD.MOV.U32 R2, RZ, RZ, R7 ;  /* 0x000000ffff027224 */ /* 0x000fca00078e0007 */
[----:B------:R-:W-:Y:S01]  /*01b0*/  FSEL R3, R2, R13, P1 ;  /* 0x0000000d02037208 */ /* 0x000fe20000800000 */
[----:B------:R-:W-:-:S05]  /*01c0*/  IMAD.MOV.U32 R2, RZ, RZ, R6 ;  /* 0x000000ffff027224 */ /* 0x000fca00078e0006 */
[----:B------:R-:W-:Y:S02]  /*01d0*/  SEL R2, R2, R11, P1 ;  /* 0x0000000b02027207 */ /* 0x000fe40000800000 */
[----:B------:R-:W-:Y:S01]  /*01e0*/  @P2 LOP3.LUT R3, R13, 0x80000, RZ, 0xfc, !PT ;  /* 0x000800000d032812 */ /* 0x000fe200078efcff */
[----:B------:R-:W-:Y:S06]  /*01f0*/  @!P0 BRA `(.L_x_196) ;  /* 0xfffffffc00c88947 */ /* 0x000fec000383ffff */
.L_x_195:
[----:B------:R-:W-:Y:S05]  /*0200*/  BSYNC.RECONVERGENT B0 ;  /* 0x0000000000007941 */ /* 0x000fea0003800200 */
.L_x_194:
        /* <DEDUP_REMOVED lines=12> */
[----:B0-----:R-:W-:Y:S01]  /*02d0*/  @!P0 DSETP.MAX.AND P1, P2, R2, R6, PT ;  /* 0x000000060200822a */ /* 0x001fe20003a2f000 */
        /* <DEDUP_REMOVED lines=10> */
.L_x_197:
[----:B------:R-:W-:-:S13]  /*0380*/  ISETP.GE.U32.AND P0, PT, R10, 0x200, PT ;  /* 0x000002000a00780c */ /* 0x000fda0003f06070 */
[----:B------:R-:W-:Y:S05]  /*0390*/  @!P0 BRA `(.L_x_199) ;  /* 0x0000000000388947 */ /* 0x000fea0003800000 */
.L_x_198:
[----:B------:R-:W-:-:S13]  /*03a0*/  ISETP.GT.U32.AND P0, PT, R4, 0xff, PT ;  /* 0x000000ff0400780c */ /* 0x000fda0003f04070 */
[----:B------:R-:W1:Y:S01]  /*03b0*/  @!P0 LDS.64 R6, [R5+0x800] ;  /* 0x0008000005068984 */ /* 0x000e620000000a00 */
[----:B------:R-:W-:Y:S01]  /*03c0*/  @!P0 IMAD.MOV.U32 R8, RZ, RZ, R3 ;  /* 0x000000ffff088224 */ /* 0x000fe200078e0003 */
[----:B-1----:R-:W-:Y:S01]  /*03d0*/  @!P0 DSETP.MAX.AND P1, P2, R2, R6, PT ;  /* 0x000000060200822a */ /* 0x002fe20003a2f000 */
        /* <DEDUP_REMOVED lines=10> */
.L_x_199:
[----:B------:R-:W-:-:S13]  /*0480*/  ISETP.GE.U32.AND P0, PT, R10, 0x100, PT ;  /* 0x000001000a00780c */ /* 0x000fda0003f06070 */
[----:B------:R-:W-:Y:S05]  /*0490*/  @!P0 BRA `(.L_x_201) ;  /* 0x0000000000388947 */ /* 0x000fea0003800000 */
.L_x_200:
        /* <DEDUP_REMOVED lines=14> */
.L_x_201:
[----:B------:R-:W-:-:S13]  /*0580*/  ISETP.GE.U32.AND P0, PT, R10, 0x80, PT ;  /* 0x000000800a00780c */ /* 0x000fda0003f06070 */
[----:B------:R-:W-:Y:S05]  /*0590*/  @!P0 BRA `(.L_x_203) ;  /* 0x0000000000348947 */ /* 0x000fea0003800000 */
.L_x_202:
        /* <DEDUP_REMOVED lines=13> */
.L_x_203:
[----:B------:R-:W-:-:S13]  /*0670*/  ISETP.GT.U32.AND P0, PT, R4, 0x1f, PT ;  /* 0x0000001f0400780c */ /* 0x000fda0003f04070 */
[----:B------:R-:W-:Y:S05]  /*0680*/  @P0 EXIT ;  /* 0x000000000000094d */ /* 0x000fea0003800000 */
[----:B------:R-:W-:-:S13]  /*0690*/  ISETP.GE.U32.AND P0, PT, R10, 0x40, PT ;  /* 0x000000400a00780c */ /* 0x000fda0003f06070 */
[----:B------:R-:W1:Y:S01]  /*06a0*/  @P0 LDS.64 R6, [R5+0x100] ;  /* 0x0001000005060984 */ /* 0x000e620000000a00 */
[----:B------:R-:W-:Y:S01]  /*06b0*/  @P0 IMAD.MOV.U32 R8, RZ, RZ, R3 ;  /* 0x000000ffff080224 */ /* 0x000fe200078e0003 */
[----:B-1----:R-:W-:Y:S01]  /*06c0*/  @P0 DSETP.MAX.AND P1, P2, R2, R6, PT ;  /* 0x000000060200022a */ /* 0x002fe20003a2f000 */
        /* <DEDUP_REMOVED lines=11> */
.L_x_204:
[----:B------:R-:W1:Y:S01]  /*0780*/  LDS.64 R6, [R5+0x80] ;  /* 0x0000800005067984 */ /* 0x000e620000000a00 */
[----:B------:R-:W-:Y:S01]  /*0790*/  IMAD.MOV.U32 R9, RZ, RZ, R3 ;  /* 0x000000ffff097224 */ /* 0x000fe200078e0003 */
[----:B-1----:R-:W-:Y:S01]  /*07a0*/  DSETP.MAX.AND P0, P1, R6, R2, PT ;  /* 0x000000020600722a */ /* 0x002fe2000390f000 */
[----:B------:R-:W-:-:S05]  /*07b0*/  IMAD.MOV.U32 R8, RZ, RZ, R7 ;  /* 0x000000ffff087224 */ /* 0x000fca00078e0007 */
[----:B------:R-:W-:Y:S02]  /*07c0*/  FSEL R11, R8, R9, P0 ;  /* 0x00000009080b7208 */ /* 0x000fe40000000000 */
[----:B0-----:R-:W-:-:S06]  /*07d0*/  SEL R2, R6, R2, P0 ;  /* 0x0000000206027207 */ /* 0x001fcc0000000000 */
[----:B------:R-:W-:-:S05]  /*07e0*/  @P1 LOP3.LUT R11, R9, 0x80000, RZ, 0xfc, !PT ;  /* 0x00080000090b1812 */ /* 0x000fca00078efcff */
[----:B------:R-:W-:-:S05]  /*07f0*/  IMAD.MOV.U32 R3, RZ, RZ, R11 ;  /* 0x000000ffff037224 */ /* 0x000fca00078e000b */
[----:B------:R0:W-:Y:S01]  /*0800*/  STS.64 [R5], R2 ;  /* 0x0000000205007388 */ /* 0x0001e20000000a00 */
[----:B------:R-:W-:Y:S05]  /*0810*/  BRA `(.L_x_206) ;  /* 0x0000000000087947 */ /* 0x000fea0003800000 */
.L_x_205:
[----:B------:R-:W-:-:S13]  /*0820*/  ISETP.GE.U32.AND P0, PT, R10, 0x10, PT ;  /* 0x000000100a00780c */ /* 0x000fda0003f06070 */
[----:B------:R-:W-:Y:S05]  /*0830*/  @!P0 BRA `(.L_x_207) ;  /* 0x0000000000288947 */ /* 0x000fea0003800000 */
.L_x_206:
        /* <DEDUP_REMOVED lines=10> */
.L_x_207:
[----:B------:R-:W-:-:S13]  /*08e0*/  ISETP.GE.U32.AND P0, PT, R10, 0x8, PT ;  /* 0x000000080a00780c */ /* 0x000fda0003f06070 */
[----:B------:R-:W-:Y:S05]  /*08f0*/  @!P0 BRA `(.L_x_209) ;  /* 0x0000000000288947 */ /* 0x000fea0003800000 */
.L_x_208:
        /* <DEDUP_REMOVED lines=10> */
.L_x_209:
[----:B------:R-:W-:-:S13]  /*09a0*/  ISETP.GE.U32.AND P0, PT, R10, 0x4, PT ;  /* 0x000000040a00780c */ /* 0x000fda0003f06070 */
[----:B------:R-:W-:Y:S05]  /*09b0*/  @!P0 BRA `(.L_x_211) ;  /* 0x0000000000288947 */ /* 0x000fea0003800000 */
.L_x_210:
        /* <DEDUP_REMOVED lines=10> */
.L_x_211:
[----:B------:R-:W-:-:S13]  /*0a60*/  ISETP.GE.U32.AND P0, PT, R10, 0x2, PT ;  /* 0x000000020a00780c */ /* 0x000fda0003f06070 */
[----:B------:R-:W-:Y:S05]  /*0a70*/  @!P0 BRA `(.L_x_213) ;  /* 0x0000000000248947 */ /* 0x000fea0003800000 */
.L_x_212:
        /* <DEDUP_REMOVED lines=8> */
[----:B------:R1:W-:Y:S02]  /*0b00*/  STS.64 [R5], R2 ;  /* 0x0000000205007388 */ /* 0x0003e40000000a00 */
.L_x_213:
[----:B------:R-:W-:-:S13]  /*0b10*/  ISETP.NE.AND P0, PT, R4, RZ, PT ;  /* 0x000000ff0400720c */ /* 0x000fda0003f05270 */
[----:B------:R-:W-:Y:S05]  /*0b20*/  @P0 EXIT ;  /* 0x000000000000094d */ /* 0x000fea0003800000 */
[----:B01----:R-:W0:Y:S01]  /*0b30*/  LDS.64 R2, [UR4] ;  /* 0x00000004ff027984 */ /* 0x003e220008000a00 */
[----:B------:R-:W1:Y:S02]  /*0b40*/  LDC.64 R4, c[0x0][0x388] ;  /* 0x0000e200ff047b82 */ /* 0x000e640000000a00 */
[----:B-1----:R-:W-:-:S05]  /*0b50*/  IMAD.WIDE.U32 R4, R0, 0x8, R4 ;  /* 0x0000000800047825 */ /* 0x002fca00078e0004 */
[----:B0-----:R-:W-:Y:S01]  /*0b60*/  STG.E.64 desc[UR6][R4.64], R2 ;  /* 0x0000000204007986 */ /* 0x001fe2000c101b06 */
[----:B------:R-:W-:Y:S05]  /*0b70*/  EXIT ;  /* 0x000000000000794d */ /* 0x000fea0003800000 */
.L_x_214:
        /* <DEDUP_REMOVED lines=16> */
.L_x_530:


//--------------------- .text.reduce_max          --------------------------
	.section	.text.reduce_max,"ax",@progbits
	.align	128
        .global         reduce_max
        .type           reduce_max,@function
        .size           reduce_max,(.L_x_531 - reduce_max)
        .other          reduce_max,@"STO_CUDA_ENTRY STV_DEFAULT"
reduce_max:
.text.reduce_max:
        /* <DEDUP_REMOVED lines=8> */
[----:B------:R-:W-:Y:S01]  /*0080*/  IMAD.MOV.U32 R3, RZ, RZ, -0x100001 ;  /* 0xffefffffff037424 */ /* 0x000fe200078e00ff */
        /* <DEDUP_REMOVED lines=8> */
[----:B------:R-:W-:Y:S02]  /*0110*/  IMAD.MOV.U32 R3, RZ, RZ, -0x100001 ;  /* 0xffefffffff037424 */ /* 0x000fe400078e00ff */
[----:B-1----:R-:W-:-:S07]  /*0120*/  IMAD R12, R8, UR4, RZ ;  /* 0x00000004080c7c24 */ /* 0x002fce000f8e02ff */
.L_x_217:
        /* <DEDUP_REMOVED lines=9> */
[----:B--2---:R-:W-:Y:S01]  /*01c0*/  DSETP.MAX.AND P1, P2, R8, R2, PT ;  /* 0x000000020800722a */ /* 0x004fe20003a2f000 */
        /* <DEDUP_REMOVED lines=9> */
[----:B------:R-:W-:-:S06]  /*0260*/  @!P0 DSETP.MAX.AND P2, P3, R2, R10, PT ;  /* 0x0000000a0200822a */ /* 0x000fcc0003b4f000 */
[----:B------:R-:W-:Y:S01]  /*0270*/  @!P0 FSEL R10, R8, R11, P2 ;  /* 0x0000000b080a8208 */ /* 0x000fe20001000000 */
[----:B------:R-:W-:Y:S01]  /*0280*/  @!P0 IMAD.MOV.U32 R8, RZ, RZ, R2 ;  /* 0x000000ffff088224 */ /* 0x000fe200078e0002 */
[----:B------:R-:W-:-:S04]  /*0290*/  @!P0 LOP3.LUT R11, R11, 0x80000, RZ, 0xfc, !PT ;  /* 0x000800000b0b8812 */ /* 0x000fc800078efcff */
[----:B------:R-:W-:Y:S02]  /*02a0*/  @!P0 SEL R2, R8, R9, P2 ;  /* 0x0000000908028207 */ /* 0x000fe40001000000 */
[----:B------:R-:W-:Y:S01]  /*02b0*/  @!P0 SEL R3, R11, R10, P3 ;  /* 0x0000000a0b038207 */ /* 0x000fe20001800000 */
[----:B------:R-:W-:Y:S06]  /*02c0*/  @!P1 BRA `(.L_x_217) ;  /* 0xfffffffc00989947 */ /* 0x000fec000383ffff */
.L_x_216:
[----:B------:R-:W-:Y:S05]  /*02d0*/  BSYNC.RECONVERGENT B0 ;  /* 0x0000000000007941 */ /* 0x000fea0003800200 */
.L_x_215:
        /* <DEDUP_REMOVED lines=11> */
[----:B-1----:R-:W-:Y:S01]  /*0390*/  @!P0 DSETP.MAX.AND P1, P2, R2, R8, PT ;  /* 0x000000080200822a */ /* 0x002fe20003a2f000 */
        /* <DEDUP_REMOVED lines=9> */
.L_x_218:
[----:B------:R-:W-:-:S13]  /*0430*/  ISETP.GE.U32.AND P0, PT, R4, 0x200, PT ;  /* 0x000002000400780c */ /* 0x000fda0003f06070 */
[----:B------:R-:W-:Y:S05]  /*0440*/  @!P0 BRA `(.L_x_220) ;  /* 0x0000000000348947 */ /* 0x000fea0003800000 */
.L_x_219:
[----:B------:R-:W-:-:S13]  /*0450*/  ISETP.GT.U32.AND P0, PT, R0, 0xff, PT ;  /* 0x000000ff0000780c */ /* 0x000fda0003f04070 */
[----:B------:R-:W2:Y:S01]  /*0460*/  @!P0 LDS.64 R8, [R7+0x800] ;  /* 0x0008000007088984 */ /* 0x000ea20000000a00 */
[----:B------:R-:W-:Y:S01]  /*0470*/  @!P0 IMAD.MOV.U32 R6, RZ, RZ, R3 ;  /* 0x000000ffff068224 */ /* 0x000fe200078e0003 */
[----:B--2---:R-:W-:Y:S01]  /*0480*/  @!P0 DSETP.MAX.AND P1, P2, R2, R8, PT ;  /* 0x000000080200822a */ /* 0x004fe20003a2f000 */
        /* <DEDUP_REMOVED lines=9> */
.L_x_220:
[----:B------:R-:W-:-:S13]  /*0520*/  ISETP.GE.U32.AND P0, PT, R4, 0x100, PT ;  /* 0x000001000400780c */ /* 0x000fda0003f06070 */
[----:B------:R-:W-:Y:S05]  /*0530*/  @!P0 BRA `(.L_x_222) ;  /* 0x0000000000348947 */ /* 0x000fea0003800000 */
.L_x_221:
        /* <DEDUP_REMOVED lines=13> */
.L_x_222:
[----:B------:R-:W-:-:S13]  /*0610*/  ISETP.GE.U32.AND P0, PT, R4, 0x80, PT ;  /* 0x000000800400780c */ /* 0x000fda0003f06070 */
[----:B------:R-:W-:Y:S05]  /*0620*/  @!P0 BRA `(.L_x_224) ;  /* 0x0000000000308947 */ /* 0x000fea0003800000 */
.L_x_223:
        /* <DEDUP_REMOVED lines=12> */
.L_x_224:
[----:B------:R-:W-:-:S13]  /*06f0*/  ISETP.GT.U32.AND P0, PT, R0, 0x1f, PT ;  /* 0x0000001f0000780c */ /* 0x000fda0003f04070 */
[----:B------:R-:W-:Y:S05]  /*0700*/  @P0 EXIT ;  /* 0x000000000000094d */ /* 0x000fea0003800000 */
[----:B------:R-:W-:-:S13]  /*0710*/  ISETP.GE.U32.AND P0, PT, R4, 0x40, PT ;  /* 0x000000400400780c */ /* 0x000fda0003f06070 */
[----:B------:R-:W2:Y:S01]  /*0720*/  @P0 LDS.64 R8, [R7+0x100] ;  /* 0x0001000007080984 */ /* 0x000ea20000000a00 */
[----:B------:R-:W-:Y:S01]  /*0730*/  @P0 IMAD.MOV.U32 R6, RZ, RZ, R3 ;  /* 0x000000ffff060224 */ /* 0x000fe200078e0003 */
[----:B--2---:R-:W-:Y:S01]  /*0740*/  @P0 DSETP.MAX.AND P1, P2, R2, R8, PT ;  /* 0x000000080200022a */ /* 0x004fe20003a2f000 */
        /* <DEDUP_REMOVED lines=10> */
.L_x_225:
        /* <DEDUP_REMOVED lines=10> */
.L_x_226:
[----:B------:R-:W-:-:S13]  /*0890*/  ISETP.GE.U32.AND P0, PT, R4, 0x10, PT ;  /* 0x000000100400780c */ /* 0x000fda0003f06070 */
[----:B------:R-:W-:Y:S05]  /*08a0*/  @!P0 BRA `(.L_x_228) ;  /* 0x0000000000288947 */ /* 0x000fea0003800000 */
.L_x_227:
[----:B------:R-:W2:Y:S01]  /*08b0*/  LDS.64 R8, [R7+0x40] ;  /* 0x0000400007087984 */ /* 0x000ea20000000a00 */
[----:B------:R-:W-:Y:S01]  /*08c0*/  IMAD.MOV.U32 R11, RZ, RZ, R3 ;  /* 0x000000ffff0b7224 */ /* 0x000fe200078e0003 */
[----:B--2---:R-:W-:Y:S01]  /*08d0*/  DSETP.MAX.AND P0, P1, R8, R2, PT ;  /* 0x000000020800722a */ /* 0x004fe2000390f000 */
[----:B------:R-:W-:-:S05]  /*08e0*/  IMAD.MOV.U32 R4, RZ, RZ, R9 ;  /* 0x000000ffff047224 */ /* 0x000fca00078e0009 */
[----:B------:R-:W-:Y:S02]  /*08f0*/  FSEL R13, R4, R11, P0 ;  /* 0x0000000b040d7208 */ /* 0x000fe40000000000 */
[----:B01----:R-:W-:-:S06]  /*0900*/  SEL R2, R8, R2, P0 ;  /* 0x0000000208027207 */ /* 0x003fcc0000000000 */
[----:B------:R-:W-:-:S05]  /*0910*/  @P1 LOP3.LUT R13, R11, 0x80000, RZ, 0xfc, !PT ;  /* 0x000800000b0d1812 */ /* 0x000fca00078efcff */
[----:B------:R-:W-:-:S05]  /*0920*/  IMAD.MOV.U32 R3, RZ, RZ, R13 ;  /* 0x000000ffff037224 */ /* 0x000fca00078e000d */
[----:B------:R1:W-:Y:S01]  /*0930*/  STS.64 [R7], R2 ;  /* 0x0000000207007388 */ /* 0x0003e20000000a00 */
[----:B------:R-:W-:Y:S05]  /*0940*/  BRA `(.L_x_229) ;  /* 0x0000000000087947 */ /* 0x000fea0003800000 */
.L_x_228:
[----:B------:R-:W-:-:S13]  /*0950*/  ISETP.GE.U32.AND P0, PT, R4, 0x8, PT ;  /* 0x000000080400780c */ /* 0x000fda0003f06070 */
[----:B------:R-:W-:Y:S05]  /*0960*/  @!P0 BRA `(.L_x_230) ;  /* 0x0000000000288947 */ /* 0x000fea0003800000 */
.L_x_229:
        /* <DEDUP_REMOVED lines=10> */
.L_x_230:
[----:B------:R-:W-:-:S13]  /*0a10*/  ISETP.GE.U32.AND P0, PT, R4, 0x4, PT ;  /* 0x000000040400780c */ /* 0x000fda0003f06070 */
[----:B------:R-:W-:Y:S05]  /*0a20*/  @!P0 BRA `(.L_x_232) ;  /* 0x0000000000288947 */ /* 0x000fea0003800000 */
.L_x_231:
        /* <DEDUP_REMOVED lines=10> */
.L_x_232:
[----:B------:R-:W-:-:S13]  /*0ad0*/  ISETP.GE.U32.AND P0, PT, R4, 0x2, PT ;  /* 0x000000020400780c */ /* 0x000fda0003f06070 */
[----:B------:R-:W-:Y:S05]  /*0ae0*/  @!P0 BRA `(.L_x_234) ;  /* 0x0000000000248947 */ /* 0x000fea0003800000 */
.L_x_233:
        /* <DEDUP_REMOVED lines=8> */
[----:B------:R1:W-:Y:S02]  /*0b70*/  STS.64 [R7], R2 ;  /* 0x0000000207007388 */ /* 0x0003e40000000a00 */
.L_x_234:
[----:B------:R-:W-:-:S13]  /*0b80*/  ISETP.NE.AND P0, PT, R0, RZ, PT ;  /* 0x000000ff0000720c */ /* 0x000fda0003f05270 */
[----:B------:R-:W-:Y:S05]  /*0b90*/  @P0 EXIT ;  /* 0x000000000000094d */ /* 0x000fea0003800000 */
[----:B01----:R-:W0:Y:S01]  /*0ba0*/  LDS.64 R2, [UR4] ;  /* 0x00000004ff027984 */ /* 0x003e220008000a00 */
[----:B------:R-:W1:Y:S02]  /*0bb0*/  LDC.64 R6, c[0x0][0x388] ;  /* 0x0000e200ff067b82 */ /* 0x000e640000000a00 */
[----:B-1----:R-:W-:-:S05]  /*0bc0*/  IMAD.WIDE.U32 R4, R5, 0x8, R6 ;  /* 0x0000000805047825 */ /* 0x002fca00078e0006 */
[----:B0-----:R-:W-:Y:S01]  /*0bd0*/  STG.E.64 desc[UR6][R4.64], R2 ;  /* 0x0000000204007986 */ /* 0x001fe2000c101b06 */
[----:B------:R-:W-:Y:S05]  /*0be0*/  EXIT ;  /* 0x000000000000794d */ /* 0x000fea0003800000 */
.L_x_235:
        /* <DEDUP_REMOVED lines=9> */
.L_x_531:


//--------------------- .text.reduce_col_sum      --------------------------
	.section	.text.reduce_col_sum,"ax",@progbits
	.align	128
        .global         reduce_col_sum
        .type           reduce_col_sum,@function
        .size           reduce_col_sum,(.L_x_532 - reduce_col_sum)
        .other          reduce_col_sum,@"STO_CUDA_ENTRY STV_DEFAULT"
reduce_col_sum:
.text.reduce_col_sum:
        /* <DEDUP_REMOVED lines=11> */
[----:B------:R-:W-:Y:S01]  /*00b0*/  CS2R R2, SRZ ;  /* 0x0000000000027805 */ /* 0x000fe2000001ff00 */
[----:B------:R-:W2:Y:S01]  /*00c0*/  LDCU.64 UR6, c[0x0][0x358] ;  /* 0x00006b00ff0677ac */ /* 0x000ea20008000a00 */
[----:B0-----:R-:W-:-:S06]  /*00d0*/  UIMAD UR4, UR5, UR4, URZ ;  /* 0x00000004050472a4 */ /* 0x001fcc000f8e02ff */
[C---:B------:R-:W-:Y:S01]  /*00e0*/  ISETP.GE.U32.AND P0, PT, R5.reuse, UR4, PT ;  /* 0x0000000405007c0c */ /* 0x040fe2000bf06070 */
[----:B-1----:R-:W-:-:S12]  /*00f0*/  IMAD.WIDE.U32 R6, R5, 0x8, R6 ;  /* 0x0000000805067825 */ /* 0x002fd800078e0006 */
[----:B--2---:R-:W-:Y:S05]  /*0100*/  @P0 BRA `(.L_x_237) ;  /* 0x0000000000240947 */ /* 0x004fea0003800000 */
[----:B------:R-:W0:Y:S01]  /*0110*/  LDC.64 R8, c[0x0][0x380] ;  /* 0x0000e000ff087b82 */ /* 0x000e220000000a00 */
[----:B------:R-:W-:Y:S01]  /*0120*/  IMAD.MOV.U32 R11, RZ, RZ, R5 ;  /* 0x000000ffff0b7224 */ /* 0x000fe200078e0005 */
[----:B------:R-:W-:-:S07]  /*0130*/  CS2R R2, SRZ ;  /* 0x0000000000027805 */ /* 0x000fce000001ff00 */
.L_x_238:
[----:B0-----:R-:W-:-:S06]  /*0140*/  IMAD.WIDE.U32 R4, R11, 0x8, R8 ;  /* 0x000000080b047825 */ /* 0x001fcc00078e0008 */
[----:B------:R-:W2:Y:S01]  /*0150*/  LDG.E.64 R4, desc[UR6][R4.64] ;  /* 0x0000000604047981 */ /* 0x000ea2000c1e1b00 */
[----:B------:R-:W-:-:S05]  /*0160*/  VIADD R11, R11, UR5 ;  /* 0x000000050b0b7c36 */ /* 0x000fca0008000000 */
[----:B------:R-:W-:Y:S01]  /*0170*/  ISETP.GE.U32.AND P0, PT, R11, UR4, PT ;  /* 0x000000040b007c0c */ /* 0x000fe2000bf06070 */
[----:B--2---:R-:W-:-:S12]  /*0180*/  DADD R2, R4, R2 ;  /* 0x0000000004027229 */ /* 0x004fd80000000002 */
[----:B------:R-:W-:Y:S05]  /*0190*/  @!P0 BRA `(.L_x_238) ;  /* 0xfffffffc00e88947 */ /* 0x000fea000383ffff */
.L_x_237:
[----:B------:R-:W-:Y:S05]  /*01a0*/  BSYNC.RECONVERGENT B0 ;  /* 0x0000000000007941 */ /* 0x000fea0003800200 */
.L_x_236:
[----:B------:R-:W-:Y:S01]  /*01b0*/  STG.E.64 desc[UR6][R6.64], R2 ;  /* 0x0000000206007986 */ /* 0x000fe2000c101b06 */
[----:B------:R-:W-:Y:S05]  /*01c0*/  EXIT ;  /* 0x000000000000794d */ /* 0x000fea0003800000 */
.L_x_239:
        /* <DEDUP_REMOVED lines=11> */
.L_x_532:


//--------------------- .text.reduce_row_sum      --------------------------
	.section	.text.reduce_row_sum,"ax",@progbits
	.align	128
        .global         reduce_row_sum
        .type           reduce_row_sum,@function
        .size           reduce_row_sum,(.L_x_533 - reduce_row_sum)
        .other          reduce_row_sum,@"STO_CUDA_ENTRY STV_DEFAULT"
reduce_row_sum:
.text.reduce_row_sum:
        /* <DEDUP_REMOVED lines=16> */
.L_x_242:
[----:B------:R-:W-:-:S04]  /*0100*/  IMAD R7, R0, UR4, R5 ;  /* 0x0000000400077c24 */ /* 0x000fc8000f8e0205 */
[----:B-1----:R-:W-:-:S06]  /*0110*/  IMAD.WIDE.U32 R6, R7, 0x8, R8 ;  /* 0x0000000807067825 */ /* 0x002fcc00078e0008 */
[----:B------:R-:W2:Y:S01]  /*0120*/  LDG.E.64 R6, desc[UR6][R6.64] ;  /* 0x0000000606067981 */ /* 0x000ea2000c1e1b00 */
[----:B0-----:R-:W-:-:S05]  /*0130*/  IMAD.IADD R5, R10, 0x1, R5 ;  /* 0x000000010a057824 */ /* 0x001fca00078e0205 */
[----:B------:R-:W-:Y:S01]  /*0140*/  ISETP.GE.U32.AND P0, PT, R5, UR4, PT ;  /* 0x0000000405007c0c */ /* 0x000fe2000bf06070 */
[----:B--2---:R-:W-:-:S12]  /*0150*/  DADD R2, R6, R2 ;  /* 0x0000000006027229 */ /* 0x004fd80000000002 */
[----:B------:R-:W-:Y:S05]  /*0160*/  @!P0 BRA `(.L_x_242) ;  /* 0xfffffffc00e48947 */ /* 0x000fea000383ffff */
.L_x_241:
[----:B------:R-:W-:Y:S05]  /*0170*/  BSYNC.RECONVERGENT B0 ;  /* 0x0000000000007941 */ /* 0x000fea0003800200 */
.L_x_240:
        /* <DEDUP_REMOVED lines=15> */
.L_x_243:
[----:B------:R-:W-:-:S13]  /*0270*/  ISETP.GE.U32.AND P0, PT, R8, 0x200, PT ;  /* 0x000002000800780c */ /* 0x000fda0003f06070 */
[----:B------:R-:W-:Y:S05]  /*0280*/  @!P0 BRA `(.L_x_245) ;  /* 0x0000000000188947 */ /* 0x000fea0003800000 */
.L_x_244:
[----:B------:R-:W-:-:S13]  /*0290*/  ISETP.GT.U32.AND P0, PT, R4, 0xff, PT ;  /* 0x000000ff0400780c */ /* 0x000fda0003f04070 */
[----:B------:R-:W0:Y:S02]  /*02a0*/  @!P0 LDS.64 R6, [R5+0x800] ;  /* 0x0008000005068984 */ /* 0x000e240000000a00 */
[----:B0-----:R-:W-:-:S07]  /*02b0*/  @!P0 DADD R2, R2, R6 ;  /* 0x0000000002028229 */ /* 0x001fce0000000006 */
[----:B------:R0:W-:Y:S01]  /*02c0*/  @!P0 STS.64 [R5], R2 ;  /* 0x0000000205008388 */ /* 0x0001e20000000a00 */
[----:B------:R-:W-:Y:S06]  /*02d0*/  BAR.SYNC.DEFER_BLOCKING 0x0 ;  /* 0x0000000000007b1d */ /* 0x000fec0000010000 */
[----:B------:R-:W-:Y:S05]  /*02e0*/  BRA `(.L_x_246) ;  /* 0x0000000000087947 */ /* 0x000fea0003800000 */
.L_x_245:
[----:B------:R-:W-:-:S13]  /*02f0*/  ISETP.GE.U32.AND P0, PT, R8, 0x100, PT ;  /* 0x000001000800780c */ /* 0x000fda0003f06070 */
[----:B------:R-:W-:Y:S05]  /*0300*/  @!P0 BRA `(.L_x_247) ;  /* 0x0000000000188947 */ /* 0x000fea0003800000 */
.L_x_246:
[----:B------:R-:W-:-:S13]  /*0310*/  ISETP.GT.U32.AND P0, PT, R4, 0x7f, PT ;  /* 0x0000007f0400780c */ /* 0x000fda0003f04070 */
[----:B------:R-:W0:Y:S02]  /*0320*/  @!P0 LDS.64 R6, [R5+0x400] ;  /* 0x0004000005068984 */ /* 0x000e240000000a00 */
[----:B0-----:R-:W-:-:S07]  /*0330*/  @!P0 DADD R2, R2, R6 ;  /* 0x0000000002028229 */ /* 0x001fce0000000006 */
[----:B------:R0:W-:Y:S01]  /*0340*/  @!P0 STS.64 [R5], R2 ;  /* 0x0000000205008388 */ /* 0x0001e20000000a00 */
[----:B------:R-:W-:Y:S06]  /*0350*/  BAR.SYNC.DEFER_BLOCKING 0x0 ;  /* 0x0000000000007b1d */ /* 0x000fec0000010000 */
[----:B------:R-:W-:Y:S05]  /*0360*/  BRA `(.L_x_248) ;  /* 0x0000000000087947 */ /* 0x000fea0003800000 */
.L_x_247:
[----:B------:R-:W-:-:S13]  /*0370*/  ISETP.GE.U32.AND P0, PT, R8, 0x80, PT ;  /* 0x000000800800780c */ /* 0x000fda0003f06070 */
[----:B------:R-:W-:Y:S05]  /*0380*/  @!P0 BRA `(.L_x_249) ;  /* 0x0000000000148947 */ /* 0x000fea0003800000 */
.L_x_248:
[----:B------:R-:W-:-:S13]  /*0390*/  ISETP.GT.U32.AND P0, PT, R4, 0x3f, PT ;  /* 0x0000003f0400780c */ /* 0x000fda0003f04070 */
[----:B------:R-:W0:Y:S02]  /*03a0*/  @!P0 LDS.64 R6, [R5+0x200] ;  /* 0x0002000005068984 */ /* 0x000e240000000a00 */
[----:B0-----:R-:W-:-:S07]  /*03b0*/  @!P0 DADD R2, R2, R6 ;  /* 0x0000000002028229 */ /* 0x001fce0000000006 */
[----:B------:R0:W-:Y:S01]  /*03c0*/  @!P0 STS.64 [R5], R2 ;  /* 0x0000000205008388 */ /* 0x0001e20000000a00 */
[----:B------:R-:W-:Y:S06]  /*03d0*/  BAR.SYNC.DEFER_BLOCKING 0x0 ;  /* 0x0000000000007b1d */ /* 0x000fec0000010000 */
.L_x_249:
        /* <DEDUP_REMOVED lines=9> */
.L_x_250:
[----:B------:R-:W0:Y:S02]  /*0470*/  LDS.64 R6, [R5+0x80] ;  /* 0x0000800005067984 */ /* 0x000e240000000a00 */
[----:B0-----:R-:W-:-:S07]  /*0480*/  DADD R2, R6, R2 ;  /* 0x0000000006027229 */ /* 0x001fce0000000002 */
[----:B------:R0:W-:Y:S01]  /*0490*/  STS.64 [R5], R2 ;  /* 0x0000000205007388 */ /* 0x0001e20000000a00 */
[----:B------:R-:W-:Y:S05]  /*04a0*/  BRA `(.L_x_252) ;  /* 0x0000000000087947 */ /* 0x000fea0003800000 */
.L_x_251:
[----:B------:R-:W-:-:S13]  /*04b0*/  ISETP.GE.U32.AND P0, PT, R8, 0x10, PT ;  /* 0x000000100800780c */ /* 0x000fda0003f06070 */
[----:B------:R-:W-:Y:S05]  /*04c0*/  @!P0 BRA `(.L_x_253) ;  /* 0x0000000000108947 */ /* 0x000fea0003800000 */
.L_x_252:
[----:B------:R-:W0:Y:S02]  /*04d0*/  LDS.64 R6, [R5+0x40] ;  /* 0x0000400005067984 */ /* 0x000e240000000a00 */
[----:B0-----:R-:W-:-:S07]  /*04e0*/  DADD R2, R6, R2 ;  /* 0x0000000006027229 */ /* 0x001fce0000000002 */
[----:B------:R0:W-:Y:S01]  /*04f0*/  STS.64 [R5], R2 ;  /* 0x0000000205007388 */ /* 0x0001e20000000a00 */
[----:B------:R-:W-:Y:S05]  /*0500*/  BRA `(.L_x_254) ;  /* 0x0000000000087947 */ /* 0x000fea0003800000 */
.L_x_253:
[----:B------:R-:W-:-:S13]  /*0510*/  ISETP.GE.U32.AND P0, PT, R8, 0x8, PT ;  /* 0x000000080800780c */ /* 0x000fda0003f06070 */
[----:B------:R-:W-:Y:S05]  /*0520*/  @!P0 BRA `(.L_x_255) ;  /* 0x0000000000108947 */ /* 0x000fea0003800000 */
.L_x_254:
[----:B------:R-:W0:Y:S02]  /*0530*/  LDS.64 R6, [R5+0x20] ;  /* 0x0000200005067984 */ /* 0x000e240000000a00 */
[----:B0-----:R-:W-:-:S07]  /*0540*/  DADD R2, R6, R2 ;  /* 0x0000000006027229 */ /* 0x001fce0000000002 */
[----:B------:R0:W-:Y:S01]  /*0550*/  STS.64 [R5], R2 ;  /* 0x0000000205007388 */ /* 0x0001e20000000a00 */
[----:B------:R-:W-:Y:S05]  /*0560*/  BRA `(.L_x_256) ;  /* 0x0000000000087947 */ /* 0x000fea0003800000 */
.L_x_255:
[----:B------:R-:W-:-:S13]  /*0570*/  ISETP.GE.U32.AND P0, PT, R8, 0x4, PT ;  /* 0x000000040800780c */ /* 0x000fda0003f06070 */
[----:B------:R-:W-:Y:S05]  /*0580*/  @!P0 BRA `(.L_x_257) ;  /* 0x0000000000108947 */ /* 0x000fea0003800000 */
.L_x_256:
[----:B------:R-:W0:Y:S02]  /*0590*/  LDS.64 R6, [R5+0x10] ;  /* 0x0000100005067984 */ /* 0x000e240000000a00 */
[----:B0-----:R-:W-:-:S07]  /*05a0*/  DADD R2, R6, R2 ;  /* 0x0000000006027229 */ /* 0x001fce0000000002 */
[----:B------:R0:W-:Y:S01]  /*05b0*/  STS.64 [R5], R2 ;  /* 0x0000000205007388 */ /* 0x0001e20000000a00 */
[----:B------:R-:W-:Y:S05]  /*05c0*/  BRA `(.L_x_258) ;  /* 0x0000000000087947 */ /* 0x000fea0003800000 */
.L_x_257:
[----:B------:R-:W-:-:S13]  /*05d0*/  ISETP.GE.U32.AND P0, PT, R8, 0x2, PT ;  /* 0x000000020800780c */ /* 0x000fda0003f06070 */
[----:B------:R-:W-:Y:S05]  /*05e0*/  @!P0 BRA `(.L_x_259) ;  /* 0x00000000000c8947 */ /* 0x000fea0003800000 */
.L_x_258:
[----:B------:R-:W1:Y:S02]  /*05f0*/  LDS.64 R6, [R5+0x8] ;  /* 0x0000080005067984 */ /* 0x000e640000000a00 */
[----:B-1----:R-:W-:-:S07]  /*0600*/  DADD R6, R6, R2 ;  /* 0x0000000006067229 */ /* 0x002fce0000000002 */
[----:B------:R1:W-:Y:S04]  /*0610*/  STS.64 [R5], R6 ;  /* 0x0000000605007388 */ /* 0x0003e80000000a00 */
.L_x_259:
[----:B------:R-:W-:-:S13]  /*0620*/  ISETP.NE.AND P0, PT, R4, RZ, PT ;  /* 0x000000ff0400720c */ /* 0x000fda0003f05270 */
[----:B------:R-:W-:Y:S05]  /*0630*/  @P0 EXIT ;  /* 0x000000000000094d */ /* 0x000fea0003800000 */
[----:B0-----:R-:W0:Y:S01]  /*0640*/  LDS.64 R2, [UR4] ;  /* 0x00000004ff027984 */ /* 0x001e220008000a00 */
[----:B-1----:R-:W1:Y:S02]  /*0650*/  LDC.64 R4, c[0x0][0x388] ;  /* 0x0000e200ff047b82 */ /* 0x002e640000000a00 */
[----:B-1----:R-:W-:-:S05]  /*0660*/  IMAD.WIDE.U32 R4, R0, 0x8, R4 ;  /* 0x0000000800047825 */ /* 0x002fca00078e0004 */
[----:B0-----:R-:W-:Y:S01]  /*0670*/  STG.E.64 desc[UR6][R4.64], R2 ;  /* 0x0000000204007986 */ /* 0x001fe2000c101b06 */
[----:B------:R-:W-:Y:S05]  /*0680*/  EXIT ;  /* 0x000000000000794d */ /* 0x000fea0003800000 */
.L_x_260:
        /* <DEDUP_REMOVED lines=15> */
.L_x_533:


//--------------------- .text.reduce_sum          --------------------------
	.section	.text.reduce_sum,"ax",@progbits
	.align	128
        .global         reduce_sum
        .type           reduce_sum,@function
        .size           reduce_sum,(.L_x_534 - reduce_sum)
        .other          reduce_sum,@"STO_CUDA_ENTRY STV_DEFAULT"
reduce_sum:
.text.reduce_sum:
[----:B------:R-:W-:Y:S01]  /*0000*/  LDC R1, c[0x0][0x37c] ;  /* 0x0000df00ff017b82 */ /* 0x000fe20000000800 */
[----:B------:R-:W0:Y:S07]  /*0010*/  S2R R0, SR_TID.X ;  /* 0x0000000000007919 */ /* 0x000e2e0000002100 */
[----:B------:R-:W1:Y:S01]  /*0020*/  LDC R4, c[0x0][0x360] ;  /* 0x0000d800ff047b82 */ /* 0x000e620000000800 */
[----:B------:R-:W2:Y:S01]  /*0030*/  LDCU UR4, c[0x0][0x390] ;  /* 0x00007200ff0477ac */ /* 0x000ea20008000800 */
[----:B------:R-:W-:Y:S01]  /*0040*/  BSSY.RECONVERGENT B0, `(.L_x_261) ;  /* 0x0000019000007945 */ /* 0x000fe20003800200 */
[----:B------:R-:W0:Y:S01]  /*0050*/  S2R R5, SR_CTAID.X ;  /* 0x0000000000057919 */ /* 0x000e220000002500 */
[----:B------:R-:W-:Y:S01]  /*0060*/  CS2R R2, SRZ ;  /* 0x0000000000027805 */ /* 0x000fe2000001ff00 */
[----:B------:R-:W3:Y:S01]  /*0070*/  LDCU.64 UR6, c[0x0][0x358] ;  /* 0x00006b00ff0677ac */ /* 0x000ee20008000a00 */
[----:B------:R-:W4:Y:S01]  /*0080*/  LDCU UR5, c[0x0][0x390] ;  /* 0x00007200ff0577ac */ /* 0x000f220008000800 */
[----:B-1----:R-:W-:-:S04]  /*0090*/  IMAD.SHL.U32 R6, R4, 0x2, RZ ;  /* 0x0000000204067824 */ /* 0x002fc800078e00ff */
[----:B0-----:R-:W-:-:S05]  /*00a0*/  IMAD R7, R6, R5, R0 ;  /* 0x0000000506077224 */ /* 0x001fca00078e0200 */
[----:B--2---:R-:W-:-:S13]  /*00b0*/  ISETP.GE.U32.AND P0, PT, R7, UR4, PT ;  /* 0x0000000407007c0c */ /* 0x004fda000bf06070 */
[----:B---34-:R-:W-:Y:S05]  /*00c0*/  @P0 BRA `(.L_x_262) ;  /* 0x0000000000400947 */ /* 0x018fea0003800000 */
[----:B------:R-:W0:Y:S01]  /*00d0*/  LDC.64 R10, c[0x0][0x380] ;  /* 0x0000e000ff0a7b82 */ /* 0x000e220000000a00 */
[----:B------:R-:W1:Y:S01]  /*00e0*/  LDCU UR4, c[0x0][0x370] ;  /* 0x00006e00ff0477ac */ /* 0x000e620008000800 */
[----:B------:R-:W-:Y:S01]  /*00f0*/  IMAD.MOV.U32 R13, RZ, RZ, R7 ;  /* 0x000000ffff0d7224 */ /* 0x000fe200078e0007 */
[----:B------:R-:W-:Y:S01]  /*0100*/  CS2R R2, SRZ ;  /* 0x0000000000027805 */ /* 0x000fe2000001ff00 */
[----:B-1----:R-:W-:-:S07]  /*0110*/  IMAD R12, R6, UR4, RZ ;  /* 0x00000004060c7c24 */ /* 0x002fce000f8e02ff */
.L_x_263:
        /* <DEDUP_REMOVED lines=8> */
[----:B--2---:R-:W-:-:S08]  /*01a0*/  DADD R2, R6, R2 ;  /* 0x0000000006027229 */ /* 0x004fd00000000002 */
[----:B---3--:R-:W-:-:S04]  /*01b0*/  @!P0 DADD R2, R2, R8 ;  /* 0x0000000002028229 */ /* 0x008fc80000000008 */
[----:B------:R-:W-:Y:S07]  /*01c0*/  @!P1 BRA `(.L_x_263) ;  /* 0xfffffffc00d49947 */ /* 0x000fee000383ffff */
.L_x_262:
[----:B------:R-:W-:Y:S05]  /*01d0*/  BSYNC.RECONVERGENT B0 ;  /* 0x0000000000007941 */ /* 0x000fea0003800200 */
.L_x_261:
        /* <DEDUP_REMOVED lines=10> */
[----:B0-----:R-:W-:-:S07]  /*0280*/  @!P0 DADD R2, R2, R6 ;  /* 0x0000000002028229 */ /* 0x001fce0000000006 */
[----:B------:R1:W-:Y:S01]  /*0290*/  @!P0 STS.64 [R9], R2 ;  /* 0x0000000209008388 */ /* 0x0003e20000000a00 */
[----:B------:R-:W-:Y:S06]  /*02a0*/  BAR.SYNC.DEFER_BLOCKING 0x0 ;  /* 0x0000000000007b1d */ /* 0x000fec0000010000 */
[----:B------:R-:W-:Y:S05]  /*02b0*/  BRA `(.L_x_265) ;  /* 0x0000000000087947 */ /* 0x000fea0003800000 */
.L_x_264:
[----:B------:R-:W-:-:S13]  /*02c0*/  ISETP.GE.U32.AND P0, PT, R4, 0x200, PT ;  /* 0x000002000400780c */ /* 0x000fda0003f06070 */
[----:B------:R-:W-:Y:S05]  /*02d0*/  @!P0 BRA `(.L_x_266) ;  /* 0x0000000000188947 */ /* 0x000fea0003800000 */
.L_x_265:
[----:B------:R-:W-:-:S13]  /*02e0*/  ISETP.GT.U32.AND P0, PT, R0, 0xff, PT ;  /* 0x000000ff0000780c */ /* 0x000fda0003f04070 */
[----:B------:R-:W0:Y:S02]  /*02f0*/  @!P0 LDS.64 R6, [R9+0x800] ;  /* 0x0008000009068984 */ /* 0x000e240000000a00 */
[----:B01----:R-:W-:-:S07]  /*0300*/  @!P0 DADD R2, R2, R6 ;  /* 0x0000000002028229 */ /* 0x003fce0000000006 */
[----:B------:R1:W-:Y:S01]  /*0310*/  @!P0 STS.64 [R9], R2 ;  /* 0x0000000209008388 */ /* 0x0003e20000000a00 */
[----:B------:R-:W-:Y:S06]  /*0320*/  BAR.SYNC.DEFER_BLOCKING 0x0 ;  /* 0x0000000000007b1d */ /* 0x000fec0000010000 */
[----:B------:R-:W-:Y:S05]  /*0330*/  BRA `(.L_x_267) ;  /* 0x0000000000087947 */ /* 0x000fea0003800000 */
.L_x_266:
[----:B------:R-:W-:-:S13]  /*0340*/  ISETP.GE.U32.AND P0, PT, R4, 0x100, PT ;  /* 0x000001000400780c */ /* 0x000fda0003f06070 */
[----:B------:R-:W-:Y:S05]  /*0350*/  @!P0 BRA `(.L_x_268) ;  /* 0x0000000000188947 */ /* 0x000fea0003800000 */
.L_x_267:
[----:B------:R-:W-:-:S13]  /*0360*/  ISETP.GT.U32.AND P0, PT, R0, 0x7f, PT ;  /* 0x0000007f0000780c */ /* 0x000fda0003f04070 */
[----:B------:R-:W0:Y:S02]  /*0370*/  @!P0 LDS.64 R6, [R9+0x400] ;  /* 0x0004000009068984 */ /* 0x000e240000000a00 */
[----:B01----:R-:W-:-:S07]  /*0380*/  @!P0 DADD R2, R2, R6 ;  /* 0x0000000002028229 */ /* 0x003fce0000000006 */
[----:B------:R1:W-:Y:S01]  /*0390*/  @!P0 STS.64 [R9], R2 ;  /* 0x0000000209008388 */ /* 0x0003e20000000a00 */
[----:B------:R-:W-:Y:S06]  /*03a0*/  BAR.SYNC.DEFER_BLOCKING 0x0 ;  /* 0x0000000000007b1d */ /* 0x000fec0000010000 */
[----:B------:R-:W-:Y:S05]  /*03b0*/  BRA `(.L_x_269) ;  /* 0x0000000000087947 */ /* 0x000fea0003800000 */
.L_x_268:
[----:B------:R-:W-:-:S13]  /*03c0*/  ISETP.GE.U32.AND P0, PT, R4, 0x80, PT ;  /* 0x000000800400780c */ /* 0x000fda0003f06070 */
[----:B------:R-:W-:Y:S05]  /*03d0*/  @!P0 BRA `(.L_x_270) ;  /* 0x0000000000148947 */ /* 0x000fea0003800000 */
.L_x_269:
[----:B------:R-:W-:-:S13]  /*03e0*/  ISETP.GT.U32.AND P0, PT, R0, 0x3f, PT ;  /* 0x0000003f0000780c */ /* 0x000fda0003f04070 */
[----:B------:R-:W0:Y:S02]  /*03f0*/  @!P0 LDS.64 R6, [R9+0x200] ;  /* 0x0002000009068984 */ /* 0x000e240000000a00 */
[----:B01----:R-:W-:-:S07]  /*0400*/  @!P0 DADD R2, R2, R6 ;  /* 0x0000000002028229 */ /* 0x003fce0000000006 */
[----:B------:R1:W-:Y:S01]  /*0410*/  @!P0 STS.64 [R9], R2 ;  /* 0x0000000209008388 */ /* 0x0003e20000000a00 */
[----:B------:R-:W-:Y:S06]  /*0420*/  BAR.SYNC.DEFER_BLOCKING 0x0 ;  /* 0x0000000000007b1d */ /* 0x000fec0000010000 */
.L_x_270:
[----:B------:R-:W-:-:S13]  /*0430*/  ISETP.GT.U32.AND P0, PT, R0, 0x1f, PT ;  /* 0x0000001f0000780c */ /* 0x000fda0003f04070 */
[----:B------:R-:W-:Y:S05]  /*0440*/  @P0 EXIT ;  /* 0x000000000000094d */ /* 0x000fea0003800000 */
[----:B------:R-:W-:-:S13]  /*0450*/  ISETP.GE.U32.AND P0, PT, R4, 0x40, PT ;  /* 0x000000400400780c */ /* 0x000fda0003f06070 */
[----:B------:R-:W0:Y:S02]  /*0460*/  @P0 LDS.64 R6, [R9+0x100] ;  /* 0x0001000009060984 */ /* 0x000e240000000a00 */
[----:B01----:R-:W-:-:S07]  /*0470*/  @P0 DADD R2, R2, R6 ;  /* 0x0000000002020229 */ /* 0x003fce0000000006 */
[----:B------:R0:W-:Y:S01]  /*0480*/  @P0 STS.64 [R9], R2 ;  /* 0x0000000209000388 */ /* 0x0001e20000000a00 */
[----:B------:R-:W-:Y:S05]  /*0490*/  @P0 BRA `(.L_x_271) ;  /* 0x0000000000080947 */ /* 0x000fea0003800000 */
[----:B------:R-:W-:-:S13]  /*04a0*/  ISETP.GE.U32.AND P0, PT, R4, 0x20, PT ;  /* 0x000000200400780c */ /* 0x000fda0003f06070 */
[----:B------:R-:W-:Y:S05]  /*04b0*/  @!P0 BRA `(.L_x_272) ;  /* 0x0000000000108947 */ /* 0x000fea0003800000 */
.L_x_271:
[----:B------:R-:W0:Y:S02]  /*04c0*/  LDS.64 R6, [R9+0x80] ;  /* 0x0000800009067984 */ /* 0x000e240000000a00 */
[----:B0-----:R-:W-:-:S07]  /*04d0*/  DADD R2, R6, R2 ;  /* 0x0000000006027229 */ /* 0x001fce0000000002 */
[----:B------:R1:W-:Y:S01]  /*04e0*/  STS.64 [R9], R2 ;  /* 0x0000000209007388 */ /* 0x0003e20000000a00 */
[----:B------:R-:W-:Y:S05]  /*04f0*/  BRA `(.L_x_273) ;  /* 0x0000000000087947 */ /* 0x000fea0003800000 */
.L_x_272:
[----:B------:R-:W-:-:S13]  /*0500*/  ISETP.GE.U32.AND P0, PT, R4, 0x10, PT ;  /* 0x000000100400780c */ /* 0x000fda0003f06070 */
[----:B------:R-:W-:Y:S05]  /*0510*/  @!P0 BRA `(.L_x_274) ;  /* 0x0000000000108947 */ /* 0x000fea0003800000 */
.L_x_273:
[----:B------:R-:W0:Y:S02]  /*0520*/  LDS.64 R6, [R9+0x40] ;  /* 0x0000400009067984 */ /* 0x000e240000000a00 */
[----:B01----:R-:W-:-:S07]  /*0530*/  DADD R2, R6, R2 ;  /* 0x0000000006027229 */ /* 0x003fce0000000002 */
[----:B------:R1:W-:Y:S01]  /*0540*/  STS.64 [R9], R2 ;  /* 0x0000000209007388 */ /* 0x0003e20000000a00 */
[----:B------:R-:W-:Y:S05]  /*0550*/  BRA `(.L_x_275) ;  /* 0x0000000000087947 */ /* 0x000fea0003800000 */
.L_x_274:
[----:B------:R-:W-:-:S13]  /*0560*/  ISETP.GE.U32.AND P0, PT, R4, 0x8, PT ;  /* 0x000000080400780c */ /* 0x000fda0003f06070 */
[----:B------:R-:W-:Y:S05]  /*0570*/  @!P0 BRA `(.L_x_276) ;  /* 0x0000000000108947 */ /* 0x000fea0003800000 */
.L_x_275:
[----:B------:R-:W0:Y:S02]  /*0580*/  LDS.64 R6, [R9+0x20] ;  /* 0x0000200009067984 */ /* 0x000e240000000a00 */
[----:B01----:R-:W-:-:S07]  /*0590*/  DADD R2, R6, R2 ;  /* 0x0000000006027229 */ /* 0x003fce0000000002 */
[----:B------:R1:W-:Y:S01]  /*05a0*/  STS.64 [R9], R2 ;  /* 0x0000000209007388 */ /* 0x0003e20000000a00 */
[----:B------:R-:W-:Y:S05]  /*05b0*/  BRA `(.L_x_277) ;  /* 0x0000000000087947 */ /* 0x000fea0003800000 */
.L_x_276:
[----:B------:R-:W-:-:S13]  /*05c0*/  ISETP.GE.U32.AND P0, PT, R4, 0x4, PT ;  /* 0x000000040400780c */ /* 0x000fda0003f06070 */
[----:B------:R-:W-:Y:S05]  /*05d0*/  @!P0 BRA `(.L_x_278) ;  /* 0x0000000000108947 */ /* 0x000fea0003800000 */
.L_x_277:
[----:B------:R-:W0:Y:S02]  /*05e0*/  LDS.64 R6, [R9+0x10] ;  /* 0x0000100009067984 */ /* 0x000e240000000a00 */
[----:B01----:R-:W-:-:S07]  /*05f0*/  DADD R2, R6, R2 ;  /* 0x0000000006027229 */ /* 0x003fce0000000002 */
[----:B------:R1:W-:Y:S01]  /*0600*/  STS.64 [R9], R2 ;  /* 0x0000000209007388 */ /* 0x0003e20000000a00 */
[----:B------:R-:W-:Y:S05]  /*0610*/  BRA `(.L_x_279) ;  /* 0x0000000000087947 */ /* 0x000fea0003800000 */
.L_x_278:
[----:B------:R-:W-:-:S13]  /*0620*/  ISETP.GE.U32.AND P0, PT, R4, 0x2, PT ;  /* 0x000000020400780c */ /* 0x000fda0003f06070 */
[----:B------:R-:W-:Y:S05]  /*0630*/  @!P0 BRA `(.L_x_280) ;  /* 0x00000000000c8947 */ /* 0x000fea0003800000 */
.L_x_279:
[----:B------:R-:W2:Y:S02]  /*0640*/  LDS.64 R6, [R9+0x8] ;  /* 0x0000080009067984 */ /* 0x000ea40000000a00 */
[----:B--2---:R-:W-:-:S07]  /*0650*/  DADD R6, R6, R2 ;  /* 0x0000000006067229 */ /* 0x004fce0000000002 */
[----:B------:R2:W-:Y:S04]  /*0660*/  STS.64 [R9], R6 ;  /* 0x0000000609007388 */ /* 0x0005e80000000a00 */
.L_x_280:
[----:B------:R-:W-:-:S13]  /*0670*/  ISETP.NE.AND P0, PT, R0, RZ, PT ;  /* 0x000000ff0000720c */ /* 0x000fda0003f05270 */
[----:B------:R-:W-:Y:S05]  /*0680*/  @P0 EXIT ;  /* 0x000000000000094d */ /* 0x000fea0003800000 */
[----:B01----:R-:W0:Y:S01]  /*0690*/  LDS.64 R2, [UR4] ;  /* 0x00000004ff027984 */ /* 0x003e220008000a00 */
[----:B--2---:R-:W1:Y:S02]  /*06a0*/  LDC.64 R6, c[0x0][0x388] ;  /* 0x0000e200ff067b82 */ /* 0x004e640000000a00 */
[----:B-1----:R-:W-:-:S05]  /*06b0*/  IMAD.WIDE.U32 R4, R5, 0x8, R6 ;  /* 0x0000000805047825 */ /* 0x002fca00078e0006 */
[----:B0-----:R-:W-:Y:S01]  /*06c0*/  STG.E.64 desc[UR6][R4.64], R2 ;  /* 0x0000000204007986 */ /* 0x001fe2000c101b06 */
[----:B------:R-:W-:Y:S05]  /*06d0*/  EXIT ;  /* 0x000000000000794d */ /* 0x000fea0003800000 */
.L_x_281:
        /* <DEDUP_REMOVED lines=10> */
.L_x_534:


//--------------------- .text.rbind               --------------------------
	.section	.text.rbind,"ax",@progbits
	.align	128
        .global         rbind
        .type           rbind,@function
        .size           rbind,(.L_x_535 - rbind)
        .other          rbind,@"STO_CUDA_ENTRY STV_DEFAULT"
rbind:
.text.rbind:
[----:B------:R-:W-:Y:S08]  /*0000*/  LDC R1, c[0x0][0x37c] ;  /* 0x0000df00ff017b82 */ /* 0x000ff00000000800 */
[----:B------:R-:W0:Y:S01]  /*0010*/  LDC R0, c[0x0][0x3a4] ;  /* 0x0000e900ff007b82 */ /* 0x000e220000000800 */
[----:B------:R-:W0:Y:S01]  /*0020*/  LDCU UR6, c[0x0][0x39c] ;  /* 0x00007380ff0677ac */ /* 0x000e220008000800 */
[----:B------:R-:W1:Y:S01]  /*0030*/  S2R R8, SR_TID.X ;  /* 0x0000000000087919 */ /* 0x000e620000002100 */
[----:B------:R-:W-:Y:S01]  /*0040*/  BSSY.RECONVERGENT B0, `(.L_x_282) ;  /* 0x000002d000007945 */ /* 0x000fe20003800200 */
[----:B------:R-:W2:Y:S04]  /*0050*/  LDCU UR7, c[0x0][0x398] ;  /* 0x00007300ff0777ac */ /* 0x000ea80008000800 */
[----:B------:R-:W1:Y:S08]  /*0060*/  S2UR UR4, SR_CTAID.X ;  /* 0x00000000000479c3 */ /* 0x000e700000002500 */
[----:B------:R-:W1:Y:S01]  /*0070*/  LDC R5, c[0x0][0x360] ;  /* 0x0000d800ff057b82 */ /* 0x000e620000000800 */
[----:B0-----:R-:W-:-:S04]  /*0080*/  VIMNMX R4, PT, PT, R0, UR6, !PT ;  /* 0x0000000600047c48 */ /* 0x001fc8000ffe0100 */
[----:B------:R-:W-:-:S04]  /*0090*/  IABS R7, R4 ;  /* 0x0000000400077213 */ /* 0x000fc80000000000 */
[----:B------:R-:W0:Y:S01]  /*00a0*/  I2F.RP R6, R7 ;  /* 0x0000000700067306 */ /* 0x000e220000209400 */
[----:B-1----:R-:W-:Y:S01]  /*00b0*/  IMAD R5, R5, UR4, R8 ;  /* 0x0000000405057c24 */ /* 0x002fe2000f8e0208 */
[----:B------:R-:W1:Y:S06]  /*00c0*/  LDCU.64 UR4, c[0x0][0x358] ;  /* 0x00006b00ff0477ac */ /* 0x000e6c0008000a00 */
[----:B0-----:R-:W0:Y:S02]  /*00d0*/  MUFU.RCP R6, R6 ;  /* 0x0000000600067308 */ /* 0x001e240000001000 */
[----:B0-----:R-:W-:Y:S01]  /*00e0*/  VIADD R2, R6, 0xffffffe ;  /* 0x0ffffffe06027836 */ /* 0x001fe20000000000 */
[----:B------:R-:W-:-:S05]  /*00f0*/  IABS R6, R5 ;  /* 0x0000000500067213 */ /* 0x000fca0000000000 */
[----:B------:R0:W3:Y:S02]  /*0100*/  F2I.FTZ.U32.TRUNC.NTZ R3, R2 ;  /* 0x0000000200037305 */ /* 0x0000e4000021f000 */
[----:B0-----:R-:W-:Y:S02]  /*0110*/  IMAD.MOV.U32 R2, RZ, RZ, RZ ;  /* 0x000000ffff027224 */ /* 0x001fe400078e00ff */
[----:B---3--:R-:W-:-:S05]  /*0120*/  IMAD.MOV R9, RZ, RZ, -R3 ;  /* 0x000000ffff097224 */ /* 0x008fca00078e0a03 */
[----:B------:R-:W-:-:S05]  /*0130*/  MOV R8, R9 ;  /* 0x0000000900087202 */ /* 0x000fca0000000f00 */
[----:B------:R-:W-:Y:S01]  /*0140*/  IMAD R9, R8, R7, RZ ;  /* 0x0000000708097224 */ /* 0x000fe200078e02ff */
[----:B------:R-:W-:-:S03]  /*0150*/  IABS R8, R4 ;  /* 0x0000000400087213 */ /* 0x000fc60000000000 */
[----:B------:R-:W-:Y:S01]  /*0160*/  IMAD.HI.U32 R3, R3, R9, R2 ;  /* 0x0000000903037227 */ /* 0x000fe200078e0002 */
[----:B------:R-:W-:-:S05]  /*0170*/  IADD3 R2, PT, PT, RZ, -R8, RZ ;  /* 0x80000008ff027210 */ /* 0x000fca0007ffe0ff */
[----:B------:R-:W-:-:S04]  /*0180*/  IMAD.HI.U32 R3, R3, R6, RZ ;  /* 0x0000000603037227 */ /* 0x000fc800078e00ff */
[----:B------:R-:W-:-:S05]  /*0190*/  IMAD R2, R3, R2, R6 ;  /* 0x0000000203027224 */ /* 0x000fca00078e0206 */
[----:B------:R-:W-:-:S13]  /*01a0*/  ISETP.GT.U32.AND P2, PT, R7, R2, PT ;  /* 0x000000020700720c */ /* 0x000fda0003f44070 */
[----:B------:R-:W-:Y:S01]  /*01b0*/  @!P2 IMAD.IADD R2, R2, 0x1, -R7 ;  /* 0x000000010202a824 */ /* 0x000fe200078e0a07 */
[----:B------:R-:W-:Y:S02]  /*01c0*/  @!P2 IADD3 R3, PT, PT, R3, 0x1, RZ ;  /* 0x000000010303a810 */ /* 0x000fe40007ffe0ff */
[----:B------:R-:W-:Y:S02]  /*01d0*/  ISETP.NE.AND P2, PT, R4, RZ, PT ;  /* 0x000000ff0400720c */ /* 0x000fe40003f45270 */
[----:B------:R-:W-:Y:S02]  /*01e0*/  ISETP.GE.U32.AND P0, PT, R2, R7, PT ;  /* 0x000000070200720c */ /* 0x000fe40003f06070 */
[----:B------:R-:W-:-:S04]  /*01f0*/  LOP3.LUT R2, R5, R4, RZ, 0x3c, !PT ;  /* 0x0000000405027212 */ /* 0x000fc800078e3cff */
[----:B------:R-:W-:-:S07]  /*0200*/  ISETP.GE.AND P1, PT, R2, RZ, PT ;  /* 0x000000ff0200720c */ /* 0x000fce0003f26270 */
[----:B------:R-:W-:-:S05]  /*0210*/  @P0 VIADD R3, R3, 0x1 ;  /* 0x0000000103030836 */ /* 0x000fca0000000000 */
[----:B------:R-:W-:-:S05]  /*0220*/  MOV R9, R3 ;  /* 0x0000000300097202 */ /* 0x000fca0000000f00 */
[----:B------:R-:W-:Y:S01]  /*0230*/  @!P1 IMAD.MOV R9, RZ, RZ, -R9 ;  /* 0x000000ffff099224 */ /* 0x000fe200078e0a09 */
[----:B------:R-:W-:-:S04]  /*0240*/  @!P2 LOP3.LUT R9, RZ, R4, RZ, 0x33, !PT ;  /* 0x00000004ff09a212 */ /* 0x000fc800078e33ff */
[----:B------:R-:W-:-:S05]  /*0250*/  IADD3 R2, PT, PT, -R9, RZ, RZ ;  /* 0x000000ff09027210 */ /* 0x000fca0007ffe1ff */
[----:B------:R-:W-:-:S05]  /*0260*/  IMAD R11, R4, R2, R5 ;  /* 0x00000002040b7224 */ /* 0x000fca00078e0205 */
[----:B------:R-:W-:-:S04]  /*0270*/  ISETP.GE.AND P0, PT, R11, UR6, PT ;  /* 0x000000060b007c0c */ /* 0x000fc8000bf06270 */
[----:B--2---:R-:W-:-:S13]  /*0280*/  ISETP.GE.OR P0, PT, R9, UR7, P0 ;  /* 0x0000000709007c0c */ /* 0x004fda0008706670 */
[----:B-1----:R-:W-:Y:S05]  /*0290*/  @P0 BRA `(.L_x_283) ;  /* 0x00000000001c0947 */ /* 0x002fea0003800000 */
[----:B------:R-:W0:Y:S01]  /*02a0*/  LDC.64 R2, c[0x0][0x380] ;  /* 0x0000e000ff027b82 */ /* 0x000e220000000a00 */
[----:B------:R-:W-:-:S07]  /*02b0*/  IMAD R7, R9, UR6, R11 ;  /* 0x0000000609077c24 */ /* 0x000fce000f8e020b */
[----:B------:R-:W1:Y:S01]  /*02c0*/  LDC.64 R4, c[0x0][0x390] ;  /* 0x0000e400ff047b82 */ /* 0x000e620000000a00 */
[----:B0-----:R-:W-:-:S06]  /*02d0*/  IMAD.WIDE R2, R7, 0x8, R2 ;  /* 0x0000000807027825 */ /* 0x001fcc00078e0202 */
[----:B------:R-:W2:Y:S01]  /*02e0*/  LDG.E.64 R2, desc[UR4][R2.64] ;  /* 0x0000000402027981 */ /* 0x000ea2000c1e1b00 */
[----:B-1----:R-:W-:-:S05]  /*02f0*/  IMAD.WIDE R4, R7, 0x8, R4 ;  /* 0x0000000807047825 */ /* 0x002fca00078e0204 */
[----:B--2---:R0:W-:Y:S02]  /*0300*/  STG.E.64 desc[UR4][R4.64], R2 ;  /* 0x0000000204007986 */ /* 0x0041e4000c101b04 */
.L_x_283:
[----:B------:R-:W-:Y:S05]  /*0310*/  BSYNC.RECONVERGENT B0 ;  /* 0x0000000000007941 */ /* 0x000fea0003800200 */
.L_x_282:
[----:B------:R-:W1:Y:S01]  /*0320*/  LDCU UR8, c[0x0][0x3a0] ;  /* 0x00007400ff0877ac */ /* 0x000e620008000800 */
[----:B------:R-:W-:-:S04]  /*0330*/  ISETP.GE.AND P0, PT, R11, R0, PT ;  /* 0x000000000b00720c */ /* 0x000fc80003f06270 */
[----:B-1----:R-:W-:-:S13]  /*0340*/  ISETP.GE.OR P0, PT, R9, UR8, P0 ;  /* 0x0000000809007c0c */ /* 0x002fda0008706670 */
[----:B------:R-:W-:Y:S05]  /*0350*/  @P0 EXIT ;  /* 0x000000000000094d */ /* 0x000fea0003800000 */
[----:B0-----:R-:W0:Y:S01]  /*0360*/  LDC.64 R2, c[0x0][0x388] ;  /* 0x0000e200ff027b82 */ /* 0x001e220000000a00 */
[----:B------:R-:W-:-:S04]  /*0370*/  IMAD R5, R9, R0, R11 ;  /* 0x0000000009057224 */ /* 0x000fc800078e020b */
[----:B0-----:R-:W-:-:S03]  /*0380*/  IMAD.WIDE R2, R5, 0x8, R2 ;  /* 0x0000000805027825 */ /* 0x001fc600078e0202 */
[----:B------:R-:W0:Y:S03]  /*0390*/  LDC.64 R4, c[0x0][0x390] ;  /* 0x0000e400ff047b82 */ /* 0x000e260000000a00 */
[----:B------:R-:W2:Y:S01]  /*03a0*/  LDG.E.64 R2, desc[UR4][R2.64] ;  /* 0x0000000402027981 */ /* 0x000ea2000c1e1b00 */
[----:B------:R-:W-:-:S05]  /*03b0*/  IADD3 R0, PT, PT, R9, UR7, RZ ;  /* 0x0000000709007c10 */ /* 0x000fca000fffe0ff */
[----:B------:R-:W-:-:S04]  /*03c0*/  IMAD R7, R0, UR6, R11 ;  /* 0x0000000600077c24 */ /* 0x000fc8000f8e020b */
[----:B0-----:R-:W-:-:S05]  /*03d0*/  IMAD.WIDE R4, R7, 0x8, R4 ;  /* 0x0000000807047825 */ /* 0x001fca00078e0204 */
[----:B--2---:R-:W-:Y:S01]  /*03e0*/  STG.E.64 desc[UR4][R4.64], R2 ;  /* 0x0000000204007986 */ /* 0x004fe2000c101b04 */
[----:B------:R-:W-:Y:S05]  /*03f0*/  EXIT ;  /* 0x000000000000794d */ /* 0x000fea0003800000 */
.L_x_284:
        /* <DEDUP_REMOVED lines=16> */
.L_x_535:


//--------------------- .text.cbind               --------------------------
	.section	.text.cbind,"ax",@progbits
	.align	128
        .global         cbind
        .type           cbind,@function
        .size           cbind,(.L_x_536 - cbind)
        .other          cbind,@"STO_CUDA_ENTRY STV_DEFAULT"
cbind:
.text.cbind:
[----:B------:R-:W-:Y:S08]  /*0000*/  LDC R1, c[0x0][0x37c] ;  /* 0x0000df00ff017b82 */ /* 0x000ff00000000800 */
[----:B------:R-:W0:Y:S01]  /*0010*/  LDC R0, c[0x0][0x3a4] ;  /* 0x0000e900ff007b82 */ /* 0x000e220000000800 */
[----:B------:R-:W0:Y:S01]  /*0020*/  LDCU UR6, c[0x0][0x39c] ;  /* 0x00007380ff0677ac */ /* 0x000e220008000800 */
[----:B------:R-:W1:Y:S01]  /*0030*/  S2R R8, SR_TID.X ;  /* 0x0000000000087919 */ /* 0x000e620000002100 */
[----:B------:R-:W2:Y:S05]  /*0040*/  LDCU UR7, c[0x0][0x3a0] ;  /* 0x00007400ff0777ac */ /* 0x000eaa0008000800 */
[----:B------:R-:W1:Y:S08]  /*0050*/  S2UR UR4, SR_CTAID.X ;  /* 0x00000000000479c3 */ /* 0x000e700000002500 */
[----:B------:R-:W1:Y:S01]  /*0060*/  LDC R5, c[0x0][0x360] ;  /* 0x0000d800ff057b82 */ /* 0x000e620000000800 */
[----:B0-----:R-:W-:-:S04]  /*0070*/  VIMNMX R4, PT, PT, R0, UR6, !PT ;  /* 0x0000000600047c48 */ /* 0x001fc8000ffe0100 */
[----:B------:R-:W-:-:S04]  /*0080*/  IABS R7, R4 ;  /* 0x0000000400077213 */ /* 0x000fc80000000000 */
[----:B------:R-:W0:Y:S01]  /*0090*/  I2F.RP R6, R7 ;  /* 0x0000000700067306 */ /* 0x000e220000209400 */
[----:B-1----:R-:W-:Y:S01]  /*00a0*/  IMAD R5, R5, UR4, R8 ;  /* 0x0000000405057c24 */ /* 0x002fe2000f8e0208 */
[----:B------:R-:W1:Y:S06]  /*00b0*/  LDCU UR4, c[0x0][0x398] ;  /* 0x00007300ff0477ac */ /* 0x000e6c0008000800 */
[----:B0-----:R-:W0:Y:S02]  /*00c0*/  MUFU.RCP R6, R6 ;  /* 0x0000000600067308 */ /* 0x001e240000001000 */
[----:B0-----:R-:W-:-:S02]  /*00d0*/  IADD3 R2, PT, PT, R6, 0xffffffe, RZ ;  /* 0x0ffffffe06027810 */ /* 0x001fc40007ffe0ff */
[----:B------:R-:W-:-:S04]  /*00e0*/  IABS R6, R5 ;  /* 0x0000000500067213 */ /* 0x000fc80000000000 */
[----:B------:R0:W3:Y:S02]  /*00f0*/  F2I.FTZ.U32.TRUNC.NTZ R3, R2 ;  /* 0x0000000200037305 */ /* 0x0000e4000021f000 */
[----:B0-----:R-:W-:Y:S01]  /*0100*/  HFMA2 R2, -RZ, RZ, 0, 0 ;  /* 0x00000000ff027431 */ /* 0x001fe200000001ff */
[----:B---3--:R-:W-:-:S05]  /*0110*/  IADD3 R9, PT, PT, RZ, -R3, RZ ;  /* 0x80000003ff097210 */ /* 0x008fca0007ffe0ff */
[----:B------:R-:W-:-:S04]  /*0120*/  IMAD.MOV.U32 R8, RZ, RZ, R9 ;  /* 0x000000ffff087224 */ /* 0x000fc800078e0009 */
[----:B------:R-:W-:Y:S01]  /*0130*/  IMAD R9, R8, R7, RZ ;  /* 0x0000000708097224 */ /* 0x000fe200078e02ff */
[----:B------:R-:W-:-:S03]  /*0140*/  IABS R8, R4 ;  /* 0x0000000400087213 */ /* 0x000fc60000000000 */
[----:B------:R-:W-:-:S04]  /*0150*/  IMAD.HI.U32 R3, R3, R9, R2 ;  /* 0x0000000903037227 */ /* 0x000fc800078e0002 */
[----:B------:R-:W-:Y:S02]  /*0160*/  IMAD.MOV R2, RZ, RZ, -R8 ;  /* 0x000000ffff027224 */ /* 0x000fe400078e0a08 */
[----:B------:R-:W-:-:S04]  /*0170*/  IMAD.HI.U32 R3, R3, R6, RZ ;  /* 0x0000000603037227 */ /* 0x000fc800078e00ff */
[----:B------:R-:W-:-:S05]  /*0180*/  IMAD R2, R3, R2, R6 ;  /* 0x0000000203027224 */ /* 0x000fca00078e0206 */
[----:B------:R-:W-:-:S13]  /*0190*/  ISETP.GT.U32.AND P2, PT, R7, R2, PT ;  /* 0x000000020700720c */ /* 0x000fda0003f44070 */
[-C--:B------:R-:W-:Y:S01]  /*01a0*/  @!P2 IADD3 R2, PT, PT, R2, -R7.reuse, RZ ;  /* 0x800000070202a210 */ /* 0x080fe20007ffe0ff */
[----:B------:R-:W-:Y:S01]  /*01b0*/  @!P2 VIADD R3, R3, 0x1 ;  /* 0x000000010303a836 */ /* 0x000fe20000000000 */
[----:B------:R-:W-:Y:S02]  /*01c0*/  ISETP.NE.AND P2, PT, R4, RZ, PT ;  /* 0x000000ff0400720c */ /* 0x000fe40003f45270 */
[----:B------:R-:W-:Y:S02]  /*01d0*/  ISETP.GE.U32.AND P0, PT, R2, R7, PT ;  /* 0x000000070200720c */ /* 0x000fe40003f06070 */
[----:B------:R-:W-:-:S04]  /*01e0*/  LOP3.LUT R2, R5, R4, RZ, 0x3c, !PT ;  /* 0x0000000405027212 */ /* 0x000fc800078e3cff */
[----:B------:R-:W-:-:S07]  /*01f0*/  ISETP.GE.AND P1, PT, R2, RZ, PT ;  /* 0x000000ff0200720c */ /* 0x000fce0003f26270 */
[----:B------:R-:W-:-:S05]  /*0200*/  @P0 IADD3 R3, PT, PT, R3, 0x1, RZ ;  /* 0x0000000103030810 */ /* 0x000fca0007ffe0ff */
[----:B------:R-:W-:-:S05]  /*0210*/  IMAD.MOV.U32 R9, RZ, RZ, R3 ;  /* 0x000000ffff097224 */ /* 0x000fca00078e0003 */
[----:B------:R-:W-:Y:S02]  /*0220*/  @!P1 IADD3 R9, PT, PT, -R9, RZ, RZ ;  /* 0x000000ff09099210 */ /* 0x000fe40007ffe1ff */
[----:B------:R-:W-:-:S05]  /*0230*/  @!P2 LOP3.LUT R9, RZ, R4, RZ, 0x33, !PT ;  /* 0x00000004ff09a212 */ /* 0x000fca00078e33ff */
[----:B------:R-:W-:-:S04]  /*0240*/  IMAD.MOV R2, RZ, RZ, -R9 ;  /* 0x000000ffff027224 */ /* 0x000fc800078e0a09 */
[----:B------:R-:W-:-:S05]  /*0250*/  IMAD R8, R4, R2, R5 ;  /* 0x0000000204087224 */ /* 0x000fca00078e0205 */
[----:B------:R-:W-:-:S04]  /*0260*/  ISETP.GE.AND P0, PT, R8, UR6, PT ;  /* 0x0000000608007c0c */ /* 0x000fc8000bf06270 */
[----:B-1----:R-:W-:Y:S01]  /*0270*/  ISETP.GE.OR P0, PT, R9, UR4, P0 ;  /* 0x0000000409007c0c */ /* 0x002fe20008706670 */
[----:B------:R-:W0:-:S12]  /*0280*/  LDCU.64 UR4, c[0x0][0x358] ;  /* 0x00006b00ff0477ac */ /* 0x000e180008000a00 */
[----:B------:R-:W1:Y:S01]  /*0290*/  @!P0 LDC.64 R2, c[0x0][0x380] ;  /* 0x0000e000ff028b82 */ /* 0x000e620000000a00 */
[----:B------:R-:W-:-:S04]  /*02a0*/  @!P0 IMAD R5, R9, UR6, R8 ;  /* 0x0000000609058c24 */ /* 0x000fc8000f8e0208 */
[----:B-1----:R-:W-:-:S03]  /*02b0*/  @!P0 IMAD.WIDE R2, R5, 0x8, R2 ;  /* 0x0000000805028825 */ /* 0x002fc600078e0202 */
[----:B------:R-:W1:Y:S03]  /*02c0*/  @!P0 LDC.64 R4, c[0x0][0x390] ;  /* 0x0000e400ff048b82 */ /* 0x000e660000000a00 */
[----:B0-----:R-:W3:Y:S01]  /*02d0*/  @!P0 LDG.E.64 R2, desc[UR4][R2.64] ;  /* 0x0000000402028981 */ /* 0x001ee2000c1e1b00 */
[----:B------:R-:W-:Y:S02]  /*02e0*/  ISETP.GE.AND P1, PT, R8, R0, PT ;  /* 0x000000000800720c */ /* 0x000fe40003f26270 */
[----:B------:R-:W-:Y:S02]  /*02f0*/  IADD3 R6, PT, PT, R0, UR6, RZ ;  /* 0x0000000600067c10 */ /* 0x000fe4000fffe0ff */
[----:B--2---:R-:W-:-:S03]  /*0300*/  ISETP.GE.OR P1, PT, R9, UR7, P1 ;  /* 0x0000000709007c0c */ /* 0x004fc60008f26670 */
[----:B------:R-:W-:-:S04]  /*0310*/  @!P0 IMAD R7, R9, R6, R8 ;  /* 0x0000000609078224 */ /* 0x000fc800078e0208 */
[----:B-1----:R-:W-:-:S05]  /*0320*/  @!P0 IMAD.WIDE R4, R7, 0x8, R4 ;  /* 0x0000000807048825 */ /* 0x002fca00078e0204 */
[----:B---3--:R0:W-:Y:S01]  /*0330*/  @!P0 STG.E.64 desc[UR4][R4.64], R2 ;  /* 0x0000000204008986 */ /* 0x0081e2000c101b04 */
[----:B------:R-:W-:Y:S05]  /*0340*/  @P1 EXIT ;  /* 0x000000000000194d */ /* 0x000fea0003800000 */
[----:B0-----:R-:W0:Y:S01]  /*0350*/  LDC.64 R2, c[0x0][0x388] ;  /* 0x0000e200ff027b82 */ /* 0x001e220000000a00 */
[----:B------:R-:W-:-:S04]  /*0360*/  IMAD R5, R9, R0, R8 ;  /* 0x0000000009057224 */ /* 0x000fc800078e0208 */
[----:B0-----:R-:W-:-:S03]  /*0370*/  IMAD.WIDE R2, R5, 0x8, R2 ;  /* 0x0000000805027825 */ /* 0x001fc600078e0202 */
[----:B------:R-:W0:Y:S03]  /*0380*/  LDC.64 R4, c[0x0][0x390] ;  /* 0x0000e400ff047b82 */ /* 0x000e260000000a00 */
[----:B------:R-:W2:Y:S01]  /*0390*/  LDG.E.64 R2, desc[UR4][R2.64] ;  /* 0x0000000402027981 */ /* 0x000ea2000c1e1b00 */
[----:B------:R-:W-:-:S04]  /*03a0*/  VIADD R7, R8, UR6 ;  /* 0x0000000608077c36 */ /* 0x000fc80008000000 */
[----:B------:R-:W-:-:S04]  /*03b0*/  IMAD R7, R9, R6, R7 ;  /* 0x0000000609077224 */ /* 0x000fc800078e0207 */
[----:B0-----:R-:W-:-:S05]  /*03c0*/  IMAD.WIDE R4, R7, 0x8, R4 ;  /* 0x0000000807047825 */ /* 0x001fca00078e0204 */
[----:B--2---:R-:W-:Y:S01]  /*03d0*/  STG.E.64 desc[UR4][R4.64], R2 ;  /* 0x0000000204007986 */ /* 0x004fe2000c101b04 */
[----:B------:R-:W-:Y:S05]  /*03e0*/  EXIT ;  /* 0x000000000000794d */ /* 0x000fea0003800000 */
.L_x_285:
        /* <DEDUP_REMOVED lines=9> */
.L_x_536:


//--------------------- .text.fill                --------------------------
	.section	.text.fill,"ax",@progbits
	.align	128
        .global         fill
        .type           fill,@function
        .size           fill,(.L_x_537 - fill)
        .other          fill,@"STO_CUDA_ENTRY STV_DEFAULT"
fill:
.text.fill:
[----:B------:R-:W-:Y:S01]  /*0000*/  LDC R1, c[0x0][0x37c] ;  /* 0x0000df00ff017b82 */ /* 0x000fe20000000800 */
[----:B------:R-:W0:Y:S07]  /*0010*/  S2R R0, SR_TID.X ;  /* 0x0000000000007919 */ /* 0x000e2e0000002100 */
[----:B------:R-:W0:Y:S01]  /*0020*/  S2UR UR4, SR_CTAID.X ;  /* 0x00000000000479c3 */ /* 0x000e220000002500 */
[----:B------:R-:W1:Y:S07]  /*0030*/  LDCU UR5, c[0x0][0x390] ;  /* 0x00007200ff0577ac */ /* 0x000e6e0008000800 */
[----:B------:R-:W0:Y:S02]  /*0040*/  LDC R7, c[0x0][0x360] ;  /* 0x0000d800ff077b82 */ /* 0x000e240000000800 */
[----:B0-----:R-:W-:-:S05]  /*0050*/  IMAD R7, R7, UR4, R0 ;  /* 0x0000000407077c24 */ /* 0x001fca000f8e0200 */
[----:B-1----:R-:W-:-:S13]  /*0060*/  ISETP.GE.AND P0, PT, R7, UR5, PT ;  /* 0x0000000507007c0c */ /* 0x002fda000bf06270 */
[----:B------:R-:W-:Y:S05]  /*0070*/  @P0 EXIT ;  /* 0x000000000000094d */ /* 0x000fea0003800000 */
[----:B------:R-:W0:Y:S01]  /*0080*/  LDC.64 R2, c[0x0][0x380] ;  /* 0x0000e000ff027b82 */ /* 0x000e220000000a00 */
[----:B------:R-:W1:Y:S07]  /*0090*/  LDCU.64 UR4, c[0x0][0x358] ;  /* 0x00006b00ff0477ac */ /* 0x000e6e0008000a00 */
[----:B------:R-:W1:Y:S01]  /*00a0*/  LDC.64 R4, c[0x0][0x388] ;  /* 0x0000e200ff047b82 */ /* 0x000e620000000a00 */
[----:B0-----:R-:W-:-:S05]  /*00b0*/  IMAD.WIDE R2, R7, 0x8, R2 ;  /* 0x0000000807027825 */ /* 0x001fca00078e0202 */
[----:B-1----:R-:W-:Y:S01]  /*00c0*/  STG.E.64 desc[UR4][R2.64], R4 ;  /* 0x0000000402007986 */ /* 0x002fe2000c101b04 */
[----:B------:R-:W-:Y:S05]  /*00d0*/  EXIT ;  /* 0x000000000000794d */ /* 0x000fea0003800000 */
.L_x_286:
        /* <DEDUP_REMOVED lines=10> */
.L_x_537:


//--------------------- .text.matrix_scalar_op    --------------------------
	.section	.text.matrix_scalar_op,"ax",@progbits
	.align	128
        .global         matrix_scalar_op
        .type           matrix_scalar_op,@function
        .size           matrix_scalar_op,(.L_x_503 - matrix_scalar_op)
        .other          matrix_scalar_op,@"STO_CUDA_ENTRY STV_DEFAULT"
matrix_scalar_op:
.text.matrix_scalar_op:
[----:B------:R-:W-:Y:S01]  /*0000*/  LDC R1, c[0x0][0x37c] ;  /* 0x0000df00ff017b82 */ /* 0x000fe20000000800 */
[----:B------:R-:W0:Y:S07]  /*0010*/  S2R R3, SR_TID.X ;  /* 0x0000000000037919 */ /* 0x000e2e0000002100 */
[----:B------:R-:W0:Y:S01]  /*0020*/  S2UR UR4, SR_CTAID.X ;  /* 0x00000000000479c3 */ /* 0x000e220000002500 */
[----:B------:R-:W1:Y:S01]  /*0030*/  LDCU UR5, c[0x0][0x398] ;  /* 0x00007300ff0577ac */ /* 0x000e620008000800 */
[----:B------:R-:W-:Y:S06]  /*0040*/  BSSY.RECONVERGENT B0, `(.L_x_287) ;  /* 0x00002a3000007945 */ /* 0x000fec0003800200 */
[----:B------:R-:W0:Y:S02]  /*0050*/  LDC R2, c[0x0][0x360] ;  /* 0x0000d800ff027b82 */ /* 0x000e240000000800 */
[----:B0-----:R-:W-:-:S05]  /*0060*/  IMAD R2, R2, UR4, R3 ;  /* 0x0000000402027c24 */ /* 0x001fca000f8e0203 */
[----:B-1----:R-:W-:-:S13]  /*0070*/  ISETP.GE.AND P0, PT, R2, UR5, PT ;  /* 0x0000000502007c0c */ /* 0x002fda000bf06270 */
[----:B------:R-:W-:Y:S05]  /*0080*/  @P0 BRA `(.L_x_288) ;  /* 0x0000002800780947 */ /* 0x000fea0003800000 */
[----:B------:R-:W0:Y:S01]  /*0090*/  LDCU UR4, c[0x0][0x3a0] ;  /* 0x00007400ff0477ac */ /* 0x000e220008000800 */
[----:B------:R-:W1:Y:S01]  /*00a0*/  LDC.64 R4, c[0x0][0x358] ;  /* 0x0000d600ff047b82 */ /* 0x000e620000000a00 */
[----:B0-----:R-:W-:-:S09]  /*00b0*/  UISETP.NE.AND UP0, UPT, UR4, URZ, UPT ;  /* 0x000000ff0400728c */ /* 0x001fd2000bf05270 */
[----:B------:R-:W-:Y:S05]  /*00c0*/  BRA.U !UP0, `(.L_x_289) ;  /* 0x0000001508347547 */ /* 0x000fea000b800000 */
[----:B------:R-:W0:Y:S01]  /*00d0*/  LDC R0, c[0x0][0x39c] ;  /* 0x0000e700ff007b82 */ /* 0x000e220000000800 */
[----:B-1----:R-:W-:Y:S02]  /*00e0*/  R2UR UR4, R4 ;  /* 0x00000000040472ca */ /* 0x002fe400000e0000 */
[----:B------:R-:W-:-:S05]  /*00f0*/  R2UR UR5, R5 ;  /* 0x00000000050572ca */ /* 0x000fca00000e0000 */
[----:B------:R-:W1:Y:S01]  /*0100*/  LDC.64 R24, c[0x0][0x380] ;  /* 0x0000e000ff187b82 */ /* 0x000e620000000a00 */
[----:B------:R-:W-:Y:S01]  /*0110*/  BSSY.RECONVERGENT B1, `(.L_x_290) ;  /* 0x0000142000017945 */ /* 0x000fe20003800200 */
[----:B0-----:R-:W-:Y:S01]  /*0120*/  ISETP.GT.AND P0, PT, R0, 0x8, PT ;  /* 0x000000080000780c */ /* 0x001fe20003f04270 */
[----:B-1----:R-:W-:-:S06]  /*0130*/  IMAD.WIDE R24, R2, 0x8, R24 ;  /* 0x0000000802187825 */ /* 0x002fcc00078e0218 */
[----:B------:R-:W5:Y:S01]  /*0140*/  LDG.E.64 R24, desc[UR4][R24.64] ;  /* 0x0000000418187981 */ /* 0x000f62000c1e1b00 */
[----:B------:R-:W-:Y:S02]  /*0150*/  IMAD.MOV.U32 R6, RZ, RZ, -0x1 ;  /* 0xffffffffff067424 */ /* 0x000fe400078e00ff */
[----:B------:R-:W-:-:S03]  /*0160*/  IMAD.MOV.U32 R7, RZ, RZ, 0x7fefffff ;  /* 0x7fefffffff077424 */ /* 0x000fc600078e00ff */
[----:B------:R-:W-:Y:S05]  /*0170*/  @P0 BRA `(.L_x_291) ;  /* 0x0000000800940947 */ /* 0x000fea0003800000 */
[----:B------:R-:W-:-:S13]  /*0180*/  ISETP.GT.AND P0, PT, R0, 0x3, PT ;  /* 0x000000030000780c */ /* 0x000fda0003f04270 */
[----:B------:R-:W-:Y:S05]  /*0190*/  @P0 BRA `(.L_x_292) ;  /* 0x0000000000c80947 */ /* 0x000fea0003800000 */
[----:B------:R-:W-:-:S13]  /*01a0*/  ISETP.GT.AND P0, PT, R0, 0x1, PT ;  /* 0x000000010000780c */ /* 0x000fda0003f04270 */
[----:B------:R-:W-:Y:S05]  /*01b0*/  @P0 BRA `(.L_x_293) ;  /* 0x00000000002c0947 */ /* 0x000fea0003800000 */
[----:B------:R-:W-:-:S05]  /*01c0*/  VIMNMX.U32 R0, PT, PT, R0, 0x2, PT ;  /* 0x0000000200007848 */ /* 0x000fca0003fe0000 */
[----:B------:R-:W-:-:S04]  /*01d0*/  IMAD.SHL.U32 R0, R0, 0x4, RZ ;  /* 0x0000000400007824 */ /* 0x000fc800078e00ff */
[----:B------:R-:W0:Y:S02]  /*01e0*/  LDC R8, c[0x2][R0] ;  /* 0x0080000000087b82 */ /* 0x000e240000000800 */
[----:B0-----:R-:W-:-:S04]  /*01f0*/  SHF.R.S32.HI R9, RZ, 0x1f, R8 ;  /* 0x0000001fff097819 */ /* 0x001fc80000011408 */
.L_x_390:
[----:B------:R-:W-:Y:S05]  /*0200*/  BRX R8 -0x210                                                            (*"BRANCH_TARGETS .L_x_391,.L_x_392,.L_x_294"*) ;  /* 0xfffffffc087c7949 */ /* 0x000fea000383ffff */
.L_x_392:
[----:B------:R-:W0:Y:S02]  /*0210*/  LDCU.64 UR4, c[0x0][0x388] ;  /* 0x00007100ff0477ac */ /* 0x000e240008000a00 */
[----:B0----5:R-:W-:Y:S01]  /*0220*/  DADD R6, -R24, UR4 ;  /* 0x0000000418067e29 */ /* 0x021fe20008000100 */
[----:B------:R-:W-:Y:S10]  /*0230*/  BRA `(.L_x_294) ;  /* 0x0000001000bc7947 */ /* 0x000ff40003800000 */
.L_x_391:
[----:B------:R-:W0:Y:S02]  /*0240*/  LDCU.64 UR4, c[0x0][0x388] ;  /* 0x00007100ff0477ac */ /* 0x000e240008000a00 */
[----:B0----5:R-:W-:Y:S01]  /*0250*/  DADD R6, R24, UR4 ;  /* 0x0000000418067e29 */ /* 0x021fe20008000000 */
[----:B------:R-:W-:Y:S10]  /*0260*/  BRA `(.L_x_294) ;  /* 0x0000001000b07947 */ /* 0x000ff40003800000 */
.L_x_293:
[----:B------:R-:W-:-:S05]  /*0270*/  IMAD.MOV.U32 R3, RZ, RZ, -0x2 ;  /* 0xfffffffeff037424 */ /* 0x000fca00078e00ff */
[----:B------:R-:W-:-:S05]  /*0280*/  VIADDMNMX.U32 R0, R0, R3, 0x2, PT ;  /* 0x0000000200007446 */ /* 0x000fca0003800003 */
[----:B------:R-:W-:-:S04]  /*0290*/  IMAD.SHL.U32 R0, R0, 0x4, RZ ;  /* 0x0000000400007824 */ /* 0x000fc800078e00ff */
[----:B------:R-:W0:Y:S02]  /*02a0*/  LDC R8, c[0x2][R0+0xc] ;  /* 0x0080030000087b82 */ /* 0x000e240000000800 */
[----:B0-----:R-:W-:-:S04]  /*02b0*/  SHF.R.S32.HI R9, RZ, 0x1f, R8 ;  /* 0x0000001fff097819 */ /* 0x001fc80000011408 */
.L_x_394:
[----:B------:R-:W-:Y:S05]  /*02c0*/  BRX R8 -0x2d0                                                            (*"BRANCH_TARGETS .L_x_395,.L_x_396,.L_x_294"*) ;  /* 0xfffffffc084c7949 */ /* 0x000fea000383ffff */
.L_x_396:
[----:B-----5:R-:W0:Y:S01]  /*02d0*/  MUFU.RCP64H R7, R25 ;  /* 0x0000001900077308 */ /* 0x020e220000001800 */
[----:B------:R-:W-:Y:S01]  /*02e0*/  IMAD.MOV.U32 R6, RZ, RZ, 0x1 ;  /* 0x00000001ff067424 */ /* 0x000fe200078e00ff */
[----:B------:R-:W1:Y:S01]  /*02f0*/  LDCU.64 UR4, c[0x0][0x388] ;  /* 0x00007100ff0477ac */ /* 0x000e620008000a00 */
[----:B------:R-:W2:Y:S01]  /*0300*/  LDC R0, c[0x0][0x38c] ;  /* 0x0000e300ff007b82 */ /* 0x000ea20000000800 */
[----:B------:R-:W-:Y:S03]  /*0310*/  BSSY.RECONVERGENT B2, `(.L_x_295) ;  /* 0x0000016000027945 */ /* 0x000fe60003800200 */
[----:B0-----:R-:W-:-:S08]  /*0320*/  DFMA R8, -R24, R6, 1 ;  /* 0x3ff000001808742b */ /* 0x001fd00000000106 */
[----:B------:R-:W-:Y:S01]  /*0330*/  DFMA R8, R8, R8, R8 ;  /* 0x000000080808722b */ /* 0x000fe20000000008 */
[----:B--2---:R-:W-:-:S07]  /*0340*/  FSETP.GEU.AND P1, PT, |R0|, 6.5827683646048100446e-37, PT ;  /* 0x036000000000780b */ /* 0x004fce0003f2e200 */
[----:B------:R-:W-:-:S08]  /*0350*/  DFMA R8, R6, R8, R6 ;  /* 0x000000080608722b */ /* 0x000fd00000000006 */
[----:B------:R-:W-:-:S08]  /*0360*/  DFMA R6, -R24, R8, 1 ;  /* 0x3ff000001806742b */ /* 0x000fd00000000108 */
[----:B------:R-:W-:-:S08]  /*0370*/  DFMA R6, R8, R6, R8 ;  /* 0x000000060806722b */ /* 0x000fd00000000008 */
[----:B-1----:R-:W-:-:S08]  /*0380*/  DMUL R8, R6, UR4 ;  /* 0x0000000406087c28 */ /* 0x002fd00008000000 */
[----:B------:R-:W-:-:S08]  /*0390*/  DFMA R10, -R24, R8, UR4 ;  /* 0x00000004180a7e2b */ /* 0x000fd00008000108 */
[----:B------:R-:W-:-:S10]  /*03a0*/  DFMA R6, R6, R10, R8 ;  /* 0x0000000a0606722b */ /* 0x000fd40000000008 */
[----:B------:R-:W-:-:S05]  /*03b0*/  FFMA R3, RZ, R25, R7 ;  /* 0x00000019ff037223 */ /* 0x000fca0000000007 */
[----:B------:R-:W-:-:S13]  /*03c0*/  FSETP.GT.AND P0, PT, |R3|, 1.469367938527859385e-39, PT ;  /* 0x001000000300780b */ /* 0x000fda0003f04200 */
[----:B------:R-:W-:Y:S05]  /*03d0*/  @P0 BRA P1, `(.L_x_296) ;  /* 0x0000000000240947 */ /* 0x000fea0000800000 */
[----:B------:R-:W0:Y:S01]  /*03e0*/  LDCU.64 UR4, c[0x0][0x388] ;  /* 0x00007100ff0477ac */ /* 0x000e220008000a00 */
[----:B------:R-:W-:Y:S01]  /*03f0*/  IMAD.MOV.U32 R8, RZ, RZ, R24 ;  /* 0x000000ffff087224 */ /* 0x000fe200078e0018 */
[----:B------:R-:W-:Y:S01]  /*0400*/  MOV R0, 0x450 ;  /* 0x0000045000007802 */ /* 0x000fe20000000f00 */
[----:B------:R-:W-:Y:S02]  /*0410*/  IMAD.MOV.U32 R9, RZ, RZ, R25 ;  /* 0x000000ffff097224 */ /* 0x000fe400078e0019 */
[----:B0-----:R-:W-:Y:S02]  /*0420*/  IMAD.U32 R10, RZ, RZ, UR4 ;  /* 0x00000004ff0a7e24 */ /* 0x001fe4000f8e00ff */
[----:B------:R-:W-:-:S07]  /*0430*/  IMAD.U32 R11, RZ, RZ, UR5 ;  /* 0x00000005ff0b7e24 */ /* 0x000fce000f8e00ff */
[----:B------:R-:W-:Y:S05]  /*0440*/  CALL.REL.NOINC `($__internal_4_$__cuda_sm20_div_rn_f64_full) ;  /* 0x0000002400947944 */ /* 0x000fea0003c00000 */
[----:B------:R-:W-:Y:S02]  /*0450*/  IMAD.MOV.U32 R6, RZ, RZ, R16 ;  /* 0x000000ffff067224 */ /* 0x000fe400078e0010 */
[----:B------:R-:W-:-:S07]  /*0460*/  IMAD.MOV.U32 R7, RZ, RZ, R17 ;  /* 0x000000ffff077224 */ /* 0x000fce00078e0011 */
.L_x_296:
[----:B------:R-:W-:Y:S05]  /*0470*/  BSYNC.RECONVERGENT B2 ;  /* 0x0000000000027941 */ /* 0x000fea0003800200 */
.L_x_295:
[----:B------:R-:W-:Y:S05]  /*0480*/  BRA `(.L_x_294) ;  /* 0x0000001000287947 */ /* 0x000fea0003800000 */
.L_x_395:
[----:B------:R-:W0:Y:S02]  /*0490*/  LDCU.64 UR4, c[0x0][0x388] ;  /* 0x00007100ff0477ac */ /* 0x000e240008000a00 */
[----:B0----5:R-:W-:Y:S01]  /*04a0*/  DMUL R6, R24, UR4 ;  /* 0x0000000418067c28 */ /* 0x021fe20008000000 */
[----:B------:R-:W-:Y:S10]  /*04b0*/  BRA `(.L_x_294) ;  /* 0x00000010001c7947 */ /* 0x000ff40003800000 */
.L_x_292:
[----:B------:R-:W-:-:S13]  /*04c0*/  ISETP.GT.AND P0, PT, R0, 0x5, PT ;  /* 0x000000050000780c */ /* 0x000fda0003f04270 */
[----:B------:R-:W-:Y:S05]  /*04d0*/  @P0 BRA `(.L_x_297) ;  /* 0x0000000400680947 */ /* 0x000fea0003800000 */
[----:B------:R-:W-:-:S05]  /*04e0*/  VIADD R0, R0, 0xfffffffc ;  /* 0xfffffffc00007836 */ /* 0x000fca0000000000 */
[----:B------:R-:W-:-:S05]  /*04f0*/  VIMNMX.U32 R0, PT, PT, R0, 0x2, PT ;  /* 0x0000000200007848 */ /* 0x000fca0003fe0000 */
[----:B------:R-:W-:-:S04]  /*0500*/  IMAD.SHL.U32 R0, R0, 0x4, RZ ;  /* 0x0000000400007824 */ /* 0x000fc800078e00ff */
[----:B------:R-:W0:Y:S02]  /*0510*/  LDC R8, c[0x2][R0+0x18] ;  /* 0x0080060000087b82 */ /* 0x000e240000000800 */
[----:B0-----:R-:W-:-:S04]  /*0520*/  SHF.R.S32.HI R9, RZ, 0x1f, R8 ;  /* 0x0000001fff097819 */ /* 0x001fc80000011408 */
.L_x_398:
[----:B------:R-:W-:Y:S05]  /*0530*/  BRX R8 -0x540                                                            (*"BRANCH_TARGETS .L_x_399,.L_x_400,.L_x_294"*) ;  /* 0xfffffff808b07949 */ /* 0x000fea000383ffff */
.L_x_400:
[----:B------:R-:W0:Y:S01]  /*0540*/  LDCU.64 UR4, c[0x0][0x388] ;  /* 0x00007100ff0477ac */ /* 0x000e220008000a00 */
[----:B------:R-:W-:Y:S01]  /*0550*/  IMAD.MOV.U32 R6, RZ, RZ, RZ ;  /* 0x000000ffff067224 */ /* 0x000fe200078e00ff */
[----:B0----5:R-:W-:-:S06]  /*0560*/  DSETP.GT.AND P0, PT, R24, UR4, PT ;  /* 0x0000000418007e2a */ /* 0x021fcc000bf04000 */
[----:B------:R-:W-:Y:S01]  /*0570*/  FSEL R7, RZ, 1.875, !P0 ;  /* 0x3ff00000ff077808 */ /* 0x000fe20004000000 */
[----:B------:R-:W-:Y:S07]  /*0580*/  BRA `(.L_x_294) ;  /* 0x0000000c00e87947 */ /* 0x000fee0003800000 */
.L_x_399:
[----:B------:R-:W0:Y:S01]  /*0590*/  LDCU.64 UR4, c[0x0][0x388] ;  /* 0x00007100ff0477ac */ /* 0x000e220008000a00 */
[----:B-----5:R-:W-:-:S04]  /*05a0*/  SHF.R.U32.HI R0, RZ, 0x14, R25 ;  /* 0x00000014ff007819 */ /* 0x020fc80000011619 */
[----:B------:R-:W-:-:S05]  /*05b0*/  LOP3.LUT R0, R0, 0x7ff, RZ, 0xc0, !PT ;  /* 0x000007ff00007812 */ /* 0x000fca00078ec0ff */
[----:B------:R-:W-:-:S05]  /*05c0*/  VIADD R3, R0, 0xfffffc0c ;  /* 0xfffffc0c00037836 */ /* 0x000fca0000000000 */
[CC--:B------:R-:W-:Y:S02]  /*05d0*/  SHF.L.U32 R0, R24.reuse, R3.reuse, RZ ;  /* 0x0000000318007219 */ /* 0x0c0fe400000006ff */
[----:B------:R-:W-:Y:S01]  /*05e0*/  SHF.L.U64.HI R3, R24, R3, R25 ;  /* 0x0000000318037219 */ /* 0x000fe20000010219 */
[----:B0-----:R-:W-:Y:S01]  /*05f0*/  DSETP.NEU.AND P2, PT, RZ, UR4, PT ;  /* 0x00000004ff007e2a */ /* 0x001fe2000bf4d000 */
[----:B------:R-:W-:-:S04]  /*0600*/  ISETP.NE.U32.AND P1, PT, R0, RZ, PT ;  /* 0x000000ff0000720c */ /* 0x000fc80003f25070 */
[----:B------:R-:W-:-:S04]  /*0610*/  ISETP.NE.AND.EX P1, PT, R3, -0x80000000, PT, P1 ;  /* 0x800000000300780c */ /* 0x000fc80003f25310 */
[----:B------:R-:W-:-:S05]  /*0620*/  PLOP3.LUT P0, PT, P1, PT, PT, 0x8, 0x80 ;  /* 0x000000000080781c */ /* 0x000fca0000f0e170 */
[----:B------:R-:W-:Y:S08]  /*0630*/  @P2 BRA `(.L_x_298) ;  /* 0x0000000000202947 */ /* 0x000ff00003800000 */
[----:B------:R-:W0:Y:S01]  /*0640*/  LDCU UR4, c[0x0][0x38c] ;  /* 0x00007180ff0477ac */ /* 0x000e220008000800 */
[----:B------:R-:W-:Y:S01]  /*0650*/  ISETP.GE.AND P2, PT, R25, RZ, PT ;  /* 0x000000ff1900720c */ /* 0x000fe20003f46270 */
[----:B------:R-:W-:Y:S01]  /*0660*/  DSETP.NEU.AND P0, PT, |R24|, 0.5, !P1 ;  /* 0x3fe000001800742a */ /* 0x000fe20004f0d200 */
[----:B------:R-:W-:Y:S02]  /*0670*/  IMAD.MOV.U32 R6, RZ, RZ, RZ ;  /* 0x000000ffff067224 */ /* 0x000fe400078e00ff */
[----:B0-----:R-:W-:-:S05]  /*0680*/  IMAD.U32 R0, RZ, RZ, UR4 ;  /* 0x00000004ff007e24 */ /* 0x001fca000f8e00ff */
[----:B------:R-:W-:-:S04]  /*0690*/  SEL R7, R0, RZ, P0 ;  /* 0x000000ff00077207 */ /* 0x000fc80000000000 */
[----:B------:R-:W-:Y:S01]  /*06a0*/  @!P2 LOP3.LUT R7, R7, 0x7ff00000, RZ, 0xfc, !PT ;  /* 0x7ff000000707a812 */ /* 0x000fe200078efcff */
[----:B------:R-:W-:Y:S06]  /*06b0*/  BRA `(.L_x_299) ;  /* 0x0000000000547947 */ /* 0x000fec0003800000 */
.L_x_298:
[----:B------:R-:W-:Y:S01]  /*06c0*/  DADD R6, -RZ, |UR4| ;  /* 0x40000004ff067e29 */ /* 0x000fe20008000100 */
[----:B------:R-:W-:Y:S01]  /*06d0*/  BSSY.RECONVERGENT B2, `(.L_x_300) ;  /* 0x0000007000027945 */ /* 0x000fe20003800200 */
[----:B------:R-:W-:Y:S01]  /*06e0*/  IMAD.MOV.U32 R26, RZ, RZ, R24 ;  /* 0x000000ffff1a7224 */ /* 0x000fe200078e0018 */
[----:B------:R-:W-:Y:S01]  /*06f0*/  MOV R0, 0x740 ;  /* 0x0000074000007802 */ /* 0x000fe20000000f00 */
[----:B------:R-:W-:-:S06]  /*0700*/  IMAD.MOV.U32 R3, RZ, RZ, R25 ;  /* 0x000000ffff037224 */ /* 0x000fcc00078e0019 */
[----:B------:R-:W-:Y:S02]  /*0710*/  IMAD.MOV.U32 R10, RZ, RZ, R6 ;  /* 0x000000ffff0a7224 */ /* 0x000fe400078e0006 */
[----:B------:R-:W-:-:S07]  /*0720*/  IMAD.MOV.U32 R27, RZ, RZ, R7 ;  /* 0x000000ffff1b7224 */ /* 0x000fce00078e0007 */
[----:B------:R-:W-:Y:S05]  /*0730*/  CALL.REL.NOINC `($matrix_scalar_op$__internal_accurate_pow) ;  /* 0x0000002800447944 */ /* 0x000fea0003c00000 */
[----:B------:R-:W-:Y:S05]  /*0740*/  BSYNC.RECONVERGENT B2 ;  /* 0x0000000000027941 */ /* 0x000fea0003800200 */
.L_x_300:
[----:B------:R-:W0:Y:S01]  /*0750*/  LDCU UR4, c[0x0][0x38c] ;  /* 0x00007180ff0477ac */ /* 0x000e220008000800 */
[----:B------:R-:W1:Y:S01]  /*0760*/  FRND.F64.TRUNC R8, R24 ;  /* 0x0000001800087313 */ /* 0x000e62000030d800 */
[----:B------:R-:W-:-:S10]  /*0770*/  DADD R10, -RZ, -R6 ;  /* 0x00000000ff0a7229 */ /* 0x000fd40000000906 */
[----:B------:R-:W-:Y:S02]  /*0780*/  FSEL R3, R10, R6, P0 ;  /* 0x000000060a037208 */ /* 0x000fe40000000000 */
[----:B------:R-:W-:Y:S01]  /*0790*/  FSEL R10, R11, R7, P0 ;  /* 0x000000070b0a7208 */ /* 0x000fe20000000000 */
[----:B-1----:R-:W-:Y:S01]  /*07a0*/  DSETP.NEU.AND P1, PT, R24, R8, PT ;  /* 0x000000081800722a */ /* 0x002fe20003f2d000 */
[----:B0-----:R-:W-:-:S05]  /*07b0*/  IMAD.U32 R0, RZ, RZ, UR4 ;  /* 0x00000004ff007e24 */ /* 0x001fca000f8e00ff */
[----:B------:R-:W-:-:S04]  /*07c0*/  ISETP.GE.AND P2, PT, R0, RZ, PT ;  /* 0x000000ff0000720c */ /* 0x000fc80003f46270 */
[----:B------:R-:W-:Y:S02]  /*07d0*/  FSEL R6, R3, R6, !P2 ;  /* 0x0000000603067208 */ /* 0x000fe40005000000 */
[----:B------:R-:W-:-:S07]  /*07e0*/  FSEL R7, R10, R7, !P2 ;  /* 0x000000070a077208 */ /* 0x000fce0005000000 */
[----:B------:R-:W-:Y:S02]  /*07f0*/  @!P2 FSEL R6, R6, RZ, !P1 ;  /* 0x000000ff0606a208 */ /* 0x000fe40004800000 */
[----:B------:R-:W-:-:S07]  /*0800*/  @!P2 FSEL R7, R7, -QNAN , !P1 ;  /* 0xfff800000707a808 */ /* 0x000fce0004800000 */
.L_x_299:
[----:B------:R-:W0:Y:S01]  /*0810*/  LDC.64 R8, c[0x0][0x388] ;  /* 0x0000e200ff087b82 */ /* 0x000e220000000a00 */
[----:B------:R-:W-:Y:S01]  /*0820*/  BSSY.RECONVERGENT B2, `(.L_x_301) ;  /* 0x000001e000027945 */ /* 0x000fe20003800200 */
[----:B0-----:R-:W-:-:S10]  /*0830*/  DADD R10, R24, R8 ;  /* 0x00000000180a7229 */ /* 0x001fd40000000008 */
[----:B------:R-:W-:-:S04]  /*0840*/  LOP3.LUT R10, R11, 0x7ff00000, RZ, 0xc0, !PT ;  /* 0x7ff000000b0a7812 */ /* 0x000fc800078ec0ff */
[----:B------:R-:W-:-:S13]  /*0850*/  ISETP.NE.AND P1, PT, R10, 0x7ff00000, PT ;  /* 0x7ff000000a00780c */ /* 0x000fda0003f25270 */
[----:B------:R-:W-:Y:S05]  /*0860*/  @P1 BRA `(.L_x_302) ;  /* 0x0000000000641947 */ /* 0x000fea0003800000 */
[----:B------:R-:W-:-:S06]  /*0870*/  DSETP.NAN.AND P1, PT, R24, R24, PT ;  /* 0x000000181800722a */ /* 0x000fcc0003f28000 */
[----:B------:R-:W-:-:S14]  /*0880*/  DSETP.NUM.AND P1, PT, R8, R8, !P1 ;  /* 0x000000080800722a */ /* 0x000fdc0004f27000 */
[----:B------:R-:W-:Y:S01]  /*0890*/  @!P1 DADD R6, R24, R8 ;  /* 0x0000000018069229 */ /* 0x000fe20000000008 */
[----:B------:R-:W-:Y:S10]  /*08a0*/  @!P1 BRA `(.L_x_302) ;  /* 0x0000000000549947 */ /* 0x000ff40003800000 */
[----:B------:R-:W-:-:S14]  /*08b0*/  DSETP.NEU.AND P1, PT, |R24|, +INF , PT ;  /* 0x7ff000001800742a */ /* 0x000fdc0003f2d200 */
[----:B------:R-:W-:Y:S05]  /*08c0*/  @P1 BRA `(.L_x_303) ;  /* 0x0000000000201947 */ /* 0x000fea0003800000 */
[----:B------:R-:W-:Y:S01]  /*08d0*/  ISETP.GE.AND P1, PT, R25, RZ, PT ;  /* 0x000000ff1900720c */ /* 0x000fe20003f26270 */
[----:B------:R-:W-:-:S06]  /*08e0*/  DSETP.GT.AND P0, PT, |R8|, 1, PT ;  /* 0x3ff000000800742a */ /* 0x000fcc0003f04200 */
[----:B------:R-:W-:Y:S01]  /*08f0*/  SEL R6, RZ, 0x7ff00000, !P0 ;  /* 0x7ff00000ff067807 */ /* 0x000fe20004000000 */
[----:B------:R-:W-:-:S05]  /*0900*/  DSETP.NEU.AND P0, PT, R8, -1, PT ;  /* 0xbff000000800742a */ /* 0x000fca0003f0d000 */
[----:B------:R-:W-:-:S04]  /*0910*/  @!P1 LOP3.LUT R6, R6, 0x7ff00000, RZ, 0x3c, !PT ;  /* 0x7ff0000006069812 */ /* 0x000fc800078e3cff */
[----:B------:R-:W-:Y:S01]  /*0920*/  SEL R7, R6, 0x3ff00000, P0 ;  /* 0x3ff0000006077807 */ /* 0x000fe20000000000 */
[----:B------:R-:W-:Y:S01]  /*0930*/  IMAD.MOV.U32 R6, RZ, RZ, RZ ;  /* 0x000000ffff067224 */ /* 0x000fe200078e00ff */
[----:B------:R-:W-:Y:S06]  /*0940*/  BRA `(.L_x_302) ;  /* 0x00000000002c7947 */ /* 0x000fec0003800000 */
.L_x_303:
[----:B------:R-:W-:-:S14]  /*0950*/  DSETP.NEU.AND P1, PT, |R8|, +INF , PT ;  /* 0x7ff000000800742a */ /* 0x000fdc0003f2d200 */
[----:B------:R-:W-:Y:S05]  /*0960*/  @P1 BRA `(.L_x_302) ;  /* 0x0000000000241947 */ /* 0x000fea0003800000 */
[C---:B------:R-:W-:Y:S01]  /*0970*/  ISETP.GE.AND P1, PT, R25.reuse, RZ, PT ;  /* 0x000000ff1900720c */ /* 0x040fe20003f26270 */
[----:B------:R-:W-:Y:S01]  /*0980*/  IMAD.MOV.U32 R6, RZ, RZ, RZ ;  /* 0x000000ffff067224 */ /* 0x000fe200078e00ff */
[----:B------:R-:W-:Y:S02]  /*0990*/  ISETP.GE.AND P2, PT, R0, RZ, PT ;  /* 0x000000ff0000720c */ /* 0x000fe40003f46270 */
[----:B------:R-:W-:Y:S02]  /*09a0*/  LOP3.LUT R0, R25, 0x7fffffff, RZ, 0xc0, !PT ;  /* 0x7fffffff19007812 */ /* 0x000fe400078ec0ff */
[----:B------:R-:W-:Y:S02]  /*09b0*/  SEL R7, RZ, 0x7ff00000, !P1 ;  /* 0x7ff00000ff077807 */ /* 0x000fe40004800000 */
[----:B------:R-:W-:-:S03]  /*09c0*/  ISETP.NE.AND P1, PT, R0, 0x3fe00000, PT ;  /* 0x3fe000000000780c */ /* 0x000fc60003f25270 */
[----:B------:R-:W-:-:S05]  /*09d0*/  VIADD R0, R7, 0x80000000 ;  /* 0x8000000007007836 */ /* 0x000fca0000000000 */
[----:B------:R-:W-:-:S04]  /*09e0*/  SEL R0, R0, R7, P1 ;  /* 0x0000000700007207 */ /* 0x000fc80000800000 */
[----:B------:R-:W-:-:S07]  /*09f0*/  @!P2 SEL R7, R0, R7, P0 ;  /* 0x000000070007a207 */ /* 0x000fce0000000000 */
.L_x_302:
[----:B------:R-:W-:Y:S05]  /*0a00*/  BSYNC.RECONVERGENT B2 ;  /* 0x0000000000027941 */ /* 0x000fea0003800200 */
.L_x_301:
[----:B------:R-:W-:Y:S02]  /*0a10*/  DSETP.NEU.AND P1, PT, R24, RZ, PT ;  /* 0x000000ff1800722a */ /* 0x000fe40003f2d000 */
[----:B------:R-:W-:-:S04]  /*0a20*/  DSETP.NEU.AND P0, PT, R8, 1, PT ;  /* 0x3ff000000800742a */ /* 0x000fc80003f0d000 */
[----:B------:R-:W-:Y:S02]  /*0a30*/  FSEL R6, R6, RZ, P1 ;  /* 0x000000ff06067208 */ /* 0x000fe40000800000 */
[----:B------:R-:W-:Y:S02]  /*0a40*/  FSEL R7, R7, 1.875, P1 ;  /* 0x3ff0000007077808 */ /* 0x000fe40000800000 */
[----:B------:R-:W-:Y:S02]  /*0a50*/  FSEL R6, R6, RZ, P0 ;  /* 0x000000ff06067208 */ /* 0x000fe40000000000 */
[----:B------:R-:W-:Y:S01]  /*0a60*/  FSEL R7, R7, 1.875, P0 ;  /* 0x3ff0000007077808 */ /* 0x000fe20000000000 */
[----:B------:R-:W-:Y:S06]  /*0a70*/  BRA `(.L_x_294) ;  /* 0x0000000800ac7947 */ /* 0x000fec0003800000 */
.L_x_297:
[----:B------:R-:W-:-:S05]  /*0a80*/  IMAD.MOV.U32 R3, RZ, RZ, -0x6 ;  /* 0xfffffffaff037424 */ /* 0x000fca00078e00ff */
[----:B------:R-:W-:-:S05]  /*0a90*/  VIADDMNMX.U32 R0, R0, R3, 0x3, PT ;  /* 0x0000000300007446 */ /* 0x000fca0003800003 */
[----:B------:R-:W-:-:S04]  /*0aa0*/  IMAD.SHL.U32 R0, R0, 0x4, RZ ;  /* 0x0000000400007824 */ /* 0x000fc800078e00ff */
[----:B------:R-:W0:Y:S02]  /*0ab0*/  LDC R8, c[0x2][R0+0x24] ;  /* 0x0080090000087b82 */ /* 0x000e240000000800 */
[----:B0-----:R-:W-:-:S04]  /*0ac0*/  SHF.R.S32.HI R9, RZ, 0x1f, R8 ;  /* 0x0000001fff097819 */ /* 0x001fc80000011408 */
.L_x_402:
[----:B------:R-:W-:Y:S05]  /*0ad0*/  BRX R8 -0xae0                                                            (*"BRANCH_TARGETS .L_x_403,.L_x_404,.L_x_405,.L_x_294"*) ;  /* 0xfffffff408487949 */ /* 0x000fea000383ffff */
.L_x_405:
[----:B------:R-:W0:Y:S01]  /*0ae0*/  LDCU.64 UR4, c[0x0][0x388] ;  /* 0x00007100ff0477ac */ /* 0x000e220008000a00 */
[----:B------:R-:W-:Y:S01]  /*0af0*/  IMAD.MOV.U32 R6, RZ, RZ, RZ ;  /* 0x000000ffff067224 */ /* 0x000fe200078e00ff */
[----:B0----5:R-:W-:-:S06]  /*0b00*/  DSETP.GTU.AND P0, PT, R24, UR4, PT ;  /* 0x0000000418007e2a */ /* 0x021fcc000bf0c000 */
[----:B------:R-:W-:Y:S01]  /*0b10*/  FSEL R7, RZ, 1.875, P0 ;  /* 0x3ff00000ff077808 */ /* 0x000fe20000000000 */
[----:B------:R-:W-:Y:S07]  /*0b20*/  BRA `(.L_x_294) ;  /* 0x0000000800807947 */ /* 0x000fee0003800000 */
.L_x_403:
[----:B------:R-:W0:Y:S01]  /*0b30*/  LDCU.64 UR4, c[0x0][0x388] ;  /* 0x00007100ff0477ac */ /* 0x000e220008000a00 */
[----:B------:R-:W-:Y:S01]  /*0b40*/  IMAD.MOV.U32 R6, RZ, RZ, RZ ;  /* 0x000000ffff067224 */ /* 0x000fe200078e00ff */
[----:B0----5:R-:W-:-:S06]  /*0b50*/  DSETP.GE.AND P0, PT, R24, UR4, PT ;  /* 0x0000000418007e2a */ /* 0x021fcc000bf06000 */
[----:B------:R-:W-:Y:S01]  /*0b60*/  FSEL R7, RZ, 1.875, !P0 ;  /* 0x3ff00000ff077808 */ /* 0x000fe20004000000 */
[----:B------:R-:W-:Y:S07]  /*0b70*/  BRA `(.L_x_294) ;  /* 0x00000008006c7947 */ /* 0x000fee0003800000 */
.L_x_404:
[----:B------:R-:W0:Y:S01]  /*0b80*/  LDCU.64 UR4, c[0x0][0x388] ;  /* 0x00007100ff0477ac */ /* 0x000e220008000a00 */
[----:B------:R-:W-:Y:S01]  /*0b90*/  IMAD.MOV.U32 R6, RZ, RZ, RZ ;  /* 0x000000ffff067224 */ /* 0x000fe200078e00ff */
[----:B0----5:R-:W-:-:S06]  /*0ba0*/  DSETP.GEU.AND P0, PT, R24, UR4, PT ;  /* 0x0000000418007e2a */ /* 0x021fcc000bf0e000 */
[----:B------:R-:W-:Y:S01]  /*0bb0*/  FSEL R7, RZ, 1.875, P0 ;  /* 0x3ff00000ff077808 */ /* 0x000fe20000000000 */
[----:B------:R-:W-:Y:S07]  /*0bc0*/  BRA `(.L_x_294) ;  /* 0x0000000800587947 */ /* 0x000fee0003800000 */
.L_x_291:
[----:B------:R-:W-:-:S13]  /*0bd0*/  ISETP.GT.AND P0, PT, R0, 0xd, PT ;  /* 0x0000000d0000780c */ /* 0x000fda0003f04270 */
[----:B------:R-:W-:Y:S05]  /*0be0*/  @P0 BRA `(.L_x_304) ;  /* 0x0000000000c40947 */ /* 0x000fea0003800000 */
[----:B------:R-:W-:-:S13]  /*0bf0*/  ISETP.GT.AND P0, PT, R0, 0xa, PT ;  /* 0x0000000a0000780c */ /* 0x000fda0003f04270 */
[----:B------:R-:W-:Y:S05]  /*0c00*/  @P0 BRA `(.L_x_305) ;  /* 0x0000000000400947 */ /* 0x000fea0003800000 */
[----:B------:R-:W-:-:S05]  /*0c10*/  VIADD R0, R0, 0xfffffff7 ;  /* 0xfffffff700007836 */ /* 0x000fca0000000000 */
[----:B------:R-:W-:-:S05]  /*0c20*/  VIMNMX.U32 R0, PT, PT, R0, 0x2, PT ;  /* 0x0000000200007848 */ /* 0x000fca0003fe0000 */
[----:B------:R-:W-:-:S04]  /*0c30*/  IMAD.SHL.U32 R0, R0, 0x4, RZ ;  /* 0x0000000400007824 */ /* 0x000fc800078e00ff */
[----:B------:R-:W0:Y:S02]  /*0c40*/  LDC R8, c[0x2][R0+0x34] ;  /* 0x00800d0000087b82 */ /* 0x000e240000000800 */
[----:B0-----:R-:W-:-:S04]  /*0c50*/  SHF.R.S32.HI R9, RZ, 0x1f, R8 ;  /* 0x0000001fff097819 */ /* 0x001fc80000011408 */
.L_x_407:
[----:B------:R-:W-:Y:S05]  /*0c60*/  BRX R8 -0xc70                                                            (*"BRANCH_TARGETS .L_x_408,.L_x_409,.L_x_294"*) ;  /* 0xfffffff008e47949 */ /* 0x000fea000383ffff */
.L_x_409:
[----:B------:R-:W0:Y:S01]  /*0c70*/  LDCU.64 UR4, c[0x0][0x388] ;  /* 0x00007100ff0477ac */ /* 0x000e220008000a00 */
[----:B------:R-:W-:Y:S01]  /*0c80*/  IMAD.MOV.U32 R6, RZ, RZ, RZ ;  /* 0x000000ffff067224 */ /* 0x000fe200078e00ff */
[----:B0----5:R-:W-:-:S06]  /*0c90*/  DSETP.NEU.AND P0, PT, R24, UR4, PT ;  /* 0x0000000418007e2a */ /* 0x021fcc000bf0d000 */
[----:B------:R-:W-:Y:S01]  /*0ca0*/  FSEL R7, RZ, 1.875, !P0 ;  /* 0x3ff00000ff077808 */ /* 0x000fe20004000000 */
[----:B------:R-:W-:Y:S07]  /*0cb0*/  BRA `(.L_x_294) ;  /* 0x00000008001c7947 */ /* 0x000fee0003800000 */
.L_x_408:
[----:B------:R-:W0:Y:S01]  /*0cc0*/  LDCU.64 UR4, c[0x0][0x388] ;  /* 0x00007100ff0477ac */ /* 0x000e220008000a00 */
[----:B------:R-:W-:Y:S01]  /*0cd0*/  IMAD.MOV.U32 R6, RZ, RZ, RZ ;  /* 0x000000ffff067224 */ /* 0x000fe200078e00ff */
[----:B0----5:R-:W-:-:S06]  /*0ce0*/  DSETP.NEU.AND P0, PT, R24, UR4, PT ;  /* 0x0000000418007e2a */ /* 0x021fcc000bf0d000 */
[----:B------:R-:W-:Y:S01]  /*0cf0*/  FSEL R7, RZ, 1.875, P0 ;  /* 0x3ff00000ff077808 */ /* 0x000fe20000000000 */
[----:B------:R-:W-:Y:S07]  /*0d00*/  BRA `(.L_x_294) ;  /* 0x0000000800087947 */ /* 0x000fee0003800000 */
.L_x_305:
[----:B------:R-:W-:-:S05]  /*0d10*/  IMAD.MOV.U32 R3, RZ, RZ, -0xb ;  /* 0xfffffff5ff037424 */ /* 0x000fca00078e00ff */
[----:B------:R-:W-:-:S05]  /*0d20*/  VIADDMNMX.U32 R0, R0, R3, 0x3, PT ;  /* 0x0000000300007446 */ /* 0x000fca0003800003 */
[----:B------:R-:W-:-:S04]  /*0d30*/  IMAD.SHL.U32 R0, R0, 0x4, RZ ;  /* 0x0000000400007824 */ /* 0x000fc800078e00ff */
[----:B------:R-:W0:Y:S02]  /*0d40*/  LDC R8, c[0x2][R0+0x40] ;  /* 0x0080100000087b82 */ /* 0x000e240000000800 */
[----:B0-----:R-:W-:-:S04]  /*0d50*/  SHF.R.S32.HI R9, RZ, 0x1f, R8 ;  /* 0x0000001fff097819 */ /* 0x001fc80000011408 */
.L_x_411:
[----:B------:R-:W-:Y:S05]  /*0d60*/  BRX R8 -0xd70                                                            (*"BRANCH_TARGETS .L_x_412,.L_x_413,.L_x_414,.L_x_294"*) ;  /* 0xfffffff008a47949 */ /* 0x000fea000383ffff */
.L_x_414:
[----:B------:R-:W0:Y:S01]  /*0d70*/  LDCU.64 UR4, c[0x0][0x388] ;  /* 0x00007100ff0477ac */ /* 0x000e220008000a00 */
[----:B-----5:R-:W-:Y:S08]  /*0d80*/  F2I.S64.F64 R24, R24 ;  /* 0x0000001800187311 */ /* 0x020ff00000301900 */
[----:B0-----:R-:W0:Y:S02]  /*0d90*/  F2I.S64.F64 R6, UR4 ;  /* 0x0000000400067d11 */ /* 0x001e240008301900 */
[----:B0-----:R-:W-:Y:S01]  /*0da0*/  LOP3.LUT P0, RZ, R6, R24, RZ, 0xc0, !PT ;  /* 0x0000001806ff7212 */ /* 0x001fe2000780c0ff */
[----:B------:R-:W-:-:S03]  /*0db0*/  IMAD.MOV.U32 R6, RZ, RZ, RZ ;  /* 0x000000ffff067224 */ /* 0x000fc600078e00ff */
[----:B------:R-:W-:Y:S01]  /*0dc0*/  FSEL R7, RZ, 1.875, !P0 ;  /* 0x3ff00000ff077808 */ /* 0x000fe20004000000 */
[----:B------:R-:W-:Y:S08]  /*0dd0*/  BRA `(.L_x_294) ;  /* 0x0000000400d47947 */ /* 0x000ff00003800000 */
.L_x_412:
[----:B------:R-:W0:Y:S01]  /*0de0*/  LDCU.64 UR4, c[0x0][0x388] ;  /* 0x00007100ff0477ac */ /* 0x000e220008000a00 */
[----:B-----5:R-:W-:Y:S01]  /*0df0*/  IMAD.MOV.U32 R0, RZ, RZ, R25 ;  /* 0x000000ffff007224 */ /* 0x020fe200078e0019 */
[----:B0-----:R-:W-:Y:S01]  /*0e00*/  DSETP.MIN.AND P0, P1, R24, UR4, PT ;  /* 0x0000000418007e2a */ /* 0x001fe2000b900000 */
[----:B------:R-:W-:-:S05]  /*0e10*/  UMOV UR6, UR5 ;  /* 0x0000000500067c82 */ /* 0x000fca0008000000 */
[----:B------:R-:W-:Y:S01]  /*0e20*/  FSEL R7, R0, UR6, P0 ;  /* 0x0000000600077c08 */ /* 0x000fe20008000000 */
[----:B------:R-:W-:Y:S01]  /*0e30*/  IMAD.U32 R0, RZ, RZ, UR6 ;  /* 0x00000006ff007e24 */ /* 0x000fe2000f8e00ff */
[----:B------:R-:W-:-:S06]  /*0e40*/  SEL R6, R24, UR4, P0 ;  /* 0x0000000418067c07 */ /* 0x000fcc0008000000 */
[----:B------:R-:W-:Y:S01]  /*0e50*/  @P1 LOP3.LUT R7, R0, 0x80000, RZ, 0xfc, !PT ;  /* 0x0008000000071812 */ /* 0x000fe200078efcff */
[----:B------:R-:W-:Y:S06]  /*0e60*/  BRA `(.L_x_294) ;  /* 0x0000000400b07947 */ /* 0x000fec0003800000 */
.L_x_413:
[----:B------:R-:W0:Y:S01]  /*0e70*/  LDCU.64 UR4, c[0x0][0x388] ;  /* 0x00007100ff0477ac */ /* 0x000e220008000a00 */
[----:B-----5:R-:W-:Y:S01]  /*0e80*/  IMAD.MOV.U32 R0, RZ, RZ, R25 ;  /* 0x000000ffff007224 */ /* 0x020fe200078e0019 */
[----:B0-----:R-:W-:Y:S01]  /*0e90*/  DSETP.MAX.AND P0, P1, R24, UR4, PT ;  /* 0x0000000418007e2a */ /* 0x001fe2000b90f000 */
[----:B------:R-:W-:-:S05]  /*0ea0*/  UMOV UR6, UR5 ;  /* 0x0000000500067c82 */ /* 0x000fca0008000000 */
[----:B------:R-:W-:Y:S01]  /*0eb0*/  FSEL R7, R0, UR6, P0 ;  /* 0x0000000600077c08 */ /* 0x000fe20008000000 */
[----:B------:R-:W-:Y:S01]  /*0ec0*/  IMAD.U32 R0, RZ, RZ, UR6 ;  /* 0x00000006ff007e24 */ /* 0x000fe2000f8e00ff */
[----:B------:R-:W-:-:S06]  /*0ed0*/  SEL R6, R24, UR4, P0 ;  /* 0x0000000418067c07 */ /* 0x000fcc0008000000 */
[----:B------:R-:W-:Y:S01]  /*0ee0*/  @P1 LOP3.LUT R7, R0, 0x80000, RZ, 0xfc, !PT ;  /* 0x0008000000071812 */ /* 0x000fe200078efcff */
[----:B------:R-:W-:Y:S06]  /*0ef0*/  BRA `(.L_x_294) ;  /* 0x00000004008c7947 */ /* 0x000fec0003800000 */
.L_x_304:
[----:B------:R-:W-:-:S13]  /*0f00*/  ISETP.GT.AND P0, PT, R0, 0xf, PT ;  /* 0x0000000f0000780c */ /* 0x000fda0003f04270 */
[----:B------:R-:W-:Y:S05]  /*0f10*/  @P0 BRA `(.L_x_306) ;  /* 0x0000000000400947 */ /* 0x000fea0003800000 */
[----:B------:R-:W-:-:S05]  /*0f20*/  VIADD R0, R0, 0xfffffff2 ;  /* 0xfffffff200007836 */ /* 0x000fca0000000000 */
[----:B------:R-:W-:-:S05]  /*0f30*/  VIMNMX.U32 R0, PT, PT, R0, 0x2, PT ;  /* 0x0000000200007848 */ /* 0x000fca0003fe0000 */
[----:B------:R-:W-:-:S04]  /*0f40*/  IMAD.SHL.U32 R0, R0, 0x4, RZ ;  /* 0x0000000400007824 */ /* 0x000fc800078e00ff */
[----:B------:R-:W0:Y:S02]  /*0f50*/  LDC R8, c[0x2][R0+0x50] ;  /* 0x0080140000087b82 */ /* 0x000e240000000800 */
[----:B0-----:R-:W-:-:S04]  /*0f60*/  SHF.R.S32.HI R9, RZ, 0x1f, R8 ;  /* 0x0000001fff097819 */ /* 0x001fc80000011408 */
.L_x_416:
[----:B------:R-:W-:Y:S05]  /*0f70*/  BRX R8 -0xf80                                                            (*"BRANCH_TARGETS .L_x_417,.L_x_418,.L_x_294"*) ;  /* 0xfffffff008207949 */ /* 0x000fea000383ffff */
.L_x_418:
[----:B------:R-:W0:Y:S02]  /*0f80*/  LDC.64 R6, c[0x0][0x388] ;  /* 0x0000e200ff067b82 */ /* 0x000e240000000a00 */
[----:B0----5:R-:W-:Y:S01]  /*0f90*/  DFMA R6, -R24, R6, 1 ;  /* 0x3ff000001806742b */ /* 0x021fe20000000106 */
[----:B------:R-:W-:Y:S10]  /*0fa0*/  BRA `(.L_x_294) ;  /* 0x0000000400607947 */ /* 0x000ff40003800000 */
.L_x_417:
[----:B------:R-:W0:Y:S01]  /*0fb0*/  LDCU.64 UR4, c[0x0][0x388] ;  /* 0x00007100ff0477ac */ /* 0x000e220008000a00 */
[----:B-----5:R-:W-:Y:S08]  /*0fc0*/  F2I.S64.F64 R24, R24 ;  /* 0x0000001800187311 */ /* 0x020ff00000301900 */
[----:B0-----:R-:W0:Y:S02]  /*0fd0*/  F2I.S64.F64 R6, UR4 ;  /* 0x0000000400067d11 */ /* 0x001e240008301900 */
[----:B0-----:R-:W-:Y:S01]  /*0fe0*/  LOP3.LUT P0, RZ, R24, R6, RZ, 0xfc, !PT ;  /* 0x0000000618ff7212 */ /* 0x001fe2000780fcff */
[----:B------:R-:W-:-:S03]  /*0ff0*/  IMAD.MOV.U32 R6, RZ, RZ, RZ ;  /* 0x000000ffff067224 */ /* 0x000fc600078e00ff */
[----:B------:R-:W-:Y:S01]  /*1000*/  FSEL R7, RZ, 1.875, !P0 ;  /* 0x3ff00000ff077808 */ /* 0x000fe20004000000 */
[----:B------:R-:W-:Y:S08]  /*1010*/  BRA `(.L_x_294) ;  /* 0x0000000400447947 */ /* 0x000ff00003800000 */
.L_x_306:
[----:B------:R-:W-:-:S05]  /*1020*/  IMAD.MOV.U32 R3, RZ, RZ, -0x10 ;  /* 0xfffffff0ff037424 */ /* 0x000fca00078e00ff */
[----:B------:R-:W-:-:S05]  /*1030*/  VIADDMNMX.U32 R0, R0, R3, 0x3, PT ;  /* 0x0000000300007446 */ /* 0x000fca0003800003 */
[----:B------:R-:W-:-:S04]  /*1040*/  IMAD.SHL.U32 R0, R0, 0x4, RZ ;  /* 0x0000000400007824 */ /* 0x000fc800078e00ff */
[----:B------:R-:W0:Y:S02]  /*1050*/  LDC R8, c[0x2][R0+0x5c] ;  /* 0x0080170000087b82 */ /* 0x000e240000000800 */
[----:B0-----:R-:W-:-:S04]  /*1060*/  SHF.R.S32.HI R9, RZ, 0x1f, R8 ;  /* 0x0000001fff097819 */ /* 0x001fc80000011408 */
.L_x_420:
[----:B------:R-:W-:Y:S05]  /*1070*/  BRX R8 -0x1080                                                           (*"BRANCH_TARGETS .L_x_421,.L_x_422,.L_x_423,.L_x_294"*) ;  /* 0xffffffec08e07949 */ /* 0x000fea000383ffff */
.L_x_423:
        /* <DEDUP_REMOVED lines=26> */
.L_x_308:
[----:B------:R-:W-:Y:S05]  /*1220*/  BSYNC.RECONVERGENT B2 ;  /* 0x0000000000027941 */ /* 0x000fea0003800200 */
.L_x_307:
[----:B------:R-:W-:-:S14]  /*1230*/  DSETP.NAN.AND P0, PT, R6, R6, PT ;  /* 0x000000060600722a */ /* 0x000fdc0003f08000 */
[----:B------:R-:W-:Y:S05]  /*1240*/  @P0 BRA `(.L_x_294) ;  /* 0x0000000000b80947 */ /* 0x000fea0003800000 */
[----:B------:R-:W0:Y:S01]  /*1250*/  FRND.F64.FLOOR R8, R6 ;  /* 0x0000000600087313 */ /* 0x000e220000305800 */
[----:B------:R-:W-:-:S06]  /*1260*/  DSETP.NEU.AND P0, PT, |R6|, +INF , PT ;  /* 0x7ff000000600742a */ /* 0x000fcc0003f0d200 */
[----:B0-----:R-:W-:Y:S02]  /*1270*/  FSEL R6, R8, R6, P0 ;  /* 0x0000000608067208 */ /* 0x001fe40000000000 */
[----:B------:R-:W-:Y:S01]  /*1280*/  FSEL R7, R9, R7, P0 ;  /* 0x0000000709077208 */ /* 0x000fe20000000000 */
[----:B------:R-:W-:Y:S06]  /*1290*/  BRA `(.L_x_294) ;  /* 0x0000000000a47947 */ /* 0x000fec0003800000 */
.L_x_421:
[----:B------:R-:W0:Y:S02]  /*12a0*/  LDCU.64 UR4, c[0x0][0x388] ;  /* 0x00007100ff0477ac */ /* 0x000e240008000a00 */
[----:B0----5:R-:W-:Y:S02]  /*12b0*/  DADD R24, -R24, UR4 ;  /* 0x0000000418187e29 */ /* 0x021fe40008000100 */
[----:B------:R-:W-:-:S08]  /*12c0*/  DSETP.NEU.AND P0, PT, RZ, UR4, PT ;  /* 0x00000004ff007e2a */ /* 0x000fd0000bf0d000 */
[----:B------:R-:W-:Y:S02]  /*12d0*/  FSEL R6, R24, RZ, P0 ;  /* 0x000000ff18067208 */ /* 0x000fe40000000000 */
[----:B------:R-:W-:Y:S01]  /*12e0*/  FSEL R7, R25, RZ, P0 ;  /* 0x000000ff19077208 */ /* 0x000fe20000000000 */
[----:B------:R-:W-:Y:S06]  /*12f0*/  BRA `(.L_x_294) ;  /* 0x00000000008c7947 */ /* 0x000fec0003800000 */
.L_x_422:
[----:B-----5:R-:W-:Y:S01]  /*1300*/  DSETP.NEU.AND P0, PT, R24, RZ, PT ;  /* 0x000000ff1800722a */ /* 0x020fe20003f0d000 */
[----:B------:R-:W-:Y:S02]  /*1310*/  IMAD.MOV.U32 R6, RZ, RZ, 0x0 ;  /* 0x00000000ff067424 */ /* 0x000fe400078e00ff */
[----:B------:R-:W-:-:S11]  /*1320*/  IMAD.MOV.U32 R7, RZ, RZ, 0x7ff80000 ;  /* 0x7ff80000ff077424 */ /* 0x000fd600078e00ff */
[----:B------:R-:W-:Y:S05]  /*1330*/  @!P0 BRA `(.L_x_294) ;  /* 0x00000000007c8947 */ /* 0x000fea0003800000 */
[----:B------:R-:W0:Y:S01]  /*1340*/  MUFU.RCP64H R7, R25 ;  /* 0x0000001900077308 */ /* 0x000e220000001800 */
        /* <DEDUP_REMOVED lines=25> */
.L_x_310:
[----:B------:R-:W-:Y:S05]  /*14e0*/  BSYNC.RECONVERGENT B2 ;  /* 0x0000000000027941 */ /* 0x000fea0003800200 */
.L_x_309:
[----:B------:R-:W-:-:S14]  /*14f0*/  DSETP.NE.AND P0, PT, |R6|, +INF , PT ;  /* 0x7ff000000600742a */ /* 0x000fdc0003f05200 */
[----:B------:R-:W0:Y:S01]  /*1500*/  @P0 LDC.64 R10, c[0x0][0x388] ;  /* 0x0000e200ff0a0b82 */ /* 0x000e220000000a00 */
[----:B------:R-:W0:Y:S02]  /*1510*/  @P0 FRND.F64.FLOOR R8, R6 ;  /* 0x0000000600080313 */ /* 0x000e240000305800 */
[----:B0-----:R-:W-:-:S11]  /*1520*/  @P0 DFMA R6, -R24, R8, R10 ;  /* 0x000000081806022b */ /* 0x001fd6000000010a */
.L_x_294:
[----:B------:R-:W-:Y:S05]  /*1530*/  BSYNC.RECONVERGENT B1 ;  /* 0x0000000000017941 */ /* 0x000fea0003800200 */
.L_x_290:
[----:B------:R-:W0:Y:S01]  /*1540*/  LDC.64 R8, c[0x0][0x390] ;  /* 0x0000e400ff087b82 */ /* 0x000e220000000a00 */
[----:B------:R-:W-:Y:S02]  /*1550*/  R2UR UR4, R4 ;  /* 0x00000000040472ca */ /* 0x000fe400000e0000 */
[----:B------:R-:W-:Y:S01]  /*1560*/  R2UR UR5, R5 ;  /* 0x00000000050572ca */ /* 0x000fe200000e0000 */
[----:B0-----:R-:W-:-:S12]  /*1570*/  IMAD.WIDE R2, R2, 0x8, R8 ;  /* 0x0000000802027825 */ /* 0x001fd800078e0208 */
[----:B------:R0:W-:Y:S01]  /*1580*/  STG.E.64 desc[UR4][R2.64], R6 ;  /* 0x0000000602007986 */ /* 0x0001e2000c101b04 */
[----:B------:R-:W-:Y:S05]  /*1590*/  BRA `(.L_x_288) ;  /* 0x0000001400347947 */ /* 0x000fea0003800000 */
.L_x_289:
        /* <DEDUP_REMOVED lines=19> */
.L_x_425:
[----:B------:R-:W-:Y:S05]  /*16d0*/  BRX R8 -0x16e0                                                           (*"BRANCH_TARGETS .L_x_426,.L_x_427,.L_x_315"*) ;  /* 0xffffffe808487949 */ /* 0x000fea000383ffff */
.L_x_427:
[----:B------:R-:W0:Y:S02]  /*16e0*/  LDCU.64 UR4, c[0x0][0x388] ;  /* 0x00007100ff0477ac */ /* 0x000e240008000a00 */
[----:B0----5:R-:W-:Y:S01]  /*16f0*/  DADD R6, R24, -UR4 ;  /* 0x8000000418067e29 */ /* 0x021fe20008000000 */
[----:B------:R-:W-:Y:S10]  /*1700*/  BRA `(.L_x_315) ;  /* 0x0000001000c07947 */ /* 0x000ff40003800000 */
.L_x_426:
[----:B------:R-:W0:Y:S02]  /*1710*/  LDCU.64 UR4, c[0x0][0x388] ;  /* 0x00007100ff0477ac */ /* 0x000e240008000a00 */
[----:B0----5:R-:W-:Y:S01]  /*1720*/  DADD R6, R24, UR4 ;  /* 0x0000000418067e29 */ /* 0x021fe20008000000 */
[----:B------:R-:W-:Y:S10]  /*1730*/  BRA `(.L_x_315) ;  /* 0x0000001000b47947 */ /* 0x000ff40003800000 */
.L_x_314:
[----:B------:R-:W-:-:S05]  /*1740*/  IMAD.MOV.U32 R3, RZ, RZ, -0x2 ;  /* 0xfffffffeff037424 */ /* 0x000fca00078e00ff */
[----:B------:R-:W-:-:S05]  /*1750*/  VIADDMNMX.U32 R3, R0, R3, 0x2, PT ;  /* 0x0000000200037446 */ /* 0x000fca0003800003 */
[----:B------:R-:W-:-:S04]  /*1760*/  IMAD.SHL.U32 R3, R3, 0x4, RZ ;  /* 0x0000000403037824 */ /* 0x000fc800078e00ff */
[----:B------:R-:W0:Y:S02]  /*1770*/  LDC R8, c[0x2][R3+0x78] ;  /* 0x00801e0003087b82 */ /* 0x000e240000000800 */
[----:B0-----:R-:W-:-:S04]  /*1780*/  SHF.R.S32.HI R9, RZ, 0x1f, R8 ;  /* 0x0000001fff097819 */ /* 0x001fc80000011408 */
.L_x_429:
[----:B------:R-:W-:Y:S05]  /*1790*/  BRX R8 -0x17a0                                                           (*"BRANCH_TARGETS .L_x_430,.L_x_431,.L_x_315"*) ;  /* 0xffffffe808187949 */ /* 0x000fea000383ffff */
.L_x_431:
[----:B------:R-:W0:Y:S01]  /*17a0*/  LDCU UR4, c[0x0][0x38c] ;  /* 0x00007180ff0477ac */ /* 0x000e220008000800 */
[----:B------:R-:W1:Y:S01]  /*17b0*/  LDC.64 R10, c[0x0][0x388] ;  /* 0x0000e200ff0a7b82 */ /* 0x000e620000000a00 */
[----:B------:R-:W-:Y:S01]  /*17c0*/  IMAD.MOV.U32 R6, RZ, RZ, 0x1 ;  /* 0x00000001ff067424 */ /* 0x000fe200078e00ff */
[----:B-----5:R-:W-:Y:S01]  /*17d0*/  FSETP.GEU.AND P1, PT, |R25|, 6.5827683646048100446e-37, PT ;  /* 0x036000001900780b */ /* 0x020fe20003f2e200 */
[----:B------:R-:W-:Y:S01]  /*17e0*/  BSSY.RECONVERGENT B2, `(.L_x_316) ;  /* 0x0000016000027945 */ /* 0x000fe20003800200 */
[----:B0-----:R-:W1:Y:S03]  /*17f0*/  MUFU.RCP64H R7, UR4 ;  /* 0x0000000400077d08 */ /* 0x001e660008001800 */
[----:B-1----:R-:W-:-:S08]  /*1800*/  DFMA R8, R6, -R10, 1 ;  /* 0x3ff000000608742b */ /* 0x002fd0000000080a */
[----:B------:R-:W-:-:S08]  /*1810*/  DFMA R8, R8, R8, R8 ;  /* 0x000000080808722b */ /* 0x000fd00000000008 */
[----:B------:R-:W-:-:S08]  /*1820*/  DFMA R8, R6, R8, R6 ;  /* 0x000000080608722b */ /* 0x000fd00000000006 */
[----:B------:R-:W-:-:S08]  /*1830*/  DFMA R6, R8, -R10, 1 ;  /* 0x3ff000000806742b */ /* 0x000fd0000000080a */
[----:B------:R-:W-:-:S08]  /*1840*/  DFMA R6, R8, R6, R8 ;  /* 0x000000060806722b */ /* 0x000fd00000000008 */
[----:B------:R-:W-:-:S08]  /*1850*/  DMUL R8, R24, R6 ;  /* 0x0000000618087228 */ /* 0x000fd00000000000 */
[----:B------:R-:W-:-:S08]  /*1860*/  DFMA R10, R8, -R10, R24 ;  /* 0x8000000a080a722b */ /* 0x000fd00000000018 */
[----:B------:R-:W-:-:S10]  /*1870*/  DFMA R6, R6, R10, R8 ;  /* 0x0000000a0606722b */ /* 0x000fd40000000008 */
[----:B------:R-:W-:-:S05]  /*1880*/  FFMA R0, RZ, UR4, R7 ;  /* 0x00000004ff007c23 */ /* 0x000fca0008000007 */
        /* <DEDUP_REMOVED lines=11> */
.L_x_317:
[----:B------:R-:W-:Y:S05]  /*1940*/  BSYNC.RECONVERGENT B2 ;  /* 0x0000000000027941 */ /* 0x000fea0003800200 */
.L_x_316:
[----:B------:R-:W-:Y:S05]  /*1950*/  BRA `(.L_x_315) ;  /* 0x00000010002c7947 */ /* 0x000fea0003800000 */
.L_x_430:
[----:B------:R-:W0:Y:S02]  /*1960*/  LDCU.64 UR4, c[0x0][0x388] ;  /* 0x00007100ff0477ac */ /* 0x000e240008000a00 */
[----:B0----5:R-:W-:Y:S01]  /*1970*/  DMUL R6, R24, UR4 ;  /* 0x0000000418067c28 */ /* 0x021fe20008000000 */
[----:B------:R-:W-:Y:S10]  /*1980*/  BRA `(.L_x_315) ;  /* 0x0000001000207947 */ /* 0x000ff40003800000 */
.L_x_313:
[----:B------:R-:W-:-:S13]  /*1990*/  ISETP.GT.AND P0, PT, R0, 0x5, PT ;  /* 0x000000050000780c */ /* 0x000fda0003f04270 */
[----:B------:R-:W-:Y:S05]  /*19a0*/  @P0 BRA `(.L_x_318) ;  /* 0x00000004006c0947 */ /* 0x000fea0003800000 */
[----:B------:R-:W-:-:S05]  /*19b0*/  VIADD R0, R0, 0xfffffffc ;  /* 0xfffffffc00007836 */ /* 0x000fca0000000000 */
[----:B------:R-:W-:-:S05]  /*19c0*/  VIMNMX.U32 R0, PT, PT, R0, 0x2, PT ;  /* 0x0000000200007848 */ /* 0x000fca0003fe0000 */
[----:B------:R-:W-:-:S04]  /*19d0*/  IMAD.SHL.U32 R0, R0, 0x4, RZ ;  /* 0x0000000400007824 */ /* 0x000fc800078e00ff */
[----:B------:R-:W0:Y:S02]  /*19e0*/  LDC R8, c[0x2][R0+0x84] ;  /* 0x0080210000087b82 */ /* 0x000e240000000800 */
[----:B0-----:R-:W-:-:S04]  /*19f0*/  SHF.R.S32.HI R9, RZ, 0x1f, R8 ;  /* 0x0000001fff097819 */ /* 0x001fc80000011408 */
.L_x_433:
[----:B------:R-:W-:Y:S05]  /*1a00*/  BRX R8 -0x1a10                                                           (*"BRANCH_TARGETS .L_x_434,.L_x_435,.L_x_315"*) ;  /* 0xffffffe4087c7949 */ /* 0x000fea000383ffff */
.L_x_435:
[----:B------:R-:W0:Y:S01]  /*1a10*/  LDCU.64 UR4, c[0x0][0x388] ;  /* 0x00007100ff0477ac */ /* 0x000e220008000a00 */
[----:B------:R-:W-:Y:S01]  /*1a20*/  IMAD.MOV.U32 R6, RZ, RZ, RZ ;  /* 0x000000ffff067224 */ /* 0x000fe200078e00ff */
[----:B0----5:R-:W-:-:S06]  /*1a30*/  DSETP.GEU.AND P0, PT, R24, UR4, PT ;  /* 0x0000000418007e2a */ /* 0x021fcc000bf0e000 */
[----:B------:R-:W-:Y:S01]  /*1a40*/  FSEL R7, RZ, 1.875, P0 ;  /* 0x3ff00000ff077808 */ /* 0x000fe20000000000 */
[----:B------:R-:W-:Y:S07]  /*1a50*/  BRA `(.L_x_315) ;  /* 0x0000000c00ec7947 */ /* 0x000fee0003800000 */
.L_x_434:
[----:B------:R-:W0:Y:S01]  /*1a60*/  LDC.64 R6, c[0x0][0x388] ;  /* 0x0000e200ff067b82 */ /* 0x000e220000000a00 */
[----:B-----5:R-:W-:Y:S01]  /*1a70*/  DSETP.NEU.AND P2, PT, R24, RZ, PT ;  /* 0x000000ff1800722a */ /* 0x020fe20003f4d000 */
[----:B------:R-:W-:-:S13]  /*1a80*/  BSSY.RECONVERGENT B2, `(.L_x_319) ;  /* 0x0000026000027945 */ /* 0x000fda0003800200 */
[----:B------:R-:W1:Y:S01]  /*1a90*/  @!P2 LDC.64 R8, c[0x0][0x388] ;  /* 0x0000e200ff08ab82 */ /* 0x000e620000000a00 */
[----:B0-----:R-:W-:Y:S02]  /*1aa0*/  SHF.R.U32.HI R0, RZ, 0x14, R7 ;  /* 0x00000014ff007819 */ /* 0x001fe40000011607 */
[----:B------:R-:W-:Y:S02]  /*1ab0*/  ISETP.GE.OR P3, PT, R7, RZ, P2 ;  /* 0x000000ff0700720c */ /* 0x000fe40001766670 */
[----:B------:R-:W-:-:S05]  /*1ac0*/  LOP3.LUT R0, R0, 0x7ff, RZ, 0xc0, !PT ;  /* 0x000007ff00007812 */ /* 0x000fca00078ec0ff */
[----:B------:R-:W-:-:S05]  /*1ad0*/  VIADD R3, R0, 0xfffffc0c ;  /* 0xfffffc0c00037836 */ /* 0x000fca0000000000 */
[CC--:B------:R-:W-:Y:S02]  /*1ae0*/  SHF.L.U32 R0, R6.reuse, R3.reuse, RZ ;  /* 0x0000000306007219 */ /* 0x0c0fe400000006ff */
[----:B------:R-:W-:Y:S01]  /*1af0*/  SHF.L.U64.HI R3, R6, R3, R7 ;  /* 0x0000000306037219 */ /* 0x000fe20000010207 */
[----:B------:R-:W-:Y:S01]  /*1b00*/  @!P2 IMAD.MOV.U32 R6, RZ, RZ, RZ ;  /* 0x000000ffff06a224 */ /* 0x000fe200078e00ff */
[----:B------:R-:W-:-:S04]  /*1b10*/  ISETP.NE.U32.AND P0, PT, R0, RZ, PT ;  /* 0x000000ff0000720c */ /* 0x000fc80003f05070 */
[----:B------:R-:W-:-:S04]  /*1b20*/  ISETP.NE.AND.EX P0, PT, R3, -0x80000000, PT, P0 ;  /* 0x800000000300780c */ /* 0x000fc80003f05300 */
[----:B------:R-:W-:-:S09]  /*1b30*/  PLOP3.LUT P1, PT, P0, PT, PT, 0x8, 0x80 ;  /* 0x000000000080781c */ /* 0x000fd2000072e170 */
[----:B-1----:R-:W-:-:S06]  /*1b40*/  @!P2 DSETP.NEU.AND P1, PT, |R8|, 0.5, !P0 ;  /* 0x3fe000000800a42a */ /* 0x002fcc000472d200 */
[----:B------:R-:W-:-:S04]  /*1b50*/  @!P2 SEL R7, R25, RZ, P1 ;  /* 0x000000ff1907a207 */ /* 0x000fc80000800000 */
[----:B------:R-:W-:Y:S01]  /*1b60*/  @!P3 LOP3.LUT R7, R7, 0x7ff00000, RZ, 0xfc, !PT ;  /* 0x7ff000000707b812 */ /* 0x000fe200078efcff */
[----:B------:R-:W-:Y:S06]  /*1b70*/  @!P2 BRA `(.L_x_320) ;  /* 0x000000000058a947 */ /* 0x000fec0003800000 */
[----:B------:R-:W0:Y:S01]  /*1b80*/  LDCU.64 UR4, c[0x0][0x388] ;  /* 0x00007100ff0477ac */ /* 0x000e220008000a00 */
[----:B------:R-:W-:Y:S01]  /*1b90*/  DADD R26, -RZ, |R24| ;  /* 0x00000000ff1a7229 */ /* 0x000fe20000000518 */
[----:B------:R-:W-:Y:S01]  /*1ba0*/  BSSY.RECONVERGENT B3, `(.L_x_321) ;  /* 0x0000006000037945 */ /* 0x000fe20003800200 */
[----:B------:R-:W-:-:S08]  /*1bb0*/  MOV R0, 0x1c00 ;  /* 0x00001c0000007802 */ /* 0x000fd00000000f00 */
[----:B------:R-:W-:Y:S02]  /*1bc0*/  IMAD.MOV.U32 R10, RZ, RZ, R26 ;  /* 0x000000ffff0a7224 */ /* 0x000fe400078e001a */
[----:B0-----:R-:W-:Y:S02]  /*1bd0*/  IMAD.U32 R26, RZ, RZ, UR4 ;  /* 0x00000004ff1a7e24 */ /* 0x001fe4000f8e00ff */
[----:B------:R-:W-:-:S07]  /*1be0*/  IMAD.U32 R3, RZ, RZ, UR5 ;  /* 0x00000005ff037e24 */ /* 0x000fce000f8e00ff */
[----:B------:R-:W-:Y:S05]  /*1bf0*/  CALL.REL.NOINC `($matrix_scalar_op$__internal_accurate_pow) ;  /* 0x0000001400147944 */ /* 0x000fea0003c00000 */
[----:B------:R-:W-:Y:S05]  /*1c00*/  BSYNC.RECONVERGENT B3 ;  /* 0x0000000000037941 */ /* 0x000fea0003800200 */
.L_x_321:
[----:B------:R-:W0:Y:S01]  /*1c10*/  LDCU.64 UR4, c[0x0][0x388] ;  /* 0x00007100ff0477ac */ /* 0x000e220008000a00 */
[----:B------:R-:W-:Y:S01]  /*1c20*/  DADD R12, -RZ, -R6 ;  /* 0x00000000ff0c7229 */ /* 0x000fe20000000906 */
[----:B------:R-:W-:-:S09]  /*1c30*/  ISETP.GE.AND P2, PT, R25, RZ, PT ;  /* 0x000000ff1900720c */ /* 0x000fd20003f46270 */
[-C--:B------:R-:W-:Y:S02]  /*1c40*/  FSEL R3, R12, R6.reuse, P1 ;  /* 0x000000060c037208 */ /* 0x080fe40000800000 */
[-C--:B------:R-:W-:Y:S02]  /*1c50*/  FSEL R12, R13, R7.reuse, P1 ;  /* 0x000000070d0c7208 */ /* 0x080fe40000800000 */
[----:B------:R-:W-:Y:S02]  /*1c60*/  FSEL R6, R3, R6, !P2 ;  /* 0x0000000603067208 */ /* 0x000fe40005000000 */
[----:B------:R-:W-:Y:S01]  /*1c70*/  FSEL R7, R12, R7, !P2 ;  /* 0x000000070c077208 */ /* 0x000fe20005000000 */
[----:B0-----:R-:W-:Y:S02]  /*1c80*/  IMAD.U32 R8, RZ, RZ, UR4 ;  /* 0x00000004ff087e24 */ /* 0x001fe4000f8e00ff */
[----:B------:R-:W-:-:S04]  /*1c90*/  IMAD.U32 R9, RZ, RZ, UR5 ;  /* 0x00000005ff097e24 */ /* 0x000fc8000f8e00ff */
[----:B------:R-:W0:Y:S02]  /*1ca0*/  FRND.F64.TRUNC R10, R8 ;  /* 0x00000008000a7313 */ /* 0x000e24000030d800 */
[----:B0-----:R-:W-:-:S14]  /*1cb0*/  DSETP.NEU.AND P0, PT, R10, R8, PT ;  /* 0x000000080a00722a */ /* 0x001fdc0003f0d000 */
[----:B------:R-:W-:Y:S02]  /*1cc0*/  @P0 FSEL R6, R6, RZ, P2 ;  /* 0x000000ff06060208 */ /* 0x000fe40001000000 */
[----:B------:R-:W-:-:S07]  /*1cd0*/  @P0 FSEL R7, R7, -QNAN , P2 ;  /* 0xfff8000007070808 */ /* 0x000fce0001000000 */
.L_x_320:
[----:B------:R-:W-:Y:S05]  /*1ce0*/  BSYNC.RECONVERGENT B2 ;  /* 0x0000000000027941 */ /* 0x000fea0003800200 */
.L_x_319:
[----:B------:R-:W-:Y:S01]  /*1cf0*/  DADD R10, R24, R8 ;  /* 0x00000000180a7229 */ /* 0x000fe20000000008 */
[----:B------:R-:W-:Y:S09]  /*1d00*/  BSSY.RECONVERGENT B2, `(.L_x_322) ;  /* 0x000001e000027945 */ /* 0x000ff20003800200 */
[----:B------:R-:W-:-:S04]  /*1d10*/  LOP3.LUT R10, R11, 0x7ff00000, RZ, 0xc0, !PT ;  /* 0x7ff000000b0a7812 */ /* 0x000fc800078ec0ff */
[----:B------:R-:W-:-:S13]  /*1d20*/  ISETP.NE.AND P0, PT, R10, 0x7ff00000, PT ;  /* 0x7ff000000a00780c */ /* 0x000fda0003f05270 */
[----:B------:R-:W-:Y:S05]  /*1d30*/  @P0 BRA `(.L_x_323) ;  /* 0x0000000000680947 */ /* 0x000fea0003800000 */
[----:B------:R-:W-:-:S14]  /*1d40*/  DSETP.NAN.AND P0, PT, R24, R8, PT ;  /* 0x000000081800722a */ /* 0x000fdc0003f08000 */
[----:B------:R-:W-:Y:S01]  /*1d50*/  @P0 DADD R6, R24, R8 ;  /* 0x0000000018060229 */ /* 0x000fe20000000008 */
[----:B------:R-:W-:Y:S10]  /*1d60*/  @P0 BRA `(.L_x_323) ;  /* 0x00000000005c0947 */ /* 0x000ff40003800000 */
[----:B------:R-:W-:-:S14]  /*1d70*/  DSETP.NEU.AND P0, PT, |R8|, +INF , PT ;  /* 0x7ff000000800742a */ /* 0x000fdc0003f0d200 */
[----:B------:R-:W-:Y:S05]  /*1d80*/  @P0 BRA `(.L_x_324) ;  /* 0x0000000000240947 */ /* 0x000fea0003800000 */
[----:B------:R-:W0:Y:S01]  /*1d90*/  LDCU UR4, c[0x0][0x38c] ;  /* 0x00007180ff0477ac */ /* 0x000e220008000800 */
[----:B------:R-:W-:-:S06]  /*1da0*/  DSETP.GT.AND P0, PT, |R24|, 1, PT ;  /* 0x3ff000001800742a */ /* 0x000fcc0003f04200 */
[----:B------:R-:W-:Y:S01]  /*1db0*/  SEL R6, RZ, 0x7ff00000, !P0 ;  /* 0x7ff00000ff067807 */ /* 0x000fe20004000000 */
[----:B------:R-:W-:Y:S01]  /*1dc0*/  DSETP.NEU.AND P0, PT, R24, -1, PT ;  /* 0xbff000001800742a */ /* 0x000fe20003f0d000 */
[----:B0-----:R-:W-:-:S13]  /*1dd0*/  ISETP.LE.AND P1, PT, RZ, UR4, PT ;  /* 0x00000004ff007c0c */ /* 0x001fda000bf23270 */
[----:B------:R-:W-:-:S04]  /*1de0*/  @!P1 LOP3.LUT R6, R6, 0x7ff00000, RZ, 0x3c, !PT ;  /* 0x7ff0000006069812 */ /* 0x000fc800078e3cff */
[----:B------:R-:W-:Y:S01]  /*1df0*/  SEL R7, R6, 0x3ff00000, P0 ;  /* 0x3ff0000006077807 */ /* 0x000fe20000000000 */
[----:B------:R-:W-:Y:S01]  /*1e00*/  IMAD.MOV.U32 R6, RZ, RZ, RZ ;  /* 0x000000ffff067224 */ /* 0x000fe200078e00ff */
[----:B------:R-:W-:Y:S06]  /*1e10*/  BRA `(.L_x_323) ;  /* 0x0000000000307947 */ /* 0x000fec0003800000 */
.L_x_324:
[----:B------:R-:W-:-:S14]  /*1e20*/  DSETP.NEU.AND P0, PT, |R24|, +INF , PT ;  /* 0x7ff000001800742a */ /* 0x000fdc0003f0d200 */
[----:B------:R-:W-:Y:S05]  /*1e30*/  @P0 BRA `(.L_x_323) ;  /* 0x0000000000280947 */ /* 0x000fea0003800000 */
[----:B------:R-:W0:Y:S01]  /*1e40*/  LDC R0, c[0x0][0x38c] ;  /* 0x0000e300ff007b82 */ /* 0x000e220000000800 */
[----:B------:R-:W-:Y:S01]  /*1e50*/  ISETP.GE.AND P2, PT, R25, RZ, PT ;  /* 0x000000ff1900720c */ /* 0x000fe20003f46270 */
[----:B------:R-:W-:Y:S01]  /*1e60*/  IMAD.MOV.U32 R6, RZ, RZ, RZ ;  /* 0x000000ffff067224 */ /* 0x000fe200078e00ff */
[C---:B0-----:R-:W-:Y:S02]  /*1e70*/  ISETP.GE.AND P0, PT, R0.reuse, RZ, PT ;  /* 0x000000ff0000720c */ /* 0x041fe40003f06270 */
[----:B------:R-:W-:Y:S02]  /*1e80*/  LOP3.LUT R0, R0, 0x7fffffff, RZ, 0xc0, !PT ;  /* 0x7fffffff00007812 */ /* 0x000fe400078ec0ff */
[----:B------:R-:W-:Y:S02]  /*1e90*/  SEL R7, RZ, 0x7ff00000, !P0 ;  /* 0x7ff00000ff077807 */ /* 0x000fe40004000000 */
[----:B------:R-:W-:-:S03]  /*1ea0*/  ISETP.NE.AND P0, PT, R0, 0x3fe00000, PT ;  /* 0x3fe000000000780c */ /* 0x000fc60003f05270 */
[----:B------:R-:W-:-:S05]  /*1eb0*/  VIADD R0, R7, 0x80000000 ;  /* 0x8000000007007836 */ /* 0x000fca0000000000 */
[----:B------:R-:W-:-:S04]  /*1ec0*/  SEL R0, R0, R7, P0 ;  /* 0x0000000700007207 */ /* 0x000fc80000000000 */
[----:B------:R-:W-:-:S07]  /*1ed0*/  @!P2 SEL R7, R0, R7, P1 ;  /* 0x000000070007a207 */ /* 0x000fce0000800000 */
.L_x_323:
[----:B------:R-:W-:Y:S05]  /*1ee0*/  BSYNC.RECONVERGENT B2 ;  /* 0x0000000000027941 */ /* 0x000fea0003800200 */
.L_x_322:
[----:B------:R-:W-:Y:S02]  /*1ef0*/  DSETP.NEU.AND P0, PT, R24, 1, PT ;  /* 0x3ff000001800742a */ /* 0x000fe40003f0d000 */
[----:B------:R-:W-:-:S04]  /*1f00*/  DSETP.NEU.AND P1, PT, R8, RZ, PT ;  /* 0x000000ff0800722a */ /* 0x000fc80003f2d000 */
[----:B------:R-:W-:Y:S02]  /*1f10*/  FSEL R6, R6, RZ, P0 ;  /* 0x000000ff06067208 */ /* 0x000fe40000000000 */
[----:B------:R-:W-:Y:S02]  /*1f20*/  FSEL R7, R7, 1.875, P0 ;  /* 0x3ff0000007077808 */ /* 0x000fe40000000000 */
[----:B------:R-:W-:Y:S02]  /*1f30*/  FSEL R6, R6, RZ, P1 ;  /* 0x000000ff06067208 */ /* 0x000fe40000800000 */
[----:B------:R-:W-:Y:S01]  /*1f40*/  FSEL R7, R7, 1.875, P1 ;  /* 0x3ff0000007077808 */ /* 0x000fe20000800000 */
[----:B------:R-:W-:Y:S06]  /*1f50*/  BRA `(.L_x_315) ;  /* 0x0000000800ac7947 */ /* 0x000fec0003800000 */
.L_x_318:
[----:B------:R-:W-:-:S05]  /*1f60*/  IMAD.MOV.U32 R3, RZ, RZ, -0x6 ;  /* 0xfffffffaff037424 */ /* 0x000fca00078e00ff */
[----:B------:R-:W-:-:S05]  /*1f70*/  VIADDMNMX.U32 R3, R0, R3, 0x3, PT ;  /* 0x0000000300037446 */ /* 0x000fca0003800003 */
[----:B------:R-:W-:-:S04]  /*1f80*/  IMAD.SHL.U32 R3, R3, 0x4, RZ ;  /* 0x0000000403037824 */ /* 0x000fc800078e00ff */
[----:B------:R-:W0:Y:S02]  /*1f90*/  LDC R8, c[0x2][R3+0x90] ;  /* 0x0080240003087b82 */ /* 0x000e240000000800 */
[----:B0-----:R-:W-:-:S04]  /*1fa0*/  SHF.R.S32.HI R9, RZ, 0x1f, R8 ;  /* 0x0000001fff097819 */ /* 0x001fc80000011408 */
.L_x_437:
[----:B------:R-:W-:Y:S05]  /*1fb0*/  BRX R8 -0x1fc0                                                           (*"BRANCH_TARGETS .L_x_438,.L_x_439,.L_x_440,.L_x_315"*) ;  /* 0xffffffe008107949 */ /* 0x000fea000383ffff */
.L_x_440:
[----:B------:R-:W0:Y:S01]  /*1fc0*/  LDCU.64 UR4, c[0x0][0x388] ;  /* 0x00007100ff0477ac */ /* 0x000e220008000a00 */
[----:B------:R-:W-:Y:S01]  /*1fd0*/  IMAD.MOV.U32 R6, RZ, RZ, RZ ;  /* 0x000000ffff067224 */ /* 0x000fe200078e00ff */
[----:B0----5:R-:W-:-:S06]  /*1fe0*/  DSETP.GE.AND P0, PT, R24, UR4, PT ;  /* 0x0000000418007e2a */ /* 0x021fcc000bf06000 */
[----:B------:R-:W-:Y:S01]  /*1ff0*/  FSEL R7, RZ, 1.875, !P0 ;  /* 0x3ff00000ff077808 */ /* 0x000fe20004000000 */
[----:B------:R-:W-:Y:S07]  /*2000*/  BRA `(.L_x_315) ;  /* 0x0000000800807947 */ /* 0x000fee0003800000 */
.L_x_438:
[----:B------:R-:W0:Y:S01]  /*2010*/  LDCU.64 UR4, c[0x0][0x388] ;  /* 0x00007100ff0477ac */ /* 0x000e220008000a00 */
[----:B------:R-:W-:Y:S01]  /*2020*/  IMAD.MOV.U32 R6, RZ, RZ, RZ ;  /* 0x000000ffff067224 */ /* 0x000fe200078e00ff */
[----:B0----5:R-:W-:-:S06]  /*2030*/  DSETP.GTU.AND P0, PT, R24, UR4, PT ;  /* 0x0000000418007e2a */ /* 0x021fcc000bf0c000 */
[----:B------:R-:W-:Y:S01]  /*2040*/  FSEL R7, RZ, 1.875, P0 ;  /* 0x3ff00000ff077808 */ /* 0x000fe20000000000 */
[----:B------:R-:W-:Y:S07]  /*2050*/  BRA `(.L_x_315) ;  /* 0x00000008006c7947 */ /* 0x000fee0003800000 */
.L_x_439:
[----:B------:R-:W0:Y:S01]  /*2060*/  LDCU.64 UR4, c[0x0][0x388] ;  /* 0x00007100ff0477ac */ /* 0x000e220008000a00 */
[----:B------:R-:W-:Y:S01]  /*2070*/  IMAD.MOV.U32 R6, RZ, RZ, RZ ;  /* 0x000000ffff067224 */ /* 0x000fe200078e00ff */
[----:B0----5:R-:W-:-:S06]  /*2080*/  DSETP.GT.AND P0, PT, R24, UR4, PT ;  /* 0x0000000418007e2a */ /* 0x021fcc000bf04000 */
[----:B------:R-:W-:Y:S01]  /*2090*/  FSEL R7, RZ, 1.875, !P0 ;  /* 0x3ff00000ff077808 */ /* 0x000fe20004000000 */
[----:B------:R-:W-:Y:S07]  /*20a0*/  BRA `(.L_x_315) ;  /* 0x0000000800587947 */ /* 0x000fee0003800000 */
.L_x_312:
        /* <DEDUP_REMOVED lines=9> */
.L_x_442:
[----:B------:R-:W-:Y:S05]  /*2140*/  BRX R8 -0x2150                                                           (*"BRANCH_TARGETS .L_x_443,.L_x_444,.L_x_315"*) ;  /* 0xffffffdc08ac7949 */ /* 0x000fea000383ffff */
.L_x_444:
[----:B------:R-:W0:Y:S01]  /*2150*/  LDCU.64 UR4, c[0x0][0x388] ;  /* 0x00007100ff0477ac */ /* 0x000e220008000a00 */
[----:B------:R-:W-:Y:S01]  /*2160*/  IMAD.MOV.U32 R6, RZ, RZ, RZ ;  /* 0x000000ffff067224 */ /* 0x000fe200078e00ff */
[----:B0----5:R-:W-:-:S06]  /*2170*/  DSETP.NEU.AND P0, PT, R24, UR4, PT ;  /* 0x0000000418007e2a */ /* 0x021fcc000bf0d000 */
[----:B------:R-:W-:Y:S01]  /*2180*/  FSEL R7, RZ, 1.875, !P0 ;  /* 0x3ff00000ff077808 */ /* 0x000fe20004000000 */
[----:B------:R-:W-:Y:S07]  /*2190*/  BRA `(.L_x_315) ;  /* 0x00000008001c7947 */ /* 0x000fee0003800000 */
.L_x_443:
[----:B------:R-:W0:Y:S01]  /*21a0*/  LDCU.64 UR4, c[0x0][0x388] ;  /* 0x00007100ff0477ac */ /* 0x000e220008000a00 */
[----:B------:R-:W-:Y:S01]  /*21b0*/  IMAD.MOV.U32 R6, RZ, RZ, RZ ;  /* 0x000000ffff067224 */ /* 0x000fe200078e00ff */
[----:B0----5:R-:W-:-:S06]  /*21c0*/  DSETP.NEU.AND P0, PT, R24, UR4, PT ;  /* 0x0000000418007e2a */ /* 0x021fcc000bf0d000 */
[----:B------:R-:W-:Y:S01]  /*21d0*/  FSEL R7, RZ, 1.875, P0 ;  /* 0x3ff00000ff077808 */ /* 0x000fe20000000000 */
[----:B------:R-:W-:Y:S07]  /*21e0*/  BRA `(.L_x_315) ;  /* 0x0000000800087947 */ /* 0x000fee0003800000 */
.L_x_326:
[----:B------:R-:W-:-:S05]  /*21f0*/  IMAD.MOV.U32 R3, RZ, RZ, -0xb ;  /* 0xfffffff5ff037424 */ /* 0x000fca00078e00ff */
[----:B------:R-:W-:-:S05]  /*2200*/  VIADDMNMX.U32 R3, R0, R3, 0x3, PT ;  /* 0x0000000300037446 */ /* 0x000fca0003800003 */
[----:B------:R-:W-:-:S04]  /*2210*/  IMAD.SHL.U32 R3, R3, 0x4, RZ ;  /* 0x0000000403037824 */ /* 0x000fc800078e00ff */
[----:B------:R-:W0:Y:S02]  /*2220*/  LDC R8, c[0x2][R3+0xac] ;  /* 0x00802b0003087b82 */ /* 0x000e240000000800 */
[----:B0-----:R-:W-:-:S04]  /*2230*/  SHF.R.S32.HI R9, RZ, 0x1f, R8 ;  /* 0x0000001fff097819 */ /* 0x001fc80000011408 */
.L_x_446:
[----:B------:R-:W-:Y:S05]  /*2240*/  BRX R8 -0x2250                                                           (*"BRANCH_TARGETS .L_x_447,.L_x_448,.L_x_449,.L_x_315"*) ;  /* 0xffffffdc086c7949 */ /* 0x000fea000383ffff */
.L_x_449:
[----:B------:R-:W0:Y:S01]  /*2250*/  LDCU.64 UR4, c[0x0][0x388] ;  /* 0x00007100ff0477ac */ /* 0x000e220008000a00 */
[----:B-----5:R-:W-:Y:S08]  /*2260*/  F2I.S64.F64 R24, R24 ;  /* 0x0000001800187311 */ /* 0x020ff00000301900 */
[----:B0-----:R-:W0:Y:S02]  /*2270*/  F2I.S64.F64 R6, UR4 ;  /* 0x0000000400067d11 */ /* 0x001e240008301900 */
[----:B0-----:R-:W-:Y:S01]  /*2280*/  LOP3.LUT P0, RZ, R6, R24, RZ, 0xc0, !PT ;  /* 0x0000001806ff7212 */ /* 0x001fe2000780c0ff */
[----:B------:R-:W-:-:S03]  /*2290*/  IMAD.MOV.U32 R6, RZ, RZ, RZ ;  /* 0x000000ffff067224 */ /* 0x000fc600078e00ff */
[----:B------:R-:W-:Y:S01]  /*22a0*/  FSEL R7, RZ, 1.875, !P0 ;  /* 0x3ff00000ff077808 */ /* 0x000fe20004000000 */
[----:B------:R-:W-:Y:S08]  /*22b0*/  BRA `(.L_x_315) ;  /* 0x0000000400d47947 */ /* 0x000ff00003800000 */
.L_x_447:
        /* <DEDUP_REMOVED lines=9> */
.L_x_448:
        /* <DEDUP_REMOVED lines=9> */
.L_x_325:
[----:B------:R-:W-:-:S13]  /*23e0*/  ISETP.GT.AND P0, PT, R0, 0xf, PT ;  /* 0x0000000f0000780c */ /* 0x000fda0003f04270 */
[----:B------:R-:W-:Y:S05]  /*23f0*/  @P0 BRA `(.L_x_327) ;  /* 0x0000000000400947 */ /* 0x000fea0003800000 */
[----:B------:R-:W-:-:S05]  /*2400*/  VIADD R0, R0, 0xfffffff2 ;  /* 0xfffffff200007836 */ /* 0x000fca0000000000 */
[----:B------:R-:W-:-:S05]  /*2410*/  VIMNMX.U32 R0, PT, PT, R0, 0x2, PT ;  /* 0x0000000200007848 */ /* 0x000fca0003fe0000 */
[----:B------:R-:W-:-:S04]  /*2420*/  IMAD.SHL.U32 R0, R0, 0x4, RZ ;  /* 0x0000000400007824 */ /* 0x000fc800078e00ff */
[----:B------:R-:W0:Y:S02]  /*2430*/  LDC R8, c[0x2][R0+0xbc] ;  /* 0x00802f0000087b82 */ /* 0x000e240000000800 */
[----:B0-----:R-:W-:-:S04]  /*2440*/  SHF.R.S32.HI R9, RZ, 0x1f, R8 ;  /* 0x0000001fff097819 */ /* 0x001fc80000011408 */
.L_x_451:
[----:B------:R-:W-:Y:S05]  /*2450*/  BRX R8 -0x2460                                                           (*"BRANCH_TARGETS .L_x_452,.L_x_453,.L_x_315"*) ;  /* 0xffffffd808e87949 */ /* 0x000fea000383ffff */
.L_x_453:
[----:B------:R-:W0:Y:S02]  /*2460*/  LDC.64 R6, c[0x0][0x388] ;  /* 0x0000e200ff067b82 */ /* 0x000e240000000a00 */
[----:B0----5:R-:W-:Y:S01]  /*2470*/  DFMA R6, -R24, R6, 1 ;  /* 0x3ff000001806742b */ /* 0x021fe20000000106 */
[----:B------:R-:W-:Y:S10]  /*2480*/  BRA `(.L_x_315) ;  /* 0x0000000400607947 */ /* 0x000ff40003800000 */
.L_x_452:
[----:B------:R-:W0:Y:S01]  /*2490*/  LDCU.64 UR4, c[0x0][0x388] ;  /* 0x00007100ff0477ac */ /* 0x000e220008000a00 */
[----:B-----5:R-:W-:Y:S08]  /*24a0*/  F2I.S64.F64 R24, R24 ;  /* 0x0000001800187311 */ /* 0x020ff00000301900 */
[----:B0-----:R-:W0:Y:S02]  /*24b0*/  F2I.S64.F64 R6, UR4 ;  /* 0x0000000400067d11 */ /* 0x001e240008301900 */
[----:B0-----:R-:W-:Y:S01]  /*24c0*/  LOP3.LUT P0, RZ, R24, R6, RZ, 0xfc, !PT ;  /* 0x0000000618ff7212 */ /* 0x001fe2000780fcff */
[----:B------:R-:W-:-:S03]  /*24d0*/  IMAD.MOV.U32 R6, RZ, RZ, RZ ;  /* 0x000000ffff067224 */ /* 0x000fc600078e00ff */
[----:B------:R-:W-:Y:S01]  /*24e0*/  FSEL R7, RZ, 1.875, !P0 ;  /* 0x3ff00000ff077808 */ /* 0x000fe20004000000 */
[----:B------:R-:W-:Y:S08]  /*24f0*/  BRA `(.L_x_315) ;  /* 0x0000000400447947 */ /* 0x000ff00003800000 */
.L_x_327:
[----:B------:R-:W-:-:S05]  /*2500*/  IMAD.MOV.U32 R3, RZ, RZ, -0x10 ;  /* 0xfffffff0ff037424 */ /* 0x000fca00078e00ff */
[----:B------:R-:W-:-:S05]  /*2510*/  VIADDMNMX.U32 R3, R0, R3, 0x3, PT ;  /* 0x0000000300037446 */ /* 0x000fca0003800003 */
[----:B------:R-:W-:-:S04]  /*2520*/  IMAD.SHL.U32 R3, R3, 0x4, RZ ;  /* 0x0000000403037824 */ /* 0x000fc800078e00ff */
[----:B------:R-:W0:Y:S02]  /*2530*/  LDC R8, c[0x2][R3+0xc8] ;  /* 0x0080320003087b82 */ /* 0x000e240000000800 */
[----:B0-----:R-:W-:-:S04]  /*2540*/  SHF.R.S32.HI R9, RZ, 0x1f, R8 ;  /* 0x0000001fff097819 */ /* 0x001fc80000011408 */
.L_x_455:
[----:B------:R-:W-:Y:S05]  /*2550*/  BRX R8 -0x2560                                                           (*"BRANCH_TARGETS .L_x_456,.L_x_457,.L_x_458,.L_x_315"*) ;  /* 0xffffffd808a87949 */ /* 0x000fea000383ffff */
.L_x_458:
        /* <DEDUP_REMOVED lines=26> */
.L_x_329:
[----:B------:R-:W-:Y:S05]  /*2700*/  BSYNC.RECONVERGENT B2 ;  /* 0x0000000000027941 */ /* 0x000fea0003800200 */
.L_x_328:
[----:B------:R-:W-:-:S14]  /*2710*/  DSETP.NAN.AND P0, PT, R6, R6, PT ;  /* 0x000000060600722a */ /* 0x000fdc0003f08000 */
[----:B------:R-:W-:Y:S05]  /*2720*/  @P0 BRA `(.L_x_315) ;  /* 0x0000000000b80947 */ /* 0x000fea0003800000 */
[----:B------:R-:W0:Y:S01]  /*2730*/  FRND.F64.FLOOR R8, R6 ;  /* 0x0000000600087313 */ /* 0x000e220000305800 */
[----:B------:R-:W-:-:S06]  /*2740*/  DSETP.NEU.AND P0, PT, |R6|, +INF , PT ;  /* 0x7ff000000600742a */ /* 0x000fcc0003f0d200 */
[----:B0-----:R-:W-:Y:S02]  /*2750*/  FSEL R6, R8, R6, P0 ;  /* 0x0000000608067208 */ /* 0x001fe40000000000 */
[----:B------:R-:W-:Y:S01]  /*2760*/  FSEL R7, R9, R7, P0 ;  /* 0x0000000709077208 */ /* 0x000fe20000000000 */
[----:B------:R-:W-:Y:S06]  /*2770*/  BRA `(.L_x_315) ;  /* 0x0000000000a47947 */ /* 0x000fec0003800000 */
.L_x_456:
[----:B------:R-:W0:Y:S01]  /*2780*/  LDCU.64 UR4, c[0x0][0x388] ;  /* 0x00007100ff0477ac */ /* 0x000e220008000a00 */
[C---:B-----5:R-:W-:Y:S02]  /*2790*/  DSETP.NEU.AND P0, PT, R24.reuse, RZ, PT ;  /* 0x000000ff1800722a */ /* 0x060fe40003f0d000 */
[----:B0-----:R-:W-:-:S10]  /*27a0*/  DADD R6, R24, -UR4 ;  /* 0x8000000418067e29 */ /* 0x001fd40008000000 */
[----:B------:R-:W-:Y:S02]  /*27b0*/  FSEL R6, R6, RZ, P0 ;  /* 0x000000ff06067208 */ /* 0x000fe40000000000 */
[----:B------:R-:W-:Y:S01]  /*27c0*/  FSEL R7, R7, RZ, P0 ;  /* 0x000000ff07077208 */ /* 0x000fe20000000000 */
[----:B------:R-:W-:Y:S06]  /*27d0*/  BRA `(.L_x_315) ;  /* 0x00000000008c7947 */ /* 0x000fec0003800000 */
.L_x_457:
[----:B------:R-:W0:Y:S01]  /*27e0*/  LDC.64 R8, c[0x0][0x388] ;  /* 0x0000e200ff087b82 */ /* 0x000e220000000a00 */
[----:B------:R-:W-:Y:S02]  /*27f0*/  IMAD.MOV.U32 R6, RZ, RZ, 0x0 ;  /* 0x00000000ff067424 */ /* 0x000fe400078e00ff */
[----:B------:R-:W-:Y:S01]  /*2800*/  IMAD.MOV.U32 R7, RZ, RZ, 0x7ff80000 ;  /* 0x7ff80000ff077424 */ /* 0x000fe200078e00ff */
[----:B0-----:R-:W-:-:S14]  /*2810*/  DSETP.NEU.AND P0, PT, R8, RZ, PT ;  /* 0x000000ff0800722a */ /* 0x001fdc0003f0d000 */
[----:B------:R-:W-:Y:S05]  /*2820*/  @!P0 BRA `(.L_x_315) ;  /* 0x0000000000788947 */ /* 0x000fea0003800000 */
[----:B------:R-:W0:Y:S01]  /*2830*/  LDCU UR4, c[0x0][0x38c] ;  /* 0x00007180ff0477ac */ /* 0x000e220008000800 */
[----:B------:R-:W-:Y:S01]  /*2840*/  IMAD.MOV.U32 R6, RZ, RZ, 0x1 ;  /* 0x00000001ff067424 */ /* 0x000fe200078e00ff */
[----:B-----5:R-:W-:Y:S01]  /*2850*/  FSETP.GEU.AND P1, PT, |R25|, 6.5827683646048100446e-37, PT ;  /* 0x036000001900780b */ /* 0x020fe20003f2e200 */
[----:B------:R-:W-:Y:S01]  /*2860*/  BSSY.RECONVERGENT B2, `(.L_x_330) ;  /* 0x0000016000027945 */ /* 0x000fe20003800200 */
[----:B0-----:R-:W0:Y:S03]  /*2870*/  MUFU.RCP64H R7, UR4 ;  /* 0x0000000400077d08 */ /* 0x001e260008001800 */
[----:B0-----:R-:W-:-:S08]  /*2880*/  DFMA R10, R6, -R8, 1 ;  /* 0x3ff00000060a742b */ /* 0x001fd00000000808 */
        /* <DEDUP_REMOVED lines=19> */
.L_x_331:
[----:B------:R-:W-:Y:S05]  /*29c0*/  BSYNC.RECONVERGENT B2 ;  /* 0x0000000000027941 */ /* 0x000fea0003800200 */
.L_x_330:
[----:B------:R-:W-:-:S14]  /*29d0*/  DSETP.NE.AND P0, PT, |R6|, +INF , PT ;  /* 0x7ff000000600742a */ /* 0x000fdc0003f05200 */
[----:B------:R-:W0:Y:S01]  /*29e0*/  @P0 LDC.64 R10, c[0x0][0x388] ;  /* 0x0000e200ff0a0b82 */ /* 0x000e220000000a00 */
[----:B------:R-:W0:Y:S02]  /*29f0*/  @P0 FRND.F64.FLOOR R8, R6 ;  /* 0x0000000600080313 */ /* 0x000e240000305800 */
[----:B0-----:R-:W-:-:S11]  /*2a00*/  @P0 DFMA R6, -R8, R10, R24 ;  /* 0x0000000a0806022b */ /* 0x001fd60000000118 */
.L_x_315:
[----:B------:R-:W-:Y:S05]  /*2a10*/  BSYNC.RECONVERGENT B1 ;  /* 0x0000000000017941 */ /* 0x000fea0003800200 */
.L_x_311:
[----:B------:R-:W0:Y:S01]  /*2a20*/  LDC.64 R8, c[0x0][0x390] ;  /* 0x0000e400ff087b82 */ /* 0x000e220000000a00 */
[----:B------:R-:W-:Y:S02]  /*2a30*/  R2UR UR4, R4 ;  /* 0x00000000040472ca */ /* 0x000fe400000e0000 */
[----:B------:R-:W-:Y:S01]  /*2a40*/  R2UR UR5, R5 ;  /* 0x00000000050572ca */ /* 0x000fe200000e0000 */
[----:B0-----:R-:W-:-:S12]  /*2a50*/  IMAD.WIDE R8, R2, 0x8, R8 ;  /* 0x0000000802087825 */ /* 0x001fd800078e0208 */
[----:B------:R1:W-:Y:S02]  /*2a60*/  STG.E.64 desc[UR4][R8.64], R6 ;  /* 0x0000000608007986 */ /* 0x0003e4000c101b04 */
.L_x_288:
[----:B------:R-:W-:Y:S05]  /*2a70*/  BSYNC.RECONVERGENT B0 ;  /* 0x0000000000007941 */ /* 0x000fea0003800200 */
.L_x_287:
[----:B------:R-:W-:Y:S06]  /*2a80*/  BAR.SYNC.DEFER_BLOCKING 0x0 ;  /* 0x0000000000007b1d */ /* 0x000fec0000010000 */
[----:B------:R-:W-:Y:S05]  /*2a90*/  EXIT ;  /* 0x000000000000794d */ /* 0x000fea0003800000 */
        .weak           $__internal_4_$__cuda_sm20_div_rn_f64_full
        .type           $__internal_4_$__cuda_sm20_div_rn_f64_full,@function
        .size           $__internal_4_$__cuda_sm20_div_rn_f64_full,($matrix_scalar_op$__internal_accurate_pow - $__internal_4_$__cuda_sm20_div_rn_f64_full)
$__internal_4_$__cuda_sm20_div_rn_f64_full:
        /* <DEDUP_REMOVED lines=15> */
[----:B------:R-:W-:Y:S01]  /*2b90*/  IMAD.MOV.U32 R14, RZ, RZ, 0x1ca00000 ;  /* 0x1ca00000ff0e7424 */ /* 0x000fe200078e00ff */
[----:B------:R-:W-:-:S04]  /*2ba0*/  @!P0 LOP3.LUT R22, R7, 0x7ff00000, RZ, 0xc0, !PT ;  /* 0x7ff0000007168812 */ /* 0x000fc800078ec0ff */
[----:B------:R-:W-:-:S04]  /*2bb0*/  @!P2 SEL R15, R14, 0x63400000, !P3 ;  /* 0x634000000e0fa807 */ /* 0x000fc80005800000 */
[----:B------:R-:W-:-:S04]  /*2bc0*/  @!P2 LOP3.LUT R15, R15, 0x80000000, R11, 0xf8, !PT ;  /* 0x800000000f0fa812 */ /* 0x000fc800078ef80b */
[----:B------:R-:W-:Y:S01]  /*2bd0*/  @!P2 LOP3.LUT R21, R15, 0x100000, RZ, 0xfc, !PT ;  /* 0x001000000f15a812 */ /* 0x000fe200078efcff */
[----:B0-----:R-:W-:Y:S01]  /*2be0*/  DFMA R12, R16, -R6, 1 ;  /* 0x3ff00000100c742b */ /* 0x001fe20000000806 */
[----:B------:R-:W-:-:S07]  /*2bf0*/  IMAD.MOV.U32 R15, RZ, RZ, R3 ;  /* 0x000000ffff0f7224 */ /* 0x000fce00078e0003 */
        /* <DEDUP_REMOVED lines=12> */
[----:B------:R-:W-:Y:S01]  /*2cc0*/  VIADD R23, R22, 0xffffffff ;  /* 0xffffffff16177836 */ /* 0x000fe20000000000 */
[----:B------:R-:W-:-:S04]  /*2cd0*/  DFMA R20, R16, -R6, R12 ;  /* 0x800000061014722b */ /* 0x000fc8000000000c */
[----:B------:R-:W-:-:S04]  /*2ce0*/  ISETP.GT.U32.OR P0, PT, R23, 0x7feffffe, P0 ;  /* 0x7feffffe1700780c */ /* 0x000fc80000704470 */
[----:B------:R-:W-:-:S09]  /*2cf0*/  DFMA R20, R18, R20, R16 ;  /* 0x000000141214722b */ /* 0x000fd20000000010 */
[----:B------:R-:W-:Y:S05]  /*2d00*/  @P0 BRA `(.L_x_333) ;  /* 0x00000000006c0947 */ /* 0x000fea0003800000 */
[----:B------:R-:W-:-:S04]  /*2d10*/  LOP3.LUT R16, R9, 0x7ff00000, RZ, 0xc0, !PT ;  /* 0x7ff0000009107812 */ /* 0x000fc800078ec0ff */
[CC--:B------:R-:W-:Y:S02]  /*2d20*/  VIADDMNMX R10, R3.reuse, -R16.reuse, 0xb9600000, !PT ;  /* 0xb9600000030a7446 */ /* 0x0c0fe40007800910 */
[----:B------:R-:W-:Y:S02]  /*2d30*/  ISETP.GE.U32.AND P0, PT, R3, R16, PT ;  /* 0x000000100300720c */ /* 0x000fe40003f06070 */
[----:B------:R-:W-:Y:S01]  /*2d40*/  VIMNMX R3, PT, PT, R10, 0x46a00000, PT ;  /* 0x46a000000a037848 */ /* 0x000fe20003fe0100 */
[----:B------:R-:W-:Y:S01]  /*2d50*/  IMAD.MOV.U32 R10, RZ, RZ, RZ ;  /* 0x000000ffff0a7224 */ /* 0x000fe200078e00ff */
[----:B------:R-:W-:-:S05]  /*2d60*/  SEL R14, R14, 0x63400000, !P0 ;  /* 0x634000000e0e7807 */ /* 0x000fca0004000000 */
        /* <DEDUP_REMOVED lines=21> */
.L_x_333:
        /* <DEDUP_REMOVED lines=16> */
.L_x_336:
[----:B------:R-:W-:Y:S01]  /*2fc0*/  LOP3.LUT R17, R9, 0x80000, RZ, 0xfc, !PT ;  /* 0x0008000009117812 */ /* 0x000fe200078efcff */
[----:B------:R-:W-:Y:S01]  /*2fd0*/  IMAD.MOV.U32 R16, RZ, RZ, R8 ;  /* 0x000000ffff107224 */ /* 0x000fe200078e0008 */
[----:B------:R-:W-:Y:S06]  /*2fe0*/  BRA `(.L_x_334) ;  /* 0x0000000000087947 */ /* 0x000fec0003800000 */
.L_x_335:
[----:B------:R-:W-:Y:S01]  /*2ff0*/  LOP3.LUT R17, R11, 0x80000, RZ, 0xfc, !PT ;  /* 0x000800000b117812 */ /* 0x000fe200078efcff */
[----:B------:R-:W-:-:S07]  /*3000*/  IMAD.MOV.U32 R16, RZ, RZ, R10 ;  /* 0x000000ffff107224 */ /* 0x000fce00078e000a */
.L_x_334:
[----:B------:R-:W-:Y:S05]  /*3010*/  BSYNC.RECONVERGENT B3 ;  /* 0x0000000000037941 */ /* 0x000fea0003800200 */
.L_x_332:
[----:B------:R-:W-:Y:S02]  /*3020*/  IMAD.MOV.U32 R6, RZ, RZ, R0 ;  /* 0x000000ffff067224 */ /* 0x000fe400078e0000 */
[----:B------:R-:W-:-:S04]  /*3030*/  IMAD.MOV.U32 R7, RZ, RZ, 0x0 ;  /* 0x00000000ff077424 */ /* 0x000fc800078e00ff */
[----:B------:R-:W-:Y:S05]  /*3040*/  RET.REL.NODEC R6 `(matrix_scalar_op) ;  /* 0xffffffcc06ec7950 */ /* 0x000fea0003c3ffff */
        .type           $matrix_scalar_op$__internal_accurate_pow,@function
        .size           $matrix_scalar_op$__internal_accurate_pow,(.L_x_503 - $matrix_scalar_op$__internal_accurate_pow)
$matrix_scalar_op$__internal_accurate_pow:
[----:B------:R-:W-:Y:S01]  /*3050*/  ISETP.GT.U32.AND P2, PT, R27, 0xfffff, PT ;  /* 0x000fffff1b00780c */ /* 0x000fe20003f44070 */
[----:B------:R-:W-:Y:S01]  /*3060*/  IMAD.MOV.U32 R6, RZ, RZ, R10 ;  /* 0x000000ffff067224 */ /* 0x000fe200078e000a */
[----:B------:R-:W-:Y:S01]  /*3070*/  UMOV UR4, 0x7d2cafe2 ;  /* 0x7d2cafe200047882 */ /* 0x000fe20000000000 */
[--C-:B------:R-:W-:Y:S01]  /*3080*/  IMAD.MOV.U32 R7, RZ, RZ, R27.reuse ;  /* 0x000000ffff077224 */ /* 0x100fe200078e001b */
[----:B------:R-:W-:Y:S01]  /*3090*/  UMOV UR5, 0x3eb0f5ff ;  /* 0x3eb0f5ff00057882 */ /* 0x000fe20000000000 */
[--C-:B------:R-:W-:Y:S01]  /*30a0*/  IMAD.MOV.U32 R8, RZ, RZ, R27.reuse ;  /* 0x000000ffff087224 */ /* 0x100fe200078e001b */
[----:B------:R-:W-:Y:S01]  /*30b0*/  SHF.R.U32.HI R27, RZ, 0x14, R27 ;  /* 0x00000014ff1b7819 */ /* 0x000fe2000001161b */
[----:B------:R-:W-:Y:S01]  /*30c0*/  IMAD.MOV.U32 R14, RZ, RZ, RZ ;  /* 0x000000ffff0e7224 */ /* 0x000fe200078e00ff */
[----:B------:R-:W-:Y:S01]  /*30d0*/  UMOV UR6, 0x3b39803f ;  /* 0x3b39803f00067882 */ /* 0x000fe20000000000 */
[----:B------:R-:W-:Y:S01]  /*30e0*/  IMAD.MOV.U32 R16, RZ, RZ, 0x41ad3b5a ;  /* 0x41ad3b5aff107424 */ /* 0x000fe200078e00ff */
[----:B------:R-:W-:Y:S01]  /*30f0*/  UMOV UR7, 0x3c7abc9e ;  /* 0x3c7abc9e00077882 */ /* 0x000fe20000000000 */
[----:B------:R-:W-:-:S02]  /*3100*/  IMAD.MOV.U32 R17, RZ, RZ, 0x3ed0f5d2 ;  /* 0x3ed0f5d2ff117424 */ /* 0x000fc400078e00ff */
[----:B------:R-:W-:-:S10]  /*3110*/  @!P2 DMUL R6, R6, 1.80143985094819840000e+16 ;  /* 0x435000000606a828 */ /* 0x000fd40000000000 */
[----:B------:R-:W-:Y:S01]  /*3120*/  @!P2 IMAD.MOV.U32 R8, RZ, RZ, R7 ;  /* 0x000000ffff08a224 */ /* 0x000fe200078e0007 */
[----:B------:R-:W-:Y:S01]  /*3130*/  @!P2 LEA.HI R27, R7, 0xffffffca, RZ, 0xc ;  /* 0xffffffca071ba811 */ /* 0x000fe200078f60ff */
[----:B------:R-:W-:-:S03]  /*3140*/  @!P2 IMAD.MOV.U32 R10, RZ, RZ, R6 ;  /* 0x000000ffff0aa224 */ /* 0x000fc600078e0006 */
[----:B------:R-:W-:Y:S01]  /*3150*/  LOP3.LUT R8, R8, 0x800fffff, RZ, 0xc0, !PT ;  /* 0x800fffff08087812 */ /* 0x000fe200078ec0ff */
[----:B------:R-:W-:-:S03]  /*3160*/  VIADD R6, R27, 0xfffffc01 ;  /* 0xfffffc011b067836 */ /* 0x000fc60000000000 */
[----:B------:R-:W-:-:S04]  /*3170*/  LOP3.LUT R11, R8, 0x3ff00000, RZ, 0xfc, !PT ;  /* 0x3ff00000080b7812 */ /* 0x000fc800078efcff */
[----:B------:R-:W-:-:S13]  /*3180*/  ISETP.GE.U32.AND P3, PT, R11, 0x3ff6a09f, PT ;  /* 0x3ff6a09f0b00780c */ /* 0x000fda0003f66070 */
[----:B------:R-:W-:Y:S02]  /*3190*/  @P3 VIADD R9, R11, 0xfff00000 ;  /* 0xfff000000b093836 */ /* 0x000fe40000000000 */
[----:B------:R-:W-:Y:S02]  /*31a0*/  @P3 VIADD R6, R27, 0xfffffc02 ;  /* 0xfffffc021b063836 */ /* 0x000fe40000000000 */
[----:B------:R-:W-:Y:S02]  /*31b0*/  @P3 IMAD.MOV.U32 R11, RZ, RZ, R9 ;  /* 0x000000ffff0b3224 */ /* 0x000fe400078e0009 */
[----:B------:R-:W-:-:S04]  /*31c0*/  IMAD.MOV.U32 R27, RZ, RZ, R3 ;  /* 0x000000ffff1b7224 */ /* 0x000fc800078e0003 */
[C---:B------:R-:W-:Y:S01]  /*31d0*/  DADD R12, R10.reuse, 1 ;  /* 0x3ff000000a0c7429 */ /* 0x040fe20000000000 */
[----:B------:R-:W-:Y:S01]  /*31e0*/  IMAD.SHL.U32 R3, R27, 0x2, RZ ;  /* 0x000000021b037824 */ /* 0x000fe200078e00ff */
[----:B------:R-:W-:-:S04]  /*31f0*/  DADD R10, R10, -1 ;  /* 0xbff000000a0a7429 */ /* 0x000fc80000000000 */
[----:B------:R-:W0:Y:S01]  /*3200*/  MUFU.RCP64H R15, R13 ;  /* 0x0000000d000f7308 */ /* 0x000e220000001800 */
[----:B------:R-:W-:Y:S01]  /*3210*/  ISETP.GT.U32.AND P2, PT, R3, -0x2000001, PT ;  /* 0xfdffffff0300780c */ /* 0x000fe20003f44070 */
[----:B0-----:R-:W-:-:S08]  /*3220*/  DFMA R8, -R12, R14, 1 ;  /* 0x3ff000000c08742b */ /* 0x001fd0000000010e */
[----:B------:R-:W-:-:S08]  /*3230*/  DFMA R8, R8, R8, R8 ;  /* 0x000000080808722b */ /* 0x000fd00000000008 */
[----:B------:R-:W-:-:S08]  /*3240*/  DFMA R14, R14, R8, R14 ;  /* 0x000000080e0e722b */ /* 0x000fd0000000000e */
[----:B------:R-:W-:-:S08]  /*3250*/  DMUL R8, R10, R14 ;  /* 0x0000000e0a087228 */ /* 0x000fd00000000000 */
[----:B------:R-:W-:-:S08]  /*3260*/  DFMA R8, R10, R14, R8 ;  /* 0x0000000e0a08722b */ /* 0x000fd00000000008 */
[----:B------:R-:W-:-:S08]  /*3270*/  DMUL R20, R8, R8 ;  /* 0x0000000808147228 */ /* 0x000fd00000000000 */
        /* <DEDUP_REMOVED lines=11> */
[----:B------:R-:W-:Y:S01]  /*3330*/  UMOV UR5, 0x3f624924 ;  /* 0x3f62492400057882 */ /* 0x000fe20000000000 */
[----:B------:R-:W-:-:S05]  /*3340*/  DADD R12, R10, -R8 ;  /* 0x000000000a0c7229 */ /* 0x000fca0000000808 */
[----:B------:R-:W-:Y:S01]  /*3350*/  DFMA R18, R20, R18, UR4 ;  /* 0x0000000414127e2b */ /* 0x000fe20008000012 */
[----:B------:R-:W-:Y:S01]  /*3360*/  UMOV UR4, 0x99999dfb ;  /* 0x99999dfb00047882 */ /* 0x000fe20000000000 */
[----:B------:R-:W-:Y:S01]  /*3370*/  UMOV UR5, 0x3f899999 ;  /* 0x3f89999900057882 */ /* 0x000fe20000000000 */
[----:B------:R-:W-:-:S05]  /*3380*/  DADD R12, R12, R12 ;  /* 0x000000000c0c7229 */ /* 0x000fca000000000c */
[----:B------:R-:W-:Y:S01]  /*3390*/  DFMA R18, R20, R18, UR4 ;  /* 0x0000000414127e2b */ /* 0x000fe20008000012 */
[----:B------:R-:W-:Y:S01]  /*33a0*/  UMOV UR4, 0x55555555 ;  /* 0x5555555500047882 */ /* 0x000fe20000000000 */
[----:B------:R-:W-:Y:S01]  /*33b0*/  UMOV UR5, 0x3fb55555 ;  /* 0x3fb5555500057882 */ /* 0x000fe20000000000 */
[----:B------:R-:W-:-:S05]  /*33c0*/  DFMA R12, R10, -R8, R12 ;  /* 0x800000080a0c722b */ /* 0x000fca000000000c */
[----:B------:R-:W-:-:S03]  /*33d0*/  DFMA R10, R20, R18, UR4 ;  /* 0x00000004140a7e2b */ /* 0x000fc60008000012 */
[----:B------:R-:W-:Y:S02]  /*33e0*/  DMUL R12, R14, R12 ;  /* 0x0000000c0e0c7228 */ /* 0x000fe40000000000 */
[----:B------:R-:W-:-:S03]  /*33f0*/  DMUL R14, R8, R8 ;  /* 0x00000008080e7228 */ /* 0x000fc60000000000 */
[----:B------:R-:W-:Y:S01]  /*3400*/  DADD R16, -R10, UR4 ;  /* 0x000000040a107e29 */ /* 0x000fe20008000100 */
[----:B------:R-:W-:Y:S01]  /*3410*/  UMOV UR4, 0xb9e7b0 ;  /* 0x00b9e7b000047882 */ /* 0x000fe20000000000 */
[----:B------:R-:W-:-:S03]  /*3420*/  UMOV UR5, 0x3c46a4cb ;  /* 0x3c46a4cb00057882 */ /* 0x000fc60000000000 */
[----:B------:R-:W-:-:S03]  /*3430*/  DMUL R22, R8, R14 ;  /* 0x0000000e08167228 */ /* 0x000fc60000000000 */
[----:B------:R-:W-:Y:S02]  /*3440*/  DFMA R16, R20, R18, R16 ;  /* 0x000000121410722b */ /* 0x000fe40000000010 */
[----:B------:R-:W-:Y:S01]  /*3450*/  DFMA R18, R8, R8, -R14 ;  /* 0x000000080812722b */ /* 0x000fe2000000080e */
[----:B------:R-:W-:Y:S02]  /*3460*/  VIADD R21, R13, 0x100000 ;  /* 0x001000000d157836 */ /* 0x000fe40000000000 */
[----:B------:R-:W-:-:S06]  /*3470*/  IMAD.MOV.U32 R20, RZ, RZ, R12 ;  /* 0x000000ffff147224 */ /* 0x000fcc00078e000c */
[----:B------:R-:W-:Y:S02]  /*3480*/  DFMA R18, R8, R20, R18 ;  /* 0x000000140812722b */ /* 0x000fe40000000012 */
[----:B------:R-:W-:Y:S01]  /*3490*/  DADD R20, R16, -UR4 ;  /* 0x8000000410147e29 */ /* 0x000fe20008000000 */
[----:B------:R-:W-:Y:S01]  /*34a0*/  UMOV UR4, 0x80000000 ;  /* 0x8000000000047882 */ /* 0x000fe20000000000 */
[----:B------:R-:W-:Y:S01]  /*34b0*/  DFMA R16, R8, R14, -R22 ;  /* 0x0000000e0810722b */ /* 0x000fe20000000816 */
[----:B------:R-:W-:-:S07]  /*34c0*/  UMOV UR5, 0x43300000 ;  /* 0x4330000000057882 */ /* 0x000fce0000000000 */
[----:B------:R-:W-:Y:S02]  /*34d0*/  DFMA R16, R12, R14, R16 ;  /* 0x0000000e0c10722b */ /* 0x000fe40000000010 */
[----:B------:R-:W-:-:S06]  /*34e0*/  DADD R14, R10, R20 ;  /* 0x000000000a0e7229 */ /* 0x000fcc0000000014 */
[----:B------:R-:W-:Y:S02]  /*34f0*/  DFMA R16, R8, R18, R16 ;  /* 0x000000120810722b */ /* 0x000fe40000000010 */
[----:B------:R-:W-:Y:S02]  /*3500*/  DADD R18, R10, -R14 ;  /* 0x000000000a127229 */ /* 0x000fe4000000080e */
[----:B------:R-:W-:-:S06]  /*3510*/  DMUL R10, R14, R22 ;  /* 0x000000160e0a7228 */ /* 0x000fcc0000000000 */
[----:B------:R-:W-:Y:S02]  /*3520*/  DADD R20, R20, R18 ;  /* 0x0000000014147229 */ /* 0x000fe40000000012 */
[----:B------:R-:W-:-:S08]  /*3530*/  DFMA R18, R14, R22, -R10 ;  /* 0x000000160e12722b */ /* 0x000fd0000000080a */
[----:B------:R-:W-:-:S08]  /*3540*/  DFMA R16, R14, R16, R18 ;  /* 0x000000100e10722b */ /* 0x000fd00000000012 */
[----:B------:R-:W-:-:S08]  /*3550*/  DFMA R20, R20, R22, R16 ;  /* 0x000000161414722b */ /* 0x000fd00000000010 */
[----:B------:R-:W-:-:S08]  /*3560*/  DADD R14, R10, R20 ;  /* 0x000000000a0e7229 */ /* 0x000fd00000000014 */
[--C-:B------:R-:W-:Y:S02]  /*3570*/  DADD R16, R8, R14.reuse ;  /* 0x0000000008107229 */ /* 0x100fe4000000000e */
[----:B------:R-:W-:-:S06]  /*3580*/  DADD R10, R10, -R14 ;  /* 0x000000000a0a7229 */ /* 0x000fcc000000080e */
[----:B------:R-:W-:Y:S02]  /*3590*/  DADD R8, R8, -R16 ;  /* 0x0000000008087229 */ /* 0x000fe40000000810 */
[----:B------:R-:W-:-:S06]  /*35a0*/  DADD R10, R20, R10 ;  /* 0x00000000140a7229 */ /* 0x000fcc000000000a */
[----:B------:R-:W-:-:S08]  /*35b0*/  DADD R8, R14, R8 ;  /* 0x000000000e087229 */ /* 0x000fd00000000008 */
[----:B------:R-:W-:-:S08]  /*35c0*/  DADD R8, R10, R8 ;  /* 0x000000000a087229 */ /* 0x000fd00000000008 */
[----:B------:R-:W-:Y:S01]  /*35d0*/  DADD R12, R12, R8 ;  /* 0x000000000c0c7229 */ /* 0x000fe20000000008 */
[----:B------:R-:W-:Y:S01]  /*35e0*/  LOP3.LUT R8, R6, 0x80000000, RZ, 0x3c, !PT ;  /* 0x8000000006087812 */ /* 0x000fe200078e3cff */
[----:B------:R-:W-:-:S06]  /*35f0*/  IMAD.MOV.U32 R9, RZ, RZ, 0x43300000 ;  /* 0x43300000ff097424 */ /* 0x000fcc00078e00ff */
[----:B------:R-:W-:Y:S02]  /*3600*/  DADD R10, R16, R12 ;  /* 0x00000000100a7229 */ /* 0x000fe4000000000c */
[----:B------:R-:W-:Y:S01]  /*3610*/  DADD R8, R8, -UR4 ;  /* 0x8000000408087e29 */ /* 0x000fe20008000000 */
[----:B------:R-:W-:Y:S01]  /*3620*/  UMOV UR4, 0xfefa39ef ;  /* 0xfefa39ef00047882 */ /* 0x000fe20000000000 */
[----:B------:R-:W-:-:S04]  /*3630*/  UMOV UR5, 0x3fe62e42 ;  /* 0x3fe62e4200057882 */ /* 0x000fc80000000000 */
[--C-:B------:R-:W-:Y:S02]  /*3640*/  DADD R16, R16, -R10.reuse ;  /* 0x0000000010107229 */ /* 0x100fe4000000080a */
[----:B------:R-:W-:-:S06]  /*3650*/  DFMA R6, R8, UR4, R10 ;  /* 0x0000000408067c2b */ /* 0x000fcc000800000a */
[----:B------:R-:W-:Y:S02]  /*3660*/  DADD R16, R12, R16 ;  /* 0x000000000c107229 */ /* 0x000fe40000000010 */
[----:B------:R-:W-:-:S08]  /*3670*/  DFMA R14, R8, -UR4, R6 ;  /* 0x80000004080e7c2b */ /* 0x000fd00008000006 */
[----:B------:R-:W-:-:S08]  /*3680*/  DADD R14, -R10, R14 ;  /* 0x000000000a0e7229 */ /* 0x000fd0000000010e */
[----:B------:R-:W-:-:S08]  /*3690*/  DADD R14, R16, -R14 ;  /* 0x00000000100e7229 */ /* 0x000fd0000000080e */
[----:B------:R-:W-:Y:S01]  /*36a0*/  DFMA R8, R8, UR6, R14 ;  /* 0x0000000608087c2b */ /* 0x000fe2000800000e */
[----:B------:R-:W-:Y:S01]  /*36b0*/  LOP3.LUT R15, R27, 0xff0fffff, RZ, 0xc0, !PT ;  /* 0xff0fffff1b0f7812 */ /* 0x000fe200078ec0ff */
[----:B------:R-:W-:-:S03]  /*36c0*/  IMAD.MOV.U32 R14, RZ, RZ, R26 ;  /* 0x000000ffff0e7224 */ /* 0x000fc600078e001a */
[----:B------:R-:W-:-:S03]  /*36d0*/  SEL R15, R15, R27, P2 ;  /* 0x0000001b0f0f7207 */ /* 0x000fc60001000000 */
[----:B------:R-:W-:-:S08]  /*36e0*/  DADD R10, R6, R8 ;  /* 0x00000000060a7229 */ /* 0x000fd00000000008 */
[----:B------:R-:W-:Y:S02]  /*36f0*/  DADD R12, R6, -R10 ;  /* 0x00000000060c7229 */ /* 0x000fe4000000080a */
[----:B------:R-:W-:-:S06]  /*3700*/  DMUL R6, R10, R14 ;  /* 0x0000000e0a067228 */ /* 0x000fcc0000000000 */
[----:B------:R-:W-:Y:S02]  /*3710*/  DADD R12, R8, R12 ;  /* 0x00000000080c7229 */ /* 0x000fe4000000000c */
[----:B------:R-:W-:-:S08]  /*3720*/  DFMA R10, R10, R14, -R6 ;  /* 0x0000000e0a0a722b */ /* 0x000fd00000000806 */
[----:B------:R-:W-:Y:S01]  /*3730*/  DFMA R12, R12, R14, R10 ;  /* 0x0000000e0c0c722b */ /* 0x000fe2000000000a */
[----:B------:R-:W-:Y:S02]  /*3740*/  IMAD.MOV.U32 R10, RZ, RZ, 0x652b82fe ;  /* 0x652b82feff0a7424 */ /* 0x000fe400078e00ff */
[----:B------:R-:W-:-:S05]  /*3750*/  IMAD.MOV.U32 R11, RZ, RZ, 0x3ff71547 ;  /* 0x3ff71547ff0b7424 */ /* 0x000fca00078e00ff */
[----:B------:R-:W-:-:S08]  /*3760*/  DADD R8, R6, R12 ;  /* 0x0000000006087229 */ /* 0x000fd0000000000c */
[----:B------:R-:W-:Y:S02]  /*3770*/  DFMA R10, R8, R10, 6.75539944105574400000e+15 ;  /* 0x43380000080a742b */ /* 0x000fe4000000000a */
[----:B------:R-:W-:Y:S01]  /*3780*/  FSETP.GEU.AND P2, PT, |R9|, 4.1917929649353027344, PT ;  /* 0x4086232b0900780b */ /* 0x000fe20003f4e200 */
[----:B------:R-:W-:-:S05]  /*3790*/  DADD R6, R6, -R8 ;  /* 0x0000000006067229 */ /* 0x000fca0000000808 */
[----:B------:R-:W-:-:S03]  /*37a0*/  DADD R14, R10, -6.75539944105574400000e+15 ;  /* 0xc33800000a0e7429 */ /* 0x000fc60000000000 */
[----:B------:R-:W-:-:S05]  /*37b0*/  DADD R12, R12, R6 ;  /* 0x000000000c0c7229 */ /* 0x000fca0000000006 */
[----:B------:R-:W-:Y:S01]  /*37c0*/  DFMA R16, R14, -UR4, R8 ;  /* 0x800000040e107c2b */ /* 0x000fe20008000008 */
[----:B------:R-:W-:Y:S01]  /*37d0*/  UMOV UR4, 0x3b39803f ;  /* 0x3b39803f00047882 */ /* 0x000fe20000000000 */
[----:B------:R-:W-:-:S06]  /*37e0*/  UMOV UR5, 0x3c7abc9e ;  /* 0x3c7abc9e00057882 */ /* 0x000fcc0000000000 */
[----:B------:R-:W-:Y:S01]  /*37f0*/  DFMA R14, R14, -UR4, R16 ;  /* 0x800000040e0e7c2b */ /* 0x000fe20008000010 */
[----:B------:R-:W-:Y:S01]  /*3800*/  UMOV UR4, 0x69ce2bdf ;  /* 0x69ce2bdf00047882 */ /* 0x000fe20000000000 */
[----:B------:R-:W-:Y:S01]  /*3810*/  IMAD.MOV.U32 R16, RZ, RZ, -0x35dec16 ;  /* 0xfca213eaff107424 */ /* 0x000fe200078e00ff */
[----:B------:R-:W-:Y:S01]  /*3820*/  UMOV UR5, 0x3e5ade15 ;  /* 0x3e5ade1500057882 */ /* 0x000fe20000000000 */
[----:B------:R-:W-:-:S06]  /*3830*/  IMAD.MOV.U32 R17, RZ, RZ, 0x3e928af3 ;  /* 0x3e928af3ff117424 */ /* 0x000fcc00078e00ff */
        /* <DEDUP_REMOVED lines=36> */
[----:B------:R-:W-:-:S05]  /*3a80*/  @!P3 SHF.R.S32.HI R3, RZ, 0x1, R3 ;  /* 0x00000001ff03b819 */ /* 0x000fca0000011403 */
[----:B------:R-:W-:Y:S02]  /*3a90*/  @!P3 IMAD.IADD R8, R10, 0x1, -R3 ;  /* 0x000000010a08b824 */ /* 0x000fe400078e0a03 */
[----:B------:R-:W-:-:S03]  /*3aa0*/  @!P3 IMAD R15, R3, 0x100000, R15 ;  /* 0x00100000030fb824 */ /* 0x000fc600078e020f */
[----:B------:R-:W-:Y:S01]  /*3ab0*/  @!P3 LEA R9, R8, 0x3ff00000, 0x14 ;  /* 0x3ff000000809b811 */ /* 0x000fe200078ea0ff */
[----:B------:R-:W-:-:S06]  /*3ac0*/  @!P3 IMAD.MOV.U32 R8, RZ, RZ, RZ ;  /* 0x000000ffff08b224 */ /* 0x000fcc00078e00ff */
[----:B------:R-:W-:-:S11]  /*3ad0*/  @!P3 DMUL R6, R14, R8 ;  /* 0x000000080e06b228 */ /* 0x000fd60000000000 */
.L_x_337:
[----:B------:R-:W-:Y:S01]  /*3ae0*/  DFMA R12, R12, R6, R6 ;  /* 0x000000060c0c722b */ /* 0x000fe20000000006 */
[----:B------:R-:W-:Y:S01]  /*3af0*/  IMAD.MOV.U32 R8, RZ, RZ, R0 ;  /* 0x000000ffff087224 */ /* 0x000fe200078e0000 */
[----:B------:R-:W-:Y:S01]  /*3b00*/  DSETP.NEU.AND P2, PT, |R6|, +INF , PT ;  /* 0x7ff000000600742a */ /* 0x000fe20003f4d200 */
[----:B------:R-:W-:-:S07]  /*3b10*/  IMAD.MOV.U32 R9, RZ, RZ, 0x0 ;  /* 0x00000000ff097424 */ /* 0x000fce00078e00ff */
[----:B------:R-:W-:Y:S02]  /*3b20*/  FSEL R6, R6, R12, !P2 ;  /* 0x0000000c06067208 */ /* 0x000fe40005000000 */
[----:B------:R-:W-:Y:S01]  /*3b30*/  FSEL R7, R7, R13, !P2 ;  /* 0x0000000d07077208 */ /* 0x000fe20005000000 */
[----:B------:R-:W-:Y:S06]  /*3b40*/  RET.REL.NODEC R8 `(matrix_scalar_op) ;  /* 0xffffffc4082c7950 */ /* 0x000fec0003c3ffff */
.L_x_338:
        /* <DEDUP_REMOVED lines=11> */
.L_x_503:


//--------------------- .text.matrix_matrix_cellwise_op --------------------------
	.section	.text.matrix_matrix_cellwise_op,"ax",@progbits
	.align	128
        .global         matrix_matrix_cellwise_op
        .type           matrix_matrix_cellwise_op,@function
        .size           matrix_matrix_cellwise_op,(.L_x_505 - matrix_matrix_cellwise_op)
        .other          matrix_matrix_cellwise_op,@"STO_CUDA_ENTRY STV_DEFAULT"
matrix_matrix_cellwise_op:
.text.matrix_matrix_cellwise_op:
[----:B------:R-:W-:Y:S08]  /*0000*/  LDC R1, c[0x0][0x37c] ;  /* 0x0000df00ff017b82 */ /* 0x000ff00000000800 */
[----:B------:R-:W0:Y:S01]  /*0010*/  LDC R0, c[0x0][0x39c] ;  /* 0x0000e700ff007b82 */ /* 0x000e220000000800 */
[----:B------:R-:W1:Y:S07]  /*0020*/  S2R R6, SR_TID.X ;  /* 0x0000000000067919 */ /* 0x000e6e0000002100 */
[----:B------:R-:W1:Y:S08]  /*0030*/  S2UR UR4, SR_CTAID.X ;  /* 0x00000000000479c3 */ /* 0x000e700000002500 */
[----:B------:R-:W1:Y:S01]  /*0040*/  LDC R9, c[0x0][0x360] ;  /* 0x0000d800ff097b82 */ /* 0x000e620000000800 */
[----:B0-----:R-:W-:-:S04]  /*0050*/  IABS R5, R0 ;  /* 0x0000000000057213 */ /* 0x001fc80000000000 */
[----:B------:R-:W0:Y:S01]  /*0060*/  I2F.RP R4, R5 ;  /* 0x0000000500047306 */ /* 0x000e220000209400 */
[----:B-1----:R-:W-:Y:S01]  /*0070*/  IMAD R9, R9, UR4, R6 ;  /* 0x0000000409097c24 */ /* 0x002fe2000f8e0206 */
[----:B------:R-:W1:Y:S06]  /*0080*/  LDCU UR4, c[0x0][0x398] ;  /* 0x00007300ff0477ac */ /* 0x000e6c0008000800 */
[----:B0-----:R-:W0:Y:S02]  /*0090*/  MUFU.RCP R4, R4 ;  /* 0x0000000400047308 */ /* 0x001e240000001000 */
[----:B0-----:R-:W-:Y:S01]  /*00a0*/  VIADD R2, R4, 0xffffffe ;  /* 0x0ffffffe04027836 */ /* 0x001fe20000000000 */
[----:B------:R-:W-:-:S05]  /*00b0*/  IABS R4, R9 ;  /* 0x0000000900047213 */ /* 0x000fca0000000000 */
[----:B------:R0:W2:Y:S02]  /*00c0*/  F2I.FTZ.U32.TRUNC.NTZ R3, R2 ;  /* 0x0000000200037305 */ /* 0x0000a4000021f000 */
[----:B0-----:R-:W-:Y:S02]  /*00d0*/  IMAD.MOV.U32 R2, RZ, RZ, RZ ;  /* 0x000000ffff027224 */ /* 0x001fe400078e00ff */
[----:B--2---:R-:W-:-:S04]  /*00e0*/  IMAD.MOV R8, RZ, RZ, -R3 ;  /* 0x000000ffff087224 */ /* 0x004fc800078e0a03 */
[----:B------:R-:W-:-:S04]  /*00f0*/  IMAD R7, R8, R5, RZ ;  /* 0x0000000508077224 */ /* 0x000fc800078e02ff */
[----:B------:R-:W-:-:S06]  /*0100*/  IMAD.HI.U32 R3, R3, R7, R2 ;  /* 0x0000000703037227 */ /* 0x000fcc00078e0002 */
[----:B------:R-:W-:-:S04]  /*0110*/  IMAD.HI.U32 R3, R3, R4, RZ ;  /* 0x0000000403037227 */ /* 0x000fc800078e00ff */
[----:B------:R-:W-:-:S04]  /*0120*/  IMAD.MOV R6, RZ, RZ, -R3 ;  /* 0x000000ffff067224 */ /* 0x000fc800078e0a03 */
[----:B------:R-:W-:-:S05]  /*0130*/  IMAD R2, R5, R6, R4 ;  /* 0x0000000605027224 */ /* 0x000fca00078e0204 */
[----:B------:R-:W-:-:S13]  /*0140*/  ISETP.GT.U32.AND P1, PT, R5, R2, PT ;  /* 0x000000020500720c */ /* 0x000fda0003f24070 */
[----:B------:R-:W-:Y:S02]  /*0150*/  @!P1 IMAD.IADD R2, R2, 0x1, -R5 ;  /* 0x0000000102029824 */ /* 0x000fe400078e0a05 */
[----:B------:R-:W-:Y:S01]  /*0160*/  @!P1 VIADD R3, R3, 0x1 ;  /* 0x0000000103039836 */ /* 0x000fe20000000000 */
[----:B------:R-:W-:Y:S02]  /*0170*/  ISETP.NE.AND P1, PT, R0, RZ, PT ;  /* 0x000000ff0000720c */ /* 0x000fe40003f25270 */
[----:B------:R-:W-:Y:S02]  /*0180*/  ISETP.GE.U32.AND P0, PT, R2, R5, PT ;  /* 0x000000050200720c */ /* 0x000fe40003f06070 */
[----:B------:R-:W-:-:S04]  /*0190*/  LOP3.LUT R2, R9, R0, RZ, 0x3c, !PT ;  /* 0x0000000009027212 */ /* 0x000fc800078e3cff */
[----:B------:R-:W-:-:S07]  /*01a0*/  ISETP.GE.AND P2, PT, R2, RZ, PT ;  /* 0x000000ff0200720c */ /* 0x000fce0003f46270 */
[----:B------:R-:W-:-:S06]  /*01b0*/  @P0 VIADD R3, R3, 0x1 ;  /* 0x0000000103030836 */ /* 0x000fcc0000000000 */
[----:B------:R-:W-:Y:S01]  /*01c0*/  @!P2 IMAD.MOV R3, RZ, RZ, -R3 ;  /* 0x000000ffff03a224 */ /* 0x000fe200078e0a03 */
[----:B------:R-:W-:-:S04]  /*01d0*/  @!P1 LOP3.LUT R3, RZ, R0, RZ, 0x33, !PT ;  /* 0x00000000ff039212 */ /* 0x000fc800078e33ff */
[----:B-1----:R-:W-:-:S04]  /*01e0*/  ISETP.GE.AND P0, PT, R3, UR4, PT ;  /* 0x0000000403007c0c */ /* 0x002fc8000bf06270 */
[----:B------:R-:W-:-:S13]  /*01f0*/  ISETP.LT.OR P0, PT, R0, RZ, P0 ;  /* 0x000000ff0000720c */ /* 0x000fda0000701670 */
[----:B------:R-:W-:Y:S05]  /*0200*/  @P0 EXIT ;  /* 0x000000000000094d */ /* 0x000fea0003800000 */
[----:B------:R-:W0:Y:S01]  /*0210*/  LDC R8, c[0x0][0x3a0] ;  /* 0x0000e800ff087b82 */ /* 0x000e220000000800 */
[----:B------:R-:W-:Y:S01]  /*0220*/  IMAD.MOV R2, RZ, RZ, -R3 ;  /* 0x000000ffff027224 */ /* 0x000fe200078e0a03 */
[----:B------:R-:W1:Y:S03]  /*0230*/  LDCU.64 UR4, c[0x0][0x358] ;  /* 0x00006b00ff0477ac */ /* 0x000e660008000a00 */
[----:B------:R-:W-:Y:S02]  /*0240*/  IMAD R2, R0, R2, R9 ;  /* 0x0000000200027224 */ /* 0x000fe400078e0209 */
[----:B------:R-:W-:Y:S01]  /*0250*/  IMAD.MOV.U32 R9, RZ, RZ, R3 ;  /* 0x000000ffff097224 */ /* 0x000fe200078e0003 */
[----:B------:R-:W2:Y:S01]  /*0260*/  LDC R10, c[0x0][0x3a4] ;  /* 0x0000e900ff0a7b82 */ /* 0x000ea20000000800 */
[----:B------:R-:W-:-:S07]  /*0270*/  IMAD R0, R3, R0, R2 ;  /* 0x0000000003007224 */ /* 0x000fce00078e0202 */
[----:B------:R-:W3:Y:S08]  /*0280*/  LDC.64 R4, c[0x0][0x380] ;  /* 0x0000e000ff047b82 */ /* 0x000ef00000000a00 */
[----:B------:R-:W4:Y:S01]  /*0290*/  LDC.64 R6, c[0x0][0x388] ;  /* 0x0000e200ff067b82 */ /* 0x000f220000000a00 */
[----:B0-----:R-:W-:Y:S02]  /*02a0*/  ISETP.NE.AND P0, PT, R8, 0x1, PT ;  /* 0x000000010800780c */ /* 0x001fe40003f05270 */
[----:B--2---:R-:W-:-:S11]  /*02b0*/  ISETP.NE.AND P1, PT, R10, 0x1, PT ;  /* 0x000000010a00780c */ /* 0x004fd60003f25270 */
[----:B-1----:R-:W-:Y:S05]  /*02c0*/  @!P0 BRA `(.L_x_339) ;  /* 0x00000000000c8947 */ /* 0x002fea0003800000 */
[----:B------:R-:W-:Y:S01]  /*02d0*/  ISETP.NE.AND P0, PT, R8, 0x2, PT ;  /* 0x000000020800780c */ /* 0x000fe20003f05270 */
[----:B------:R-:W-:-:S12]  /*02e0*/  IMAD.MOV.U32 R9, RZ, RZ, R2 ;  /* 0x000000ffff097224 */ /* 0x000fd800078e0002 */
[----:B------:R-:W-:-:S07]  /*02f0*/  @P0 IMAD.MOV.U32 R9, RZ, RZ, R0 ;  /* 0x000000ffff090224 */ /* 0x000fce00078e0000 */
.L_x_339:
[----:B------:R-:W-:Y:S05]  /*0300*/  @!P1 BRA `(.L_x_340) ;  /* 0x00000000000c9947 */ /* 0x000fea0003800000 */
[----:B------:R-:W-:Y:S01]  /*0310*/  ISETP.NE.AND P0, PT, R10, 0x2, PT ;  /* 0x000000020a00780c */ /* 0x000fe20003f05270 */
[----:B------:R-:W-:-:S12]  /*0320*/  IMAD.MOV.U32 R3, RZ, RZ, R2 ;  /* 0x000000ffff037224 */ /* 0x000fd800078e0002 */
[----:B------:R-:W-:-:S07]  /*0330*/  @P0 IMAD.MOV.U32 R3, RZ, RZ, R0 ;  /* 0x000000ffff030224 */ /* 0x000fce00078e0000 */
.L_x_340:
[----:B---3--:R-:W-:Y:S01]  /*0340*/  IMAD.WIDE R4, R9, 0x8, R4 ;  /* 0x0000000809047825 */ /* 0x008fe200078e0204 */
[----:B------:R-:W0:Y:S03]  /*0350*/  LDC R8, c[0x0][0x3a8] ;  /* 0x0000ea00ff087b82 */ /* 0x000e260000000800 */
[----:B----4-:R-:W-:Y:S02]  /*0360*/  IMAD.WIDE R6, R3, 0x8, R6 ;  /* 0x0000000803067825 */ /* 0x010fe400078e0206 */
[----:B------:R-:W5:Y:S04]  /*0370*/  LDG.E.64 R4, desc[UR4][R4.64] ;  /* 0x0000000404047981 */ /* 0x000f68000c1e1b00 */
[----:B------:R-:W5:Y:S01]  /*0380*/  LDG.E.64 R6, desc[UR4][R6.64] ;  /* 0x0000000406067981 */ /* 0x000f62000c1e1b00 */
[----:B------:R-:W-:-:S02]  /*0390*/  IMAD.MOV.U32 R2, RZ, RZ, -0x1 ;  /* 0xffffffffff027424 */ /* 0x000fc400078e00ff */
[----:B------:R-:W-:Y:S01]  /*03a0*/  IMAD.MOV.U32 R3, RZ, RZ, 0x7fefffff ;  /* 0x7fefffffff037424 */ /* 0x000fe200078e00ff */
[----:B0-----:R-:W-:-:S13]  /*03b0*/  ISETP.GT.AND P0, PT, R8, 0x8, PT ;  /* 0x000000080800780c */ /* 0x001fda0003f04270 */
        /* <DEDUP_REMOVED lines=9> */
.L_x_460:
[----:B------:R-:W-:Y:S05]  /*0450*/  BRX R8 -0x460                                                            (*"BRANCH_TARGETS .L_x_461,.L_x_462,.L_x_344"*) ;  /* 0xfffffff808e87949 */ /* 0x000fea000383ffff */
.L_x_462:
[----:B-----5:R-:W-:Y:S01]  /*0460*/  DADD R2, R4, -R6 ;  /* 0x0000000004027229 */ /* 0x020fe20000000806 */
[----:B------:R-:W-:Y:S10]  /*0470*/  BRA `(.L_x_344) ;  /* 0x0000001000387947 */ /* 0x000ff40003800000 */
.L_x_461:
[----:B-----5:R-:W-:Y:S01]  /*0480*/  DADD R2, R4, R6 ;  /* 0x0000000004027229 */ /* 0x020fe20000000006 */
[----:B------:R-:W-:Y:S10]  /*0490*/  BRA `(.L_x_344) ;  /* 0x0000001000307947 */ /* 0x000ff40003800000 */
.L_x_343:
[----:B------:R-:W-:-:S05]  /*04a0*/  IMAD.MOV.U32 R9, RZ, RZ, -0x2 ;  /* 0xfffffffeff097424 */ /* 0x000fca00078e00ff */
[----:B------:R-:W-:-:S05]  /*04b0*/  VIADDMNMX.U32 R8, R8, R9, 0x2, PT ;  /* 0x0000000208087446 */ /* 0x000fca0003800009 */
[----:B------:R-:W-:-:S04]  /*04c0*/  IMAD.SHL.U32 R10, R8, 0x4, RZ ;  /* 0x00000004080a7824 */ /* 0x000fc800078e00ff */
[----:B------:R-:W0:Y:S02]  /*04d0*/  LDC R8, c[0x2][R10+0xc] ;  /* 0x008003000a087b82 */ /* 0x000e240000000800 */
[----:B0-----:R-:W-:-:S04]  /*04e0*/  SHF.R.S32.HI R9, RZ, 0x1f, R8 ;  /* 0x0000001fff097819 */ /* 0x001fc80000011408 */
.L_x_464:
[----:B------:R-:W-:Y:S05]  /*04f0*/  BRX R8 -0x500                                                            (*"BRANCH_TARGETS .L_x_465,.L_x_466,.L_x_344"*) ;  /* 0xfffffff808c07949 */ /* 0x000fea000383ffff */
.L_x_466:
[----:B-----5:R-:W0:Y:S01]  /*0500*/  MUFU.RCP64H R3, R7 ;  /* 0x0000000700037308 */ /* 0x020e220000001800 */
[----:B------:R-:W-:Y:S01]  /*0510*/  IMAD.MOV.U32 R2, RZ, RZ, 0x1 ;  /* 0x00000001ff027424 */ /* 0x000fe200078e00ff */
[----:B------:R-:W-:Y:S01]  /*0520*/  FSETP.GEU.AND P1, PT, |R5|, 6.5827683646048100446e-37, PT ;  /* 0x036000000500780b */ /* 0x000fe20003f2e200 */
[----:B------:R-:W-:Y:S04]  /*0530*/  BSSY.RECONVERGENT B0, `(.L_x_345) ;  /* 0x0000012000007945 */ /* 0x000fe80003800200 */
        /* <DEDUP_REMOVED lines=11> */
[----:B------:R-:W-:Y:S01]  /*05f0*/  IMAD.MOV.U32 R12, RZ, RZ, R4 ;  /* 0x000000ffff0c7224 */ /* 0x000fe200078e0004 */
[----:B------:R-:W-:Y:S01]  /*0600*/  MOV R14, 0x650 ;  /* 0x00000650000e7802 */ /* 0x000fe20000000f00 */
[----:B------:R-:W-:Y:S02]  /*0610*/  IMAD.MOV.U32 R13, RZ, RZ, R5 ;  /* 0x000000ffff0d7224 */ /* 0x000fe400078e0005 */
[----:B------:R-:W-:Y:S02]  /*0620*/  IMAD.MOV.U32 R10, RZ, RZ, R6 ;  /* 0x000000ffff0a7224 */ /* 0x000fe400078e0006 */
[----:B------:R-:W-:-:S07]  /*0630*/  IMAD.MOV.U32 R11, RZ, RZ, R7 ;  /* 0x000000ffff0b7224 */ /* 0x000fce00078e0007 */
[----:B------:R-:W-:Y:S05]  /*0640*/  CALL.REL.NOINC `($__internal_5_$__cuda_sm20_div_rn_f64_full) ;  /* 0x0000000c00d87944 */ /* 0x000fea0003c00000 */
.L_x_346:
[----:B------:R-:W-:Y:S05]  /*0650*/  BSYNC.RECONVERGENT B0 ;  /* 0x0000000000007941 */ /* 0x000fea0003800200 */
.L_x_345:
[----:B------:R-:W-:Y:S05]  /*0660*/  BRA `(.L_x_344) ;  /* 0x0000000c00bc7947 */ /* 0x000fea0003800000 */
.L_x_465:
[----:B-----5:R-:W-:Y:S01]  /*0670*/  DMUL R2, R4, R6 ;  /* 0x0000000604027228 */ /* 0x020fe20000000000 */
[----:B------:R-:W-:Y:S10]  /*0680*/  BRA `(.L_x_344) ;  /* 0x0000000c00b47947 */ /* 0x000ff40003800000 */
.L_x_342:
[----:B------:R-:W-:-:S13]  /*0690*/  ISETP.GT.AND P0, PT, R8, 0x5, PT ;  /* 0x000000050800780c */ /* 0x000fda0003f04270 */
[----:B------:R-:W-:Y:S05]  /*06a0*/  @P0 BRA `(.L_x_347) ;  /* 0x0000000400480947 */ /* 0x000fea0003800000 */
[----:B------:R-:W-:-:S05]  /*06b0*/  VIADD R8, R8, 0xfffffffc ;  /* 0xfffffffc08087836 */ /* 0x000fca0000000000 */
[----:B------:R-:W-:-:S05]  /*06c0*/  VIMNMX.U32 R8, PT, PT, R8, 0x2, PT ;  /* 0x0000000208087848 */ /* 0x000fca0003fe0000 */
[----:B------:R-:W-:-:S04]  /*06d0*/  IMAD.SHL.U32 R10, R8, 0x4, RZ ;  /* 0x00000004080a7824 */ /* 0x000fc800078e00ff */
[----:B------:R-:W0:Y:S02]  /*06e0*/  LDC R8, c[0x2][R10+0x18] ;  /* 0x008006000a087b82 */ /* 0x000e240000000800 */
[----:B0-----:R-:W-:-:S04]  /*06f0*/  SHF.R.S32.HI R9, RZ, 0x1f, R8 ;  /* 0x0000001fff097819 */ /* 0x001fc80000011408 */
.L_x_468:
[----:B------:R-:W-:Y:S05]  /*0700*/  BRX R8 -0x710                                                            (*"BRANCH_TARGETS .L_x_469,.L_x_470,.L_x_344"*) ;  /* 0xfffffff8083c7949 */ /* 0x000fea000383ffff */
.L_x_470:
[----:B-----5:R-:W-:Y:S01]  /*0710*/  DSETP.GEU.AND P0, PT, R4, R6, PT ;  /* 0x000000060400722a */ /* 0x020fe20003f0e000 */
[----:B------:R-:W-:-:S05]  /*0720*/  IMAD.MOV.U32 R2, RZ, RZ, RZ ;  /* 0x000000ffff027224 */ /* 0x000fca00078e00ff */
[----:B------:R-:W-:Y:S01]  /*0730*/  FSEL R3, RZ, 1.875, P0 ;  /* 0x3ff00000ff037808 */ /* 0x000fe20000000000 */
[----:B------:R-:W-:Y:S07]  /*0740*/  BRA `(.L_x_344) ;  /* 0x0000000c00847947 */ /* 0x000fee0003800000 */
.L_x_469:
[----:B-----5:R-:W-:Y:S01]  /*0750*/  SHF.R.U32.HI R2, RZ, 0x14, R7 ;  /* 0x00000014ff027819 */ /* 0x020fe20000011607 */
[----:B------:R-:W-:Y:S01]  /*0760*/  DSETP.NEU.AND P2, PT, R4, RZ, PT ;  /* 0x000000ff0400722a */ /* 0x000fe20003f4d000 */
[----:B------:R-:W-:Y:S02]  /*0770*/  BSSY.RECONVERGENT B0, `(.L_x_348) ;  /* 0x000001f000007945 */ /* 0x000fe40003800200 */
[----:B------:R-:W-:-:S03]  /*0780*/  LOP3.LUT R2, R2, 0x7ff, RZ, 0xc0, !PT ;  /* 0x000007ff02027812 */ /* 0x000fc600078ec0ff */
[----:B------:R-:W-:Y:S02]  /*0790*/  ISETP.GE.OR P3, PT, R7, RZ, P2 ;  /* 0x000000ff0700720c */ /* 0x000fe40001766670 */
[----:B------:R-:W-:-:S05]  /*07a0*/  VIADD R3, R2, 0xfffffc0c ;  /* 0xfffffc0c02037836 */ /* 0x000fca0000000000 */
[CC--:B------:R-:W-:Y:S02]  /*07b0*/  SHF.L.U32 R2, R6.reuse, R3.reuse, RZ ;  /* 0x0000000306027219 */ /* 0x0c0fe400000006ff */
[----:B------:R-:W-:Y:S02]  /*07c0*/  SHF.L.U64.HI R3, R6, R3, R7 ;  /* 0x0000000306037219 */ /* 0x000fe40000010207 */
[----:B------:R-:W-:Y:S01]  /*07d0*/  ISETP.NE.U32.AND P0, PT, R2, RZ, PT ;  /* 0x000000ff0200720c */ /* 0x000fe20003f05070 */
[----:B------:R-:W-:-:S03]  /*07e0*/  @!P2 IMAD.MOV.U32 R2, RZ, RZ, RZ ;  /* 0x000000ffff02a224 */ /* 0x000fc600078e00ff */
[----:B------:R-:W-:-:S04]  /*07f0*/  ISETP.NE.AND.EX P0, PT, R3, -0x80000000, PT, P0 ;  /* 0x800000000300780c */ /* 0x000fc80003f05300 */
[----:B------:R-:W-:-:S09]  /*0800*/  PLOP3.LUT P1, PT, P0, PT, PT, 0x8, 0x80 ;  /* 0x000000000080781c */ /* 0x000fd2000072e170 */
[----:B------:R-:W-:-:S06]  /*0810*/  @!P2 DSETP.NEU.AND P1, PT, |R6|, 0.5, !P0 ;  /* 0x3fe000000600a42a */ /* 0x000fcc000472d200 */
[----:B------:R-:W-:-:S04]  /*0820*/  @!P2 SEL R3, R5, RZ, P1 ;  /* 0x000000ff0503a207 */ /* 0x000fc80000800000 */
[----:B------:R-:W-:Y:S01]  /*0830*/  @!P3 LOP3.LUT R3, R3, 0x7ff00000, RZ, 0xfc, !PT ;  /* 0x7ff000000303b812 */ /* 0x000fe200078efcff */
[----:B------:R-:W-:Y:S06]  /*0840*/  @!P2 BRA `(.L_x_349) ;  /* 0x000000000044a947 */ /* 0x000fec0003800000 */
[----:B------:R-:W-:Y:S01]  /*0850*/  DADD R10, -RZ, |R4| ;  /* 0x00000000ff0a7229 */ /* 0x000fe20000000504 */
[----:B------:R-:W-:Y:S01]  /*0860*/  BSSY.RECONVERGENT B1, `(.L_x_350) ;  /* 0x0000003000017945 */ /* 0x000fe20003800200 */
[----:B------:R-:W-:-:S09]  /*0870*/  MOV R20, 0x890 ;  /* 0x0000089000147802 */ /* 0x000fd20000000f00 */
[----:B------:R-:W-:Y:S05]  /*0880*/  CALL.REL.NOINC `($matrix_matrix_cellwise_op$__internal_accurate_pow) ;  /* 0x0000001000bc7944 */ /* 0x000fea0003c00000 */
[----:B------:R-:W-:Y:S05]  /*0890*/  BSYNC.RECONVERGENT B1 ;  /* 0x0000000000017941 */ /* 0x000fea0003800200 */
.L_x_350:
[----:B------:R-:W-:Y:S01]  /*08a0*/  IMAD.MOV.U32 R8, RZ, RZ, R11 ;  /* 0x000000ffff087224 */ /* 0x000fe200078e000b */
[----:B------:R-:W0:Y:S01]  /*08b0*/  FRND.F64.TRUNC R2, R6 ;  /* 0x0000000600027313 */ /* 0x000e22000030d800 */
[----:B------:R-:W-:Y:S01]  /*08c0*/  IMAD.MOV.U32 R9, RZ, RZ, R12 ;  /* 0x000000ffff097224 */ /* 0x000fe200078e000c */
[----:B------:R-:W-:-:S05]  /*08d0*/  ISETP.GE.AND P2, PT, R5, RZ, PT ;  /* 0x000000ff0500720c */ /* 0x000fca0003f46270 */
[----:B------:R-:W-:Y:S02]  /*08e0*/  DADD R8, -RZ, -R8 ;  /* 0x00000000ff087229 */ /* 0x000fe40000000908 */
[----:B0-----:R-:W-:-:S08]  /*08f0*/  DSETP.NEU.AND P0, PT, R6, R2, PT ;  /* 0x000000020600722a */ /* 0x001fd00003f0d000 */
[-C--:B------:R-:W-:Y:S02]  /*0900*/  FSEL R8, R8, R11.reuse, P1 ;  /* 0x0000000b08087208 */ /* 0x080fe40000800000 */
[-C--:B------:R-:W-:Y:S02]  /*0910*/  FSEL R9, R9, R12.reuse, P1 ;  /* 0x0000000c09097208 */ /* 0x080fe40000800000 */
[----:B------:R-:W-:Y:S02]  /*0920*/  FSEL R2, R8, R11, !P2 ;  /* 0x0000000b08027208 */ /* 0x000fe40005000000 */
[----:B------:R-:W-:Y:S02]  /*0930*/  FSEL R3, R9, R12, !P2 ;  /* 0x0000000c09037208 */ /* 0x000fe40005000000 */
[----:B------:R-:W-:Y:S02]  /*0940*/  @!P2 FSEL R2, R2, RZ, !P0 ;  /* 0x000000ff0202a208 */ /* 0x000fe40004000000 */
[----:B------:R-:W-:-:S07]  /*0950*/  @!P2 FSEL R3, R3, -QNAN , !P0 ;  /* 0xfff800000303a808 */ /* 0x000fce0004000000 */
.L_x_349:
[----:B------:R-:W-:Y:S05]  /*0960*/  BSYNC.RECONVERGENT B0 ;  /* 0x0000000000007941 */ /* 0x000fea0003800200 */
.L_x_348:
[----:B------:R-:W-:Y:S01]  /*0970*/  DADD R8, R4, R6 ;  /* 0x0000000004087229 */ /* 0x000fe20000000006 */
[----:B------:R-:W-:Y:S09]  /*0980*/  BSSY.RECONVERGENT B0, `(.L_x_351) ;  /* 0x000001d000007945 */ /* 0x000ff20003800200 */
        /* <DEDUP_REMOVED lines=17> */
.L_x_353:
[----:B------:R-:W-:-:S14]  /*0aa0*/  DSETP.NEU.AND P0, PT, |R4|, +INF , PT ;  /* 0x7ff000000400742a */ /* 0x000fdc0003f0d200 */
[----:B------:R-:W-:Y:S05]  /*0ab0*/  @P0 BRA `(.L_x_352) ;  /* 0x0000000000240947 */ /* 0x000fea0003800000 */
[C---:B------:R-:W-:Y:S02]  /*0ac0*/  ISETP.GE.AND P0, PT, R7.reuse, RZ, PT ;  /* 0x000000ff0700720c */ /* 0x040fe40003f06270 */
[----:B------:R-:W-:Y:S02]  /*0ad0*/  LOP3.LUT R2, R7, 0x7fffffff, RZ, 0xc0, !PT ;  /* 0x7fffffff07027812 */ /* 0x000fe400078ec0ff */
[----:B------:R-:W-:Y:S02]  /*0ae0*/  SEL R3, RZ, 0x7ff00000, !P0 ;  /* 0x7ff00000ff037807 */ /* 0x000fe40004000000 */
[----:B------:R-:W-:Y:S02]  /*0af0*/  ISETP.GE.AND P2, PT, R5, RZ, PT ;  /* 0x000000ff0500720c */ /* 0x000fe40003f46270 */
[----:B------:R-:W-:Y:S01]  /*0b00*/  ISETP.NE.AND P0, PT, R2, 0x3fe00000, PT ;  /* 0x3fe000000200780c */ /* 0x000fe20003f05270 */
[----:B------:R-:W-:-:S05]  /*0b10*/  VIADD R2, R3, 0x80000000 ;  /* 0x8000000003027836 */ /* 0x000fca0000000000 */
[----:B------:R-:W-:-:S05]  /*0b20*/  SEL R2, R2, R3, P0 ;  /* 0x0000000302027207 */ /* 0x000fca0000000000 */
[----:B------:R-:W-:Y:S01]  /*0b30*/  @!P2 SEL R3, R2, R3, P1 ;  /* 0x000000030203a207 */ /* 0x000fe20000800000 */
[----:B------:R-:W-:-:S07]  /*0b40*/  IMAD.MOV.U32 R2, RZ, RZ, RZ ;  /* 0x000000ffff027224 */ /* 0x000fce00078e00ff */
.L_x_352:
[----:B------:R-:W-:Y:S05]  /*0b50*/  BSYNC.RECONVERGENT B0 ;  /* 0x0000000000007941 */ /* 0x000fea0003800200 */
.L_x_351:
[----:B------:R-:W-:Y:S02]  /*0b60*/  DSETP.NEU.AND P1, PT, R6, RZ, PT ;  /* 0x000000ff0600722a */ /* 0x000fe40003f2d000 */
[----:B------:R-:W-:-:S04]  /*0b70*/  DSETP.NEU.AND P0, PT, R4, 1, PT ;  /* 0x3ff000000400742a */ /* 0x000fc80003f0d000 */
[----:B------:R-:W-:Y:S02]  /*0b80*/  FSEL R2, R2, RZ, P1 ;  /* 0x000000ff02027208 */ /* 0x000fe40000800000 */
[----:B------:R-:W-:Y:S02]  /*0b90*/  FSEL R3, R3, 1.875, P1 ;  /* 0x3ff0000003037808 */ /* 0x000fe40000800000 */
[----:B------:R-:W-:Y:S02]  /*0ba0*/  FSEL R2, R2, RZ, P0 ;  /* 0x000000ff02027208 */ /* 0x000fe40000000000 */
[----:B------:R-:W-:Y:S01]  /*0bb0*/  FSEL R3, R3, 1.875, P0 ;  /* 0x3ff0000003037808 */ /* 0x000fe20000000000 */
[----:B------:R-:W-:Y:S06]  /*0bc0*/  BRA `(.L_x_344) ;  /* 0x0000000800647947 */ /* 0x000fec0003800000 */
.L_x_347:
[----:B------:R-:W-:-:S05]  /*0bd0*/  IMAD.MOV.U32 R9, RZ, RZ, -0x6 ;  /* 0xfffffffaff097424 */ /* 0x000fca00078e00ff */
[----:B------:R-:W-:-:S05]  /*0be0*/  VIADDMNMX.U32 R8, R8, R9, 0x3, PT ;  /* 0x0000000308087446 */ /* 0x000fca0003800009 */
[----:B------:R-:W-:-:S04]  /*0bf0*/  IMAD.SHL.U32 R10, R8, 0x4, RZ ;  /* 0x00000004080a7824 */ /* 0x000fc800078e00ff */
[----:B------:R-:W0:Y:S02]  /*0c00*/  LDC R8, c[0x2][R10+0x24] ;  /* 0x008009000a087b82 */ /* 0x000e240000000800 */
[----:B0-----:R-:W-:-:S04]  /*0c10*/  SHF.R.S32.HI R9, RZ, 0x1f, R8 ;  /* 0x0000001fff097819 */ /* 0x001fc80000011408 */
.L_x_472:
[----:B------:R-:W-:Y:S05]  /*0c20*/  BRX R8 -0xc30                                                            (*"BRANCH_TARGETS .L_x_473,.L_x_474,.L_x_475,.L_x_344"*) ;  /* 0xfffffff008f47949 */ /* 0x000fea000383ffff */
.L_x_475:
[----:B-----5:R-:W-:Y:S01]  /*0c30*/  DSETP.GE.AND P0, PT, R4, R6, PT ;  /* 0x000000060400722a */ /* 0x020fe20003f06000 */
[----:B------:R-:W-:-:S05]  /*0c40*/  IMAD.MOV.U32 R2, RZ, RZ, RZ ;  /* 0x000000ffff027224 */ /* 0x000fca00078e00ff */
[----:B------:R-:W-:Y:S01]  /*0c50*/  FSEL R3, RZ, 1.875, !P0 ;  /* 0x3ff00000ff037808 */ /* 0x000fe20004000000 */
[----:B------:R-:W-:Y:S07]  /*0c60*/  BRA `(.L_x_344) ;  /* 0x00000008003c7947 */ /* 0x000fee0003800000 */
.L_x_473:
[----:B-----5:R-:W-:Y:S01]  /*0c70*/  DSETP.GTU.AND P0, PT, R4, R6, PT ;  /* 0x000000060400722a */ /* 0x020fe20003f0c000 */
[----:B------:R-:W-:-:S05]  /*0c80*/  IMAD.MOV.U32 R2, RZ, RZ, RZ ;  /* 0x000000ffff027224 */ /* 0x000fca00078e00ff */
[----:B------:R-:W-:Y:S01]  /*0c90*/  FSEL R3, RZ, 1.875, P0 ;  /* 0x3ff00000ff037808 */ /* 0x000fe20000000000 */
[----:B------:R-:W-:Y:S07]  /*0ca0*/  BRA `(.L_x_344) ;  /* 0x00000008002c7947 */ /* 0x000fee0003800000 */
.L_x_474:
[----:B-----5:R-:W-:Y:S01]  /*0cb0*/  DSETP.GT.AND P0, PT, R4, R6, PT ;  /* 0x000000060400722a */ /* 0x020fe20003f04000 */
[----:B------:R-:W-:-:S05]  /*0cc0*/  IMAD.MOV.U32 R2, RZ, RZ, RZ ;  /* 0x000000ffff027224 */ /* 0x000fca00078e00ff */
[----:B------:R-:W-:Y:S01]  /*0cd0*/  FSEL R3, RZ, 1.875, !P0 ;  /* 0x3ff00000ff037808 */ /* 0x000fe20004000000 */
[----:B------:R-:W-:Y:S07]  /*0ce0*/  BRA `(.L_x_344) ;  /* 0x00000008001c7947 */ /* 0x000fee0003800000 */
.L_x_341:
        /* <DEDUP_REMOVED lines=9> */
.L_x_477:
[----:B------:R-:W-:Y:S05]  /*0d80*/  BRX R8 -0xd90                                                            (*"BRANCH_TARGETS .L_x_478,.L_x_479,.L_x_344"*) ;  /* 0xfffffff0089c7949 */ /* 0x000fea000383ffff */
.L_x_479:
[----:B-----5:R-:W-:Y:S01]  /*0d90*/  DSETP.NEU.AND P0, PT, R4, R6, PT ;  /* 0x000000060400722a */ /* 0x020fe20003f0d000 */
[----:B------:R-:W-:-:S05]  /*0da0*/  IMAD.MOV.U32 R2, RZ, RZ, RZ ;  /* 0x000000ffff027224 */ /* 0x000fca00078e00ff */
[----:B------:R-:W-:Y:S01]  /*0db0*/  FSEL R3, RZ, 1.875, !P0 ;  /* 0x3ff00000ff037808 */ /* 0x000fe20004000000 */
[----:B------:R-:W-:Y:S07]  /*0dc0*/  BRA `(.L_x_344) ;  /* 0x0000000400e47947 */ /* 0x000fee0003800000 */
.L_x_478:
[----:B-----5:R-:W-:Y:S01]  /*0dd0*/  DSETP.NEU.AND P0, PT, R4, R6, PT ;  /* 0x000000060400722a */ /* 0x020fe20003f0d000 */
[----:B------:R-:W-:-:S05]  /*0de0*/  IMAD.MOV.U32 R2, RZ, RZ, RZ ;  /* 0x000000ffff027224 */ /* 0x000fca00078e00ff */
[----:B------:R-:W-:Y:S01]  /*0df0*/  FSEL R3, RZ, 1.875, P0 ;  /* 0x3ff00000ff037808 */ /* 0x000fe20000000000 */
[----:B------:R-:W-:Y:S07]  /*0e00*/  BRA `(.L_x_344) ;  /* 0x0000000400d47947 */ /* 0x000fee0003800000 */
.L_x_355:
[----:B------:R-:W-:-:S05]  /*0e10*/  IMAD.MOV.U32 R9, RZ, RZ, -0xb ;  /* 0xfffffff5ff097424 */ /* 0x000fca00078e00ff */
[----:B------:R-:W-:-:S05]  /*0e20*/  VIADDMNMX.U32 R8, R8, R9, 0x3, PT ;  /* 0x0000000308087446 */ /* 0x000fca0003800009 */
[----:B------:R-:W-:-:S04]  /*0e30*/  IMAD.SHL.U32 R10, R8, 0x4, RZ ;  /* 0x00000004080a7824 */ /* 0x000fc800078e00ff */
[----:B------:R-:W0:Y:S02]  /*0e40*/  LDC R8, c[0x2][R10+0x40] ;  /* 0x008010000a087b82 */ /* 0x000e240000000800 */
[----:B0-----:R-:W-:-:S04]  /*0e50*/  SHF.R.S32.HI R9, RZ, 0x1f, R8 ;  /* 0x0000001fff097819 */ /* 0x001fc80000011408 */
.L_x_481:
[----:B------:R-:W-:Y:S05]  /*0e60*/  BRX R8 -0xe70                                                            (*"BRANCH_TARGETS .L_x_482,.L_x_483,.L_x_484,.L_x_344"*) ;  /* 0xfffffff008647949 */ /* 0x000fea000383ffff */
.L_x_484:
[----:B-----5:R-:W-:Y:S01]  /*0e70*/  F2I.S64.F64 R4, R4 ;  /* 0x0000000400047311 */ /* 0x020fe20000301900 */
[----:B------:R-:W-:-:S07]  /*0e80*/  IMAD.MOV.U32 R2, RZ, RZ, RZ ;  /* 0x000000ffff027224 */ /* 0x000fce00078e00ff */
[----:B------:R-:W0:Y:S02]  /*0e90*/  F2I.S64.F64 R6, R6 ;  /* 0x0000000600067311 */ /* 0x000e240000301900 */
[----:B0-----:R-:W-:-:S04]  /*0ea0*/  LOP3.LUT P0, RZ, R4, R6, RZ, 0xc0, !PT ;  /* 0x0000000604ff7212 */ /* 0x001fc8000780c0ff */
[----:B------:R-:W-:Y:S01]  /*0eb0*/  FSEL R3, RZ, 1.875, !P0 ;  /* 0x3ff00000ff037808 */ /* 0x000fe20004000000 */
[----:B------:R-:W-:Y:S08]  /*0ec0*/  BRA `(.L_x_344) ;  /* 0x0000000400a47947 */ /* 0x000ff00003800000 */
.L_x_482:
[----:B-----5:R-:W-:Y:S01]  /*0ed0*/  DSETP.MIN.AND P0, P1, R4, R6, PT ;  /* 0x000000060400722a */ /* 0x020fe20003900000 */
[----:B------:R-:W-:Y:S02]  /*0ee0*/  IMAD.MOV.U32 R2, RZ, RZ, R5 ;  /* 0x000000ffff027224 */ /* 0x000fe400078e0005 */
[----:B------:R-:W-:-:S05]  /*0ef0*/  IMAD.MOV.U32 R3, RZ, RZ, R7 ;  /* 0x000000ffff037224 */ /* 0x000fca00078e0007 */
[----:B------:R-:W-:Y:S02]  /*0f00*/  FSEL R9, R2, R3, P0 ;  /* 0x0000000302097208 */ /* 0x000fe40000000000 */
[----:B------:R-:W-:-:S04]  /*0f10*/  SEL R2, R4, R6, P0 ;  /* 0x0000000604027207 */ /* 0x000fc80000000000 */
[----:B------:R-:W-:-:S05]  /*0f20*/  @P1 LOP3.LUT R9, R3, 0x80000, RZ, 0xfc, !PT ;  /* 0x0008000003091812 */ /* 0x000fca00078efcff */
[----:B------:R-:W-:Y:S01]  /*0f30*/  IMAD.MOV.U32 R3, RZ, RZ, R9 ;  /* 0x000000ffff037224 */ /* 0x000fe200078e0009 */
[----:B------:R-:W-:Y:S06]  /*0f40*/  BRA `(.L_x_344) ;  /* 0x0000000400847947 */ /* 0x000fec0003800000 */
.L_x_483:
[----:B-----5:R-:W-:Y:S01]  /*0f50*/  DSETP.MAX.AND P0, P1, R4, R6, PT ;  /* 0x000000060400722a */ /* 0x020fe2000390f000 */
[----:B------:R-:W-:Y:S02]  /*0f60*/  IMAD.MOV.U32 R2, RZ, RZ, R5 ;  /* 0x000000ffff027224 */ /* 0x000fe400078e0005 */
[----:B------:R-:W-:-:S05]  /*0f70*/  IMAD.MOV.U32 R3, RZ, RZ, R7 ;  /* 0x000000ffff037224 */ /* 0x000fca00078e0007 */
[----:B------:R-:W-:Y:S02]  /*0f80*/  FSEL R9, R2, R3, P0 ;  /* 0x0000000302097208 */ /* 0x000fe40000000000 */
[----:B------:R-:W-:-:S04]  /*0f90*/  SEL R2, R4, R6, P0 ;  /* 0x0000000604027207 */ /* 0x000fc80000000000 */
[----:B------:R-:W-:-:S05]  /*0fa0*/  @P1 LOP3.LUT R9, R3, 0x80000, RZ, 0xfc, !PT ;  /* 0x0008000003091812 */ /* 0x000fca00078efcff */
[----:B------:R-:W-:Y:S01]  /*0fb0*/  IMAD.MOV.U32 R3, RZ, RZ, R9 ;  /* 0x000000ffff037224 */ /* 0x000fe200078e0009 */
[----:B------:R-:W-:Y:S06]  /*0fc0*/  BRA `(.L_x_344) ;  /* 0x0000000400647947 */ /* 0x000fec0003800000 */
.L_x_354:
[----:B------:R-:W-:-:S13]  /*0fd0*/  ISETP.GT.AND P0, PT, R8, 0xf, PT ;  /* 0x0000000f0800780c */ /* 0x000fda0003f04270 */
[----:B------:R-:W-:Y:S05]  /*0fe0*/  @P0 BRA `(.L_x_356) ;  /* 0x0000000000380947 */ /* 0x000fea0003800000 */
[----:B------:R-:W-:-:S05]  /*0ff0*/  VIADD R8, R8, 0xfffffff2 ;  /* 0xfffffff208087836 */ /* 0x000fca0000000000 */
[----:B------:R-:W-:-:S05]  /*1000*/  VIMNMX.U32 R8, PT, PT, R8, 0x2, PT ;  /* 0x0000000208087848 */ /* 0x000fca0003fe0000 */
[----:B------:R-:W-:-:S04]  /*1010*/  IMAD.SHL.U32 R10, R8, 0x4, RZ ;  /* 0x00000004080a7824 */ /* 0x000fc800078e00ff */
[----:B------:R-:W0:Y:S02]  /*1020*/  LDC R8, c[0x2][R10+0x50] ;  /* 0x008014000a087b82 */ /* 0x000e240000000800 */
[----:B0-----:R-:W-:-:S04]  /*1030*/  SHF.R.S32.HI R9, RZ, 0x1f, R8 ;  /* 0x0000001fff097819 */ /* 0x001fc80000011408 */
.L_x_486:
[----:B------:R-:W-:Y:S05]  /*1040*/  BRX R8 -0x1050                                                           (*"BRANCH_TARGETS .L_x_487,.L_x_488,.L_x_344"*) ;  /* 0xffffffec08ec7949 */ /* 0x000fea000383ffff */
.L_x_488:
[----:B-----5:R-:W-:Y:S01]  /*1050*/  DFMA R2, -R4, R6, 1 ;  /* 0x3ff000000402742b */ /* 0x020fe20000000106 */
[----:B------:R-:W-:Y:S10]  /*1060*/  BRA `(.L_x_344) ;  /* 0x00000004003c7947 */ /* 0x000ff40003800000 */
.L_x_487:
[----:B-----5:R-:W-:Y:S01]  /*1070*/  F2I.S64.F64 R4, R4 ;  /* 0x0000000400047311 */ /* 0x020fe20000301900 */
[----:B------:R-:W-:-:S07]  /*1080*/  IMAD.MOV.U32 R2, RZ, RZ, RZ ;  /* 0x000000ffff027224 */ /* 0x000fce00078e00ff */
[----:B------:R-:W0:Y:S02]  /*1090*/  F2I.S64.F64 R6, R6 ;  /* 0x0000000600067311 */ /* 0x000e240000301900 */
[----:B0-----:R-:W-:-:S04]  /*10a0*/  LOP3.LUT P0, RZ, R6, R4, RZ, 0xfc, !PT ;  /* 0x0000000406ff7212 */ /* 0x001fc8000780fcff */
[----:B------:R-:W-:Y:S01]  /*10b0*/  FSEL R3, RZ, 1.875, !P0 ;  /* 0x3ff00000ff037808 */ /* 0x000fe20004000000 */
[----:B------:R-:W-:Y:S08]  /*10c0*/  BRA `(.L_x_344) ;  /* 0x0000000400247947 */ /* 0x000ff00003800000 */
.L_x_356:
[----:B------:R-:W-:-:S05]  /*10d0*/  IMAD.MOV.U32 R9, RZ, RZ, -0x10 ;  /* 0xfffffff0ff097424 */ /* 0x000fca00078e00ff */
[----:B------:R-:W-:-:S05]  /*10e0*/  VIADDMNMX.U32 R8, R8, R9, 0x3, PT ;  /* 0x0000000308087446 */ /* 0x000fca0003800009 */
[----:B------:R-:W-:-:S04]  /*10f0*/  IMAD.SHL.U32 R10, R8, 0x4, RZ ;  /* 0x00000004080a7824 */ /* 0x000fc800078e00ff */
[----:B------:R-:W0:Y:S02]  /*1100*/  LDC R8, c[0x2][R10+0x5c] ;  /* 0x008017000a087b82 */ /* 0x000e240000000800 */
[----:B0-----:R-:W-:-:S04]  /*1110*/  SHF.R.S32.HI R9, RZ, 0x1f, R8 ;  /* 0x0000001fff097819 */ /* 0x001fc80000011408 */
.L_x_490:
[----:B------:R-:W-:Y:S05]  /*1120*/  BRX R8 -0x1130                                                           (*"BRANCH_TARGETS .L_x_491,.L_x_492,.L_x_493,.L_x_344"*) ;  /* 0xffffffec08b47949 */ /* 0x000fea000383ffff */
.L_x_493:
        /* <DEDUP_REMOVED lines=21> */
.L_x_358:
[----:B------:R-:W-:Y:S05]  /*1280*/  BSYNC.RECONVERGENT B0 ;  /* 0x0000000000007941 */ /* 0x000fea0003800200 */
.L_x_357:
[----:B------:R-:W-:Y:S01]  /*1290*/  DSETP.NAN.AND P0, PT, R2, R2, PT ;  /* 0x000000020200722a */ /* 0x000fe20003f08000 */
[----:B------:R-:W-:-:S13]  /*12a0*/  BSSY.RECONVERGENT B0, `(.L_x_359) ;  /* 0x0000006000007945 */ /* 0x000fda0003800200 */
[----:B------:R-:W-:Y:S05]  /*12b0*/  @P0 BRA `(.L_x_360) ;  /* 0x0000000000100947 */ /* 0x000fea0003800000 */
[----:B------:R-:W0:Y:S01]  /*12c0*/  FRND.F64.FLOOR R4, R2 ;  /* 0x0000000200047313 */ /* 0x000e220000305800 */
[----:B------:R-:W-:-:S06]  /*12d0*/  DSETP.NEU.AND P0, PT, |R2|, +INF , PT ;  /* 0x7ff000000200742a */ /* 0x000fcc0003f0d200 */
[----:B0-----:R-:W-:Y:S02]  /*12e0*/  FSEL R2, R4, R2, P0 ;  /* 0x0000000204027208 */ /* 0x001fe40000000000 */
[----:B------:R-:W-:-:S07]  /*12f0*/  FSEL R3, R5, R3, P0 ;  /* 0x0000000305037208 */ /* 0x000fce0000000000 */
.L_x_360:
[----:B------:R-:W-:Y:S05]  /*1300*/  BSYNC.RECONVERGENT B0 ;  /* 0x0000000000007941 */ /* 0x000fea0003800200 */
.L_x_359:
[----:B------:R-:W-:Y:S05]  /*1310*/  BRA `(.L_x_344) ;  /* 0x0000000000907947 */ /* 0x000fea0003800000 */
.L_x_491:
[C---:B-----5:R-:W-:Y:S02]  /*1320*/  DADD R6, R4.reuse, -R6 ;  /* 0x0000000004067229 */ /* 0x060fe40000000806 */
[----:B------:R-:W-:-:S08]  /*1330*/  DSETP.NEU.AND P0, PT, R4, RZ, PT ;  /* 0x000000ff0400722a */ /* 0x000fd00003f0d000 */
[----:B------:R-:W-:Y:S02]  /*1340*/  FSEL R2, R6, RZ, P0 ;  /* 0x000000ff06027208 */ /* 0x000fe40000000000 */
[----:B------:R-:W-:Y:S01]  /*1350*/  FSEL R3, R7, RZ, P0 ;  /* 0x000000ff07037208 */ /* 0x000fe20000000000 */
[----:B------:R-:W-:Y:S06]  /*1360*/  BRA `(.L_x_344) ;  /* 0x00000000007c7947 */ /* 0x000fec0003800000 */
.L_x_492:
[----:B-----5:R-:W-:Y:S01]  /*1370*/  DSETP.NEU.AND P0, PT, R6, RZ, PT ;  /* 0x000000ff0600722a */ /* 0x020fe20003f0d000 */
[----:B------:R-:W-:Y:S01]  /*1380*/  BSSY.RECONVERGENT B0, `(.L_x_344) ;  /* 0x000001d000007945 */ /* 0x000fe20003800200 */
[----:B------:R-:W-:Y:S02]  /*1390*/  IMAD.MOV.U32 R2, RZ, RZ, 0x0 ;  /* 0x00000000ff027424 */ /* 0x000fe400078e00ff */
[----:B------:R-:W-:-:S10]  /*13a0*/  IMAD.MOV.U32 R3, RZ, RZ, 0x7ff80000 ;  /* 0x7ff80000ff037424 */ /* 0x000fd400078e00ff */
[----:B------:R-:W-:Y:S05]  /*13b0*/  @!P0 BRA `(.L_x_361) ;  /* 0x0000000000648947 */ /* 0x000fea0003800000 */
[----:B------:R-:W0:Y:S01]  /*13c0*/  MUFU.RCP64H R3, R7 ;  /* 0x0000000700037308 */ /* 0x000e220000001800 */
        /* <DEDUP_REMOVED lines=20> */
.L_x_363:
[----:B------:R-:W-:Y:S05]  /*1510*/  BSYNC.RECONVERGENT B1 ;  /* 0x0000000000017941 */ /* 0x000fea0003800200 */
.L_x_362:
[----:B------:R-:W-:-:S14]  /*1520*/  DSETP.NE.AND P0, PT, |R2|, +INF , PT ;  /* 0x7ff000000200742a */ /* 0x000fdc0003f05200 */
[----:B------:R-:W0:Y:S02]  /*1530*/  @P0 FRND.F64.FLOOR R8, R2 ;  /* 0x0000000200080313 */ /* 0x000e240000305800 */
[----:B0-----:R-:W-:-:S11]  /*1540*/  @P0 DFMA R2, -R6, R8, R4 ;  /* 0x000000080602022b */ /* 0x001fd60000000104 */
.L_x_361:
[----:B------:R-:W-:Y:S05]  /*1550*/  BSYNC.RECONVERGENT B0 ;  /* 0x0000000000007941 */ /* 0x000fea0003800200 */
.L_x_344:
[----:B-----5:R-:W0:Y:S02]  /*1560*/  LDC.64 R4, c[0x0][0x390] ;  /* 0x0000e400ff047b82 */ /* 0x020e240000000a00 */
[----:B0-----:R-:W-:-:S05]  /*1570*/  IMAD.WIDE R4, R0, 0x8, R4 ;  /* 0x0000000800047825 */ /* 0x001fca00078e0204 */
[----:B------:R-:W-:Y:S01]  /*1580*/  STG.E.64 desc[UR4][R4.64], R2 ;  /* 0x0000000204007986 */ /* 0x000fe2000c101b04 */
[----:B------:R-:W-:Y:S06]  /*1590*/  BAR.SYNC.DEFER_BLOCKING 0x0 ;  /* 0x0000000000007b1d */ /* 0x000fec0000010000 */
[----:B------:R-:W-:Y:S05]  /*15a0*/  EXIT ;  /* 0x000000000000794d */ /* 0x000fea0003800000 */
        .weak           $__internal_5_$__cuda_sm20_div_rn_f64_full
        .type           $__internal_5_$__cuda_sm20_div_rn_f64_full,@function
        .size           $__internal_5_$__cuda_sm20_div_rn_f64_full,($matrix_matrix_cellwise_op$__internal_accurate_pow - $__internal_5_$__cuda_sm20_div_rn_f64_full)
$__internal_5_$__cuda_sm20_div_rn_f64_full:
        /* <DEDUP_REMOVED lines=10> */
[C---:B------:R-:W-:Y:S01]  /*1650*/  ISETP.GE.U32.AND P1, PT, R16.reuse, R17, PT ;  /* 0x000000111000720c */ /* 0x040fe20003f26070 */
[----:B------:R-:W-:Y:S02]  /*1660*/  IMAD.MOV.U32 R24, RZ, RZ, R16 ;  /* 0x000000ffff187224 */ /* 0x000fe400078e0010 */
[----:B------:R-:W-:Y:S01]  /*1670*/  @!P2 LOP3.LUT R15, R11, 0x7ff00000, RZ, 0xc0, !PT ;  /* 0x7ff000000b0fa812 */ /* 0x000fe200078ec0ff */
[----:B------:R-:W-:Y:S01]  /*1680*/  IMAD.MOV.U32 R25, RZ, RZ, R17 ;  /* 0x000000ffff197224 */ /* 0x000fe200078e0011 */
        /* <DEDUP_REMOVED lines=8> */
[----:B------:R-:W-:-:S07]  /*1710*/  @!P2 IMAD.MOV.U32 R22, RZ, RZ, RZ ;  /* 0x000000ffff16a224 */ /* 0x000fce00078e00ff */
        /* <DEDUP_REMOVED lines=17> */
[----:B------:R-:W-:Y:S01]  /*1830*/  LOP3.LUT R13, R11, 0x7ff00000, RZ, 0xc0, !PT ;  /* 0x7ff000000b0d7812 */ /* 0x000fe200078ec0ff */
[----:B------:R-:W-:-:S03]  /*1840*/  IMAD.MOV.U32 R20, RZ, RZ, RZ ;  /* 0x000000ffff147224 */ /* 0x000fc600078e00ff */
[CC--:B------:R-:W-:Y:S02]  /*1850*/  VIADDMNMX R12, R16.reuse, -R13.reuse, 0xb9600000, !PT ;  /* 0xb9600000100c7446 */ /* 0x0c0fe4000780090d */
[----:B------:R-:W-:Y:S02]  /*1860*/  ISETP.GE.U32.AND P0, PT, R16, R13, PT ;  /* 0x0000000d1000720c */ /* 0x000fe40003f06070 */
[----:B------:R-:W-:Y:S02]  /*1870*/  VIMNMX R12, PT, PT, R12, 0x46a00000, PT ;  /* 0x46a000000c0c7848 */ /* 0x000fe40003fe0100 */
        /* <DEDUP_REMOVED lines=12> */
[----:B------:R-:W-:Y:S02]  /*1940*/  IMAD.MOV R3, RZ, RZ, -R12 ;  /* 0x000000ffff037224 */ /* 0x000fe400078e0a0c */
[----:B------:R-:W-:-:S06]  /*1950*/  IMAD.MOV.U32 R2, RZ, RZ, RZ ;  /* 0x000000ffff027224 */ /* 0x000fcc00078e00ff */
[----:B------:R-:W-:Y:S02]  /*1960*/  DFMA R2, R16, -R2, R18 ;  /* 0x800000021002722b */ /* 0x000fe40000000012 */
[----:B------:R-:W-:-:S04]  /*1970*/  DMUL.RP R18, R18, R20 ;  /* 0x0000001412127228 */ /* 0x000fc80000008000 */
[----:B------:R-:W-:-:S04]  /*1980*/  IADD3 R2, PT, PT, -R12, -0x43300000, RZ ;  /* 0xbcd000000c027810 */ /* 0x000fc80007ffe1ff */
[----:B------:R-:W-:Y:S02]  /*1990*/  FSETP.NEU.AND P0, PT, |R3|, R2, PT ;  /* 0x000000020300720b */ /* 0x000fe40003f0d200 */
[----:B------:R-:W-:Y:S02]  /*19a0*/  LOP3.LUT R11, R19, R11, RZ, 0x3c, !PT ;  /* 0x0000000b130b7212 */ /* 0x000fe400078e3cff */
[----:B------:R-:W-:Y:S02]  /*19b0*/  FSEL R16, R18, R16, !P0 ;  /* 0x0000001012107208 */ /* 0x000fe40004000000 */
[----:B------:R-:W-:Y:S01]  /*19c0*/  FSEL R17, R11, R17, !P0 ;  /* 0x000000110b117208 */ /* 0x000fe20004000000 */
[----:B------:R-:W-:Y:S06]  /*19d0*/  BRA `(.L_x_366) ;  /* 0x0000000000547947 */ /* 0x000fec0003800000 */
.L_x_365:
        /* <DEDUP_REMOVED lines=16> */
.L_x_368:
[----:B------:R-:W-:Y:S01]  /*1ae0*/  LOP3.LUT R17, R11, 0x80000, RZ, 0xfc, !PT ;  /* 0x000800000b117812 */ /* 0x000fe200078efcff */
[----:B------:R-:W-:Y:S01]  /*1af0*/  IMAD.MOV.U32 R16, RZ, RZ, R10 ;  /* 0x000000ffff107224 */ /* 0x000fe200078e000a */
[----:B------:R-:W-:Y:S06]  /*1b00*/  BRA `(.L_x_366) ;  /* 0x0000000000087947 */ /* 0x000fec0003800000 */
.L_x_367:
[----:B------:R-:W-:Y:S01]  /*1b10*/  LOP3.LUT R17, R13, 0x80000, RZ, 0xfc, !PT ;  /* 0x000800000d117812 */ /* 0x000fe200078efcff */
[----:B------:R-:W-:-:S07]  /*1b20*/  IMAD.MOV.U32 R16, RZ, RZ, R12 ;  /* 0x000000ffff107224 */ /* 0x000fce00078e000c */
.L_x_366:
[----:B------:R-:W-:Y:S05]  /*1b30*/  BSYNC.RECONVERGENT B2 ;  /* 0x0000000000027941 */ /* 0x000fea0003800200 */
.L_x_364:
[----:B------:R-:W-:Y:S02]  /*1b40*/  IMAD.MOV.U32 R15, RZ, RZ, 0x0 ;  /* 0x00000000ff0f7424 */ /* 0x000fe400078e00ff */
[----:B------:R-:W-:Y:S02]  /*1b50*/  IMAD.MOV.U32 R2, RZ, RZ, R16 ;  /* 0x000000ffff027224 */ /* 0x000fe400078e0010 */
[----:B------:R-:W-:Y:S01]  /*1b60*/  IMAD.MOV.U32 R3, RZ, RZ, R17 ;  /* 0x000000ffff037224 */ /* 0x000fe200078e0011 */
[----:B------:R-:W-:Y:S06]  /*1b70*/  RET.REL.NODEC R14 `(matrix_matrix_cellwise_op) ;  /* 0xffffffe40e207950 */ /* 0x000fec0003c3ffff */
        .type           $matrix_matrix_cellwise_op$__internal_accurate_pow,@function
        .size           $matrix_matrix_cellwise_op$__internal_accurate_pow,(.L_x_505 - $matrix_matrix_cellwise_op$__internal_accurate_pow)
$matrix_matrix_cellwise_op$__internal_accurate_pow:
[----:B------:R-:W-:Y:S01]  /*1b80*/  ISETP.GT.U32.AND P0, PT, R11, 0xfffff, PT ;  /* 0x000fffff0b00780c */ /* 0x000fe20003f04070 */
[----:B------:R-:W-:Y:S01]  /*1b90*/  IMAD.MOV.U32 R2, RZ, RZ, R11 ;  /* 0x000000ffff027224 */ /* 0x000fe200078e000b */
[----:B------:R-:W-:Y:S01]  /*1ba0*/  UMOV UR6, 0x7d2cafe2 ;  /* 0x7d2cafe200067882 */ /* 0x000fe20000000000 */
[----:B------:R-:W-:Y:S01]  /*1bb0*/  IMAD.MOV.U32 R16, RZ, RZ, RZ ;  /* 0x000000ffff107224 */ /* 0x000fe200078e00ff */
[----:B------:R-:W-:Y:S01]  /*1bc0*/  UMOV UR7, 0x3eb0f5ff ;  /* 0x3eb0f5ff00077882 */ /* 0x000fe20000000000 */
[----:B------:R-:W-:Y:S01]  /*1bd0*/  IMAD.MOV.U32 R18, RZ, RZ, 0x41ad3b5a ;  /* 0x41ad3b5aff127424 */ /* 0x000fe200078e00ff */
[----:B------:R-:W-:Y:S01]  /*1be0*/  UMOV UR8, 0x3b39803f ;  /* 0x3b39803f00087882 */ /* 0x000fe20000000000 */
[----:B------:R-:W-:Y:S01]  /*1bf0*/  IMAD.MOV.U32 R19, RZ, RZ, 0x3ed0f5d2 ;  /* 0x3ed0f5d2ff137424 */ /* 0x000fe200078e00ff */
[----:B------:R-:W-:-:S05]  /*1c00*/  UMOV UR9, 0x3c7abc9e ;  /* 0x3c7abc9e00097882 */ /* 0x000fca0000000000 */
[----:B------:R-:W-:-:S10]  /*1c10*/  @!P0 DMUL R24, R10, 1.80143985094819840000e+16 ;  /* 0x435000000a188828 */ /* 0x000fd40000000000 */
[----:B------:R-:W-:-:S05]  /*1c20*/  @!P0 IMAD.MOV.U32 R2, RZ, RZ, R25 ;  /* 0x000000ffff028224 */ /* 0x000fca00078e0019 */
[----:B------:R-:W-:-:S04]  /*1c30*/  LOP3.LUT R2, R2, 0x800fffff, RZ, 0xc0, !PT ;  /* 0x800fffff02027812 */ /* 0x000fc800078ec0ff */
[----:B------:R-:W-:Y:S01]  /*1c40*/  LOP3.LUT R3, R2, 0x3ff00000, RZ, 0xfc, !PT ;  /* 0x3ff0000002037812 */ /* 0x000fe200078efcff */
[----:B------:R-:W-:Y:S01]  /*1c50*/  IMAD.MOV.U32 R2, RZ, RZ, R10 ;  /* 0x000000ffff027224 */ /* 0x000fe200078e000a */
[----:B------:R-:W-:Y:S01]  /*1c60*/  SHF.R.U32.HI R10, RZ, 0x14, R11 ;  /* 0x00000014ff0a7819 */ /* 0x000fe2000001160b */
[----:B------:R-:W-:Y:S01]  /*1c70*/  @!P0 IMAD.MOV.U32 R2, RZ, RZ, R24 ;  /* 0x000000ffff028224 */ /* 0x000fe200078e0018 */
[----:B------:R-:W-:Y:S02]  /*1c80*/  ISETP.GE.U32.AND P2, PT, R3, 0x3ff6a09f, PT ;  /* 0x3ff6a09f0300780c */ /* 0x000fe40003f46070 */
[----:B------:R-:W-:-:S05]  /*1c90*/  @!P0 LEA.HI R10, R25, 0xffffffca, RZ, 0xc ;  /* 0xffffffca190a8811 */ /* 0x000fca00078f60ff */
[----:B------:R-:W-:-:S06]  /*1ca0*/  VIADD R11, R10, 0xfffffc01 ;  /* 0xfffffc010a0b7836 */ /* 0x000fcc0000000000 */
[----:B------:R-:W-:Y:S02]  /*1cb0*/  @P2 VIADD R9, R3, 0xfff00000 ;  /* 0xfff0000003092836 */ /* 0x000fe40000000000 */
[----:B------:R-:W-:Y:S02]  /*1cc0*/  @P2 VIADD R11, R10, 0xfffffc02 ;  /* 0xfffffc020a0b2836 */ /* 0x000fe40000000000 */
[----:B------:R-:W-:-:S06]  /*1cd0*/  @P2 IMAD.MOV.U32 R3, RZ, RZ, R9 ;  /* 0x000000ffff032224 */ /* 0x000fcc00078e0009 */
        /* <DEDUP_REMOVED lines=20> */
[-C--:B------:R-:W-:Y:S02]  /*1e20*/  DFMA R2, R2, -R8.reuse, R22 ;  /* 0x800000080202722b */ /* 0x080fe40000000016 */
[----:B------:R-:W-:-:S03]  /*1e30*/  DMUL R22, R8, R8 ;  /* 0x0000000808167228 */ /* 0x000fc60000000000 */
[----:B------:R-:W-:Y:S01]  /*1e40*/  DFMA R12, R14, R12, UR6 ;  /* 0x000000060e0c7e2b */ /* 0x000fe2000800000c */
[----:B------:R-:W-:Y:S01]  /*1e50*/  UMOV UR6, 0x9242b910 ;  /* 0x9242b91000067882 */ /* 0x000fe20000000000 */
[----:B------:R-:W-:Y:S01]  /*1e60*/  UMOV UR7, 0x3f624924 ;  /* 0x3f62492400077882 */ /* 0x000fe20000000000 */
[----:B------:R-:W-:-:S05]  /*1e70*/  DMUL R2, R16, R2 ;  /* 0x0000000210027228 */ /* 0x000fca0000000000 */
[----:B------:R-:W-:Y:S01]  /*1e80*/  DFMA R12, R14, R12, UR6 ;  /* 0x000000060e0c7e2b */ /* 0x000fe2000800000c */
[----:B------:R-:W-:Y:S01]  /*1e90*/  UMOV UR6, 0x99999dfb ;  /* 0x99999dfb00067882 */ /* 0x000fe20000000000 */
[----:B------:R-:W-:-:S03]  /*1ea0*/  UMOV UR7, 0x3f899999 ;  /* 0x3f89999900077882 */ /* 0x000fc60000000000 */
[----:B------:R-:W-:Y:S02]  /*1eb0*/  VIADD R27, R3, 0x100000 ;  /* 0x00100000031b7836 */ /* 0x000fe40000000000 */
[----:B------:R-:W-:Y:S01]  /*1ec0*/  IMAD.MOV.U32 R26, RZ, RZ, R2 ;  /* 0x000000ffff1a7224 */ /* 0x000fe200078e0002 */
[----:B------:R-:W-:Y:S01]  /*1ed0*/  DFMA R18, R14, R12, UR6 ;  /* 0x000000060e127e2b */ /* 0x000fe2000800000c */
[----:B------:R-:W-:Y:S01]  /*1ee0*/  UMOV UR6, 0x55555555 ;  /* 0x5555555500067882 */ /* 0x000fe20000000000 */
[----:B------:R-:W-:-:S06]  /*1ef0*/  UMOV UR7, 0x3fb55555 ;  /* 0x3fb5555500077882 */ /* 0x000fcc0000000000 */
[----:B------:R-:W-:-:S08]  /*1f00*/  DFMA R12, R14, R18, UR6 ;  /* 0x000000060e0c7e2b */ /* 0x000fd00008000012 */
[----:B------:R-:W-:Y:S01]  /*1f10*/  DADD R16, -R12, UR6 ;  /* 0x000000060c107e29 */ /* 0x000fe20008000100 */
[----:B------:R-:W-:Y:S01]  /*1f20*/  UMOV UR6, 0xb9e7b0 ;  /* 0x00b9e7b000067882 */ /* 0x000fe20000000000 */
[----:B------:R-:W-:-:S06]  /*1f30*/  UMOV UR7, 0x3c46a4cb ;  /* 0x3c46a4cb00077882 */ /* 0x000fcc0000000000 */
[----:B------:R-:W-:Y:S02]  /*1f40*/  DFMA R18, R14, R18, R16 ;  /* 0x000000120e12722b */ /* 0x000fe40000000010 */
[C---:B------:R-:W-:Y:S02]  /*1f50*/  DFMA R16, R8.reuse, R8, -R22 ;  /* 0x000000080810722b */ /* 0x040fe40000000816 */
[----:B------:R-:W-:-:S04]  /*1f60*/  DMUL R14, R8, R22 ;  /* 0x00000016080e7228 */ /* 0x000fc80000000000 */
[----:B------:R-:W-:Y:S01]  /*1f70*/  DADD R18, R18, -UR6 ;  /* 0x8000000612127e29 */ /* 0x000fe20008000000 */
[----:B------:R-:W-:Y:S01]  /*1f80*/  UMOV UR6, 0x80000000 ;  /* 0x8000000000067882 */ /* 0x000fe20000000000 */
[C---:B------:R-:W-:Y:S01]  /*1f90*/  DFMA R16, R8.reuse, R26, R16 ;  /* 0x0000001a0810722b */ /* 0x040fe20000000010 */
[----:B------:R-:W-:Y:S01]  /*1fa0*/  UMOV UR7, 0x43300000 ;  /* 0x4330000000077882 */ /* 0x000fe20000000000 */
[----:B------:R-:W-:-:S08]  /*1fb0*/  DFMA R26, R8, R22, -R14 ;  /* 0x00000016081a722b */ /* 0x000fd0000000080e */
        /* <DEDUP_REMOVED lines=30> */
[----:B------:R-:W-:Y:S02]  /*21a0*/  IMAD.MOV.U32 R13, RZ, RZ, R7 ;  /* 0x000000ffff0d7224 */ /* 0x000fe400078e0007 */
[----:B------:R-:W-:Y:S02]  /*21b0*/  IMAD.MOV.U32 R12, RZ, RZ, R6 ;  /* 0x000000ffff0c7224 */ /* 0x000fe400078e0006 */
[C---:B------:R-:W-:Y:S01]  /*21c0*/  IMAD.SHL.U32 R8, R13.reuse, 0x2, RZ ;  /* 0x000000020d087824 */ /* 0x040fe200078e00ff */
[----:B------:R-:W-:-:S04]  /*21d0*/  LOP3.LUT R11, R13, 0xff0fffff, RZ, 0xc0, !PT ;  /* 0xff0fffff0d0b7812 */ /* 0x000fc800078ec0ff */
[----:B------:R-:W-:Y:S01]  /*21e0*/  ISETP.GT.U32.AND P0, PT, R8, -0x2000001, PT ;  /* 0xfdffffff0800780c */ /* 0x000fe20003f04070 */
[----:B------:R-:W-:-:S03]  /*21f0*/  DADD R8, R2, R14 ;  /* 0x0000000002087229 */ /* 0x000fc6000000000e */
[----:B------:R-:W-:-:S05]  /*2200*/  SEL R13, R11, R13, P0 ;  /* 0x0000000d0b0d7207 */ /* 0x000fca0000000000 */
        /* <DEDUP_REMOVED lines=55> */
[----:B------:R-:W-:-:S04]  /*2580*/  @!P2 LEA.HI R2, R10, R10, RZ, 0x1 ;  /* 0x0000000a0a02a211 */ /* 0x000fc800078f08ff */
[----:B------:R-:W-:Y:S02]  /*2590*/  @!P2 SHF.R.S32.HI R9, RZ, 0x1, R2 ;  /* 0x00000001ff09a819 */ /* 0x000fe40000011402 */
[----:B------:R-:W-:-:S03]  /*25a0*/  FSEL R2, R16, RZ, P0 ;  /* 0x000000ff10027208 */ /* 0x000fc60000000000 */
[----:B------:R-:W-:Y:S02]  /*25b0*/  @!P2 IMAD.IADD R8, R10, 0x1, -R9 ;  /* 0x000000010a08a824 */ /* 0x000fe400078e0a09 */
[----:B------:R-:W-:-:S03]  /*25c0*/  @!P2 IMAD R15, R9, 0x100000, R15 ;  /* 0x00100000090fa824 */ /* 0x000fc600078e020f */
[----:B------:R-:W-:Y:S01]  /*25d0*/  @!P2 LEA R9, R8, 0x3ff00000, 0x14 ;  /* 0x3ff000000809a811 */ /* 0x000fe200078ea0ff */
[----:B------:R-:W-:-:S06]  /*25e0*/  @!P2 IMAD.MOV.U32 R8, RZ, RZ, RZ ;  /* 0x000000ffff08a224 */ /* 0x000fcc00078e00ff */
[----:B------:R-:W-:-:S11]  /*25f0*/  @!P2 DMUL R2, R14, R8 ;  /* 0x000000080e02a228 */ /* 0x000fd60000000000 */
.L_x_369:
[----:B------:R-:W-:Y:S01]  /*2600*/  DFMA R12, R12, R2, R2 ;  /* 0x000000020c0c722b */ /* 0x000fe20000000002 */
[----:B------:R-:W-:Y:S01]  /*2610*/  IMAD.MOV.U32 R21, RZ, RZ, 0x0 ;  /* 0x00000000ff157424 */ /* 0x000fe200078e00ff */
[----:B------:R-:W-:-:S08]  /*2620*/  DSETP.NEU.AND P0, PT, |R2|, +INF , PT ;  /* 0x7ff000000200742a */ /* 0x000fd00003f0d200 */
[----:B------:R-:W-:Y:S02]  /*2630*/  FSEL R11, R2, R12, !P0 ;  /* 0x0000000c020b7208 */ /* 0x000fe40004000000 */
[----:B------:R-:W-:Y:S01]  /*2640*/  FSEL R12, R3, R13, !P0 ;  /* 0x0000000d030c7208 */ /* 0x000fe20004000000 */
[----:B------:R-:W-:Y:S06]  /*2650*/  RET.REL.NODEC R20 `(matrix_matrix_cellwise_op) ;  /* 0xffffffd814687950 */ /* 0x000fec0003c3ffff */
.L_x_370:
        /* <DEDUP_REMOVED lines=10> */
.L_x_505:


//--------------------- .text.compare_and_set     --------------------------
	.section	.text.compare_and_set,"ax",@progbits
	.align	128
        .global         compare_and_set
        .type           compare_and_set,@function
        .size           compare_and_set,(.L_x_540 - compare_and_set)
        .other          compare_and_set,@"STO_CUDA_ENTRY STV_DEFAULT"
compare_and_set:
.text.compare_and_set:
        /* <DEDUP_REMOVED lines=13> */
[----:B0-----:R-:W-:Y:S02]  /*00d0*/  HFMA2 R2, -RZ, RZ, 0, 0 ;  /* 0x00000000ff027431 */ /* 0x001fe400000001ff */
[----:B--2---:R-:W-:-:S04]  /*00e0*/  IMAD.MOV R6, RZ, RZ, -R3 ;  /* 0x000000ffff067224 */ /* 0x004fc800078e0a03 */
[----:B------:R-:W-:-:S04]  /*00f0*/  IMAD R5, R6, R7, RZ ;  /* 0x0000000706057224 */ /* 0x000fc800078e02ff */
[----:B------:R-:W-:-:S06]  /*0100*/  IMAD.HI.U32 R3, R3, R5, R2 ;  /* 0x0000000503037227 */ /* 0x000fcc00078e0002 */
[----:B------:R-:W-:-:S04]  /*0110*/  IMAD.HI.U32 R3, R3, R4, RZ ;  /* 0x0000000403037227 */ /* 0x000fc800078e00ff */
[----:B------:R-:W-:-:S04]  /*0120*/  IMAD.MOV R5, RZ, RZ, -R3 ;  /* 0x000000ffff057224 */ /* 0x000fc800078e0a03 */
        /* <DEDUP_REMOVED lines=8> */
[----:B------:R-:W-:-:S06]  /*01b0*/  @P0 IADD3 R3, PT, PT, R3, 0x1, RZ ;  /* 0x0000000103030810 */ /* 0x000fcc0007ffe0ff */
[----:B------:R-:W-:Y:S02]  /*01c0*/  @!P1 IADD3 R3, PT, PT, -R3, RZ, RZ ;  /* 0x000000ff03039210 */ /* 0x000fe40007ffe1ff */
[----:B------:R-:W-:-:S04]  /*01d0*/  @!P2 LOP3.LUT R3, RZ, R9, RZ, 0x33, !PT ;  /* 0x00000009ff03a212 */ /* 0x000fc800078e33ff */
[----:B-1----:R-:W-:-:S04]  /*01e0*/  ISETP.GE.AND P0, PT, R3, UR4, PT ;  /* 0x0000000403007c0c */ /* 0x002fc8000bf06270 */
[----:B------:R-:W-:-:S13]  /*01f0*/  ISETP.LT.OR P0, PT, R9, RZ, P0 ;  /* 0x000000ff0900720c */ /* 0x000fda0000701670 */
[----:B------:R-:W-:Y:S05]  /*0200*/  @P0 EXIT ;  /* 0x000000000000094d */ /* 0x000fea0003800000 */
[----:B------:R-:W0:Y:S01]  /*0210*/  LDC.64 R2, c[0x0][0x380] ;  /* 0x0000e000ff027b82 */ /* 0x000e220000000a00 */
[----:B------:R-:W1:Y:S01]  /*0220*/  LDCU.64 UR4, c[0x0][0x358] ;  /* 0x00006b00ff0477ac */ /* 0x000e620008000a00 */
[----:B------:R-:W2:Y:S01]  /*0230*/  LDCU.64 UR6, c[0x0][0x398] ;  /* 0x00007300ff0677ac */ /* 0x000ea20008000a00 */
[----:B------:R-:W3:Y:S01]  /*0240*/  LDCU.64 UR8, c[0x0][0x3a0] ;  /* 0x00007400ff0877ac */ /* 0x000ee20008000a00 */
[----:B0-----:R-:W-:-:S06]  /*0250*/  IMAD.WIDE R2, R0, 0x8, R2 ;  /* 0x0000000800027825 */ /* 0x001fcc00078e0202 */
[----:B-1----:R-:W2:Y:S02]  /*0260*/  LDG.E.64 R2, desc[UR4][R2.64] ;  /* 0x0000000402027981 */ /* 0x002ea4000c1e1b00 */
[----:B--2---:R-:W-:-:S08]  /*0270*/  DADD R4, R2, -UR6 ;  /* 0x8000000602047e29 */ /* 0x004fd00008000000 */
[----:B---3--:R-:W-:-:S14]  /*0280*/  DSETP.GEU.AND P0, PT, |R4|, UR8, PT ;  /* 0x0000000804007e2a */ /* 0x008fdc000bf0e200 */
[----:B------:R-:W0:Y:S08]  /*0290*/  @!P0 LDC.64 R4, c[0x0][0x388] ;  /* 0x0000e200ff048b82 */ /* 0x000e300000000a00 */
[----:B------:R-:W1:Y:S01]  /*02a0*/  @!P0 LDC.64 R6, c[0x0][0x3a8] ;  /* 0x0000ea00ff068b82 */ /* 0x000e620000000a00 */
[----:B0-----:R-:W-:-:S05]  /*02b0*/  @!P0 IMAD.WIDE R4, R0, 0x8, R4 ;  /* 0x0000000800048825 */ /* 0x001fca00078e0204 */
[----:B-1----:R0:W-:Y:S01]  /*02c0*/  @!P0 STG.E.64 desc[UR4][R4.64], R6 ;  /* 0x0000000604008986 */ /* 0x0021e2000c101b04 */
[----:B------:R-:W-:Y:S05]  /*02d0*/  @!P0 EXIT ;  /* 0x000000000000894d */ /* 0x000fea0003800000 */
[----:B------:R-:W-:-:S14]  /*02e0*/  DSETP.GEU.AND P0, PT, R2, UR6, PT ;  /* 0x0000000602007e2a */ /* 0x000fdc000bf0e000 */
[----:B0-----:R-:W0:Y:S08]  /*02f0*/  @!P0 LDC.64 R4, c[0x0][0x388] ;  /* 0x0000e200ff048b82 */ /* 0x001e300000000a00 */
[----:B------:R-:W1:Y:S01]  /*0300*/  @!P0 LDC.64 R2, c[0x0][0x3b0] ;  /* 0x0000ec00ff028b82 */ /* 0x000e620000000a00 */
[----:B0-----:R-:W-:-:S05]  /*0310*/  @!P0 IMAD.WIDE R4, R0, 0x8, R4 ;  /* 0x0000000800048825 */ /* 0x001fca00078e0204 */
[----:B-1----:R0:W-:Y:S01]  /*0320*/  @!P0 STG.E.64 desc[UR4][R4.64], R2 ;  /* 0x0000000204008986 */ /* 0x0021e2000c101b04 */
[----:B------:R-:W-:Y:S05]  /*0330*/  @!P0 EXIT ;  /* 0x000000000000894d */ /* 0x000fea0003800000 */
[----:B0-----:R-:W0:Y:S08]  /*0340*/  LDC.64 R4, c[0x0][0x388] ;  /* 0x0000e200ff047b82 */ /* 0x001e300000000a00 */
[----:B------:R-:W1:Y:S01]  /*0350*/  LDC.64 R2, c[0x0][0x3b8] ;  /* 0x0000ee00ff027b82 */ /* 0x000e620000000a00 */
[----:B0-----:R-:W-:-:S05]  /*0360*/  IMAD.WIDE R4, R0, 0x8, R4 ;  /* 0x0000000800047825 */ /* 0x001fca00078e0204 */
[----:B-1----:R-:W-:Y:S01]  /*0370*/  STG.E.64 desc[UR4][R4.64], R2 ;  /* 0x0000000204007986 */ /* 0x002fe2000c101b04 */
[----:B------:R-:W-:Y:S05]  /*0380*/  EXIT ;  /* 0x000000000000794d */ /* 0x000fea0003800000 */
.L_x_371:
        /* <DEDUP_REMOVED lines=15> */
.L_x_540:


//--------------------- .text.bias_multiply       --------------------------
	.section	.text.bias_multiply,"ax",@progbits
	.align	128
        .global         bias_multiply
        .type           bias_multiply,@function
        .size           bias_multiply,(.L_x_541 - bias_multiply)
        .other          bias_multiply,@"STO_CUDA_ENTRY STV_DEFAULT"
bias_multiply:
.text.bias_multiply:
        /* <DEDUP_REMOVED lines=9> */
[----:B0-----:R-:W0:Y:S01]  /*0090*/  MUFU.RCP R3, R3 ;  /* 0x0000000300037308 */ /* 0x001e220000001000 */
[----:B------:R-:W-:Y:S01]  /*00a0*/  IABS R6, R0 ;  /* 0x0000000000067213 */ /* 0x000fe20000000000 */
[----:B0-----:R-:W-:-:S06]  /*00b0*/  VIADD R4, R3, 0xffffffe ;  /* 0x0ffffffe03047836 */ /* 0x001fcc0000000000 */
[----:B------:R0:W2:Y:S02]  /*00c0*/  F2I.FTZ.U32.TRUNC.NTZ R5, R4 ;  /* 0x0000000400057305 */ /* 0x0000a4000021f000 */
[----:B0-----:R-:W-:Y:S02]  /*00d0*/  IMAD.MOV.U32 R4, RZ, RZ, RZ ;  /* 0x000000ffff047224 */ /* 0x001fe400078e00ff */
[----:B--2---:R-:W-:-:S04]  /*00e0*/  IMAD.MOV R11, RZ, RZ, -R5 ;  /* 0x000000ffff0b7224 */ /* 0x004fc800078e0a05 */
[----:B------:R-:W-:-:S04]  /*00f0*/  IMAD R7, R11, R2, RZ ;  /* 0x000000020b077224 */ /* 0x000fc800078e02ff */
[----:B------:R-:W-:Y:S01]  /*0100*/  IMAD.HI.U32 R5, R5, R7, R4 ;  /* 0x0000000705057227 */ /* 0x000fe200078e0004 */
[----:B------:R-:W-:Y:S02]  /*0110*/  MOV R7, R6 ;  /* 0x0000000600077202 */ /* 0x000fe40000000f00 */
[----:B------:R-:W-:-:S03]  /*0120*/  LOP3.LUT R4, RZ, R9, RZ, 0x33, !PT ;  /* 0x00000009ff047212 */ /* 0x000fc600078e33ff */
[----:B------:R-:W-:-:S04]  /*0130*/  IMAD.HI.U32 R5, R5, R7, RZ ;  /* 0x0000000705057227 */ /* 0x000fc800078e00ff */
[----:B------:R-:W-:-:S04]  /*0140*/  IMAD.MOV R3, RZ, RZ, -R5 ;  /* 0x000000ffff037224 */ /* 0x000fc800078e0a05 */
[----:B------:R-:W-:Y:S01]  /*0150*/  IMAD R7, R2, R3, R7 ;  /* 0x0000000302077224 */ /* 0x000fe200078e0207 */
[----:B------:R-:W-:-:S04]  /*0160*/  LOP3.LUT R3, R0, R9, RZ, 0x3c, !PT ;  /* 0x0000000900037212 */ /* 0x000fc800078e3cff */
[----:B------:R-:W-:Y:S02]  /*0170*/  ISETP.GT.U32.AND P2, PT, R2, R7, PT ;  /* 0x000000070200720c */ /* 0x000fe40003f44070 */
[----:B------:R-:W-:-:S11]  /*0180*/  ISETP.GE.AND P0, PT, R3, RZ, PT ;  /* 0x000000ff0300720c */ /* 0x000fd60003f06270 */
[----:B------:R-:W-:Y:S01]  /*0190*/  @!P2 IMAD.IADD R7, R7, 0x1, -R2 ;  /* 0x000000010707a824 */ /* 0x000fe200078e0a02 */
[----:B------:R-:W-:-:S04]  /*01a0*/  @!P2 IADD3 R5, PT, PT, R5, 0x1, RZ ;  /* 0x000000010505a810 */ /* 0x000fc80007ffe0ff */
[----:B------:R-:W-:-:S13]  /*01b0*/  ISETP.GE.U32.AND P1, PT, R7, R2, PT ;  /* 0x000000020700720c */ /* 0x000fda0003f26070 */
[----:B------:R-:W-:Y:S01]  /*01c0*/  @P1 VIADD R5, R5, 0x1 ;  /* 0x0000000105051836 */ /* 0x000fe20000000000 */
[----:B------:R-:W-:-:S03]  /*01d0*/  ISETP.NE.AND P1, PT, R9, RZ, PT ;  /* 0x000000ff0900720c */ /* 0x000fc60003f25270 */
[----:B------:R-:W-:-:S05]  /*01e0*/  @!P0 IMAD.MOV R5, RZ, RZ, -R5 ;  /* 0x000000ffff058224 */ /* 0x000fca00078e0a05 */
[----:B------:R-:W-:-:S04]  /*01f0*/  SEL R5, R4, R5, !P1 ;  /* 0x0000000504057207 */ /* 0x000fc80004800000 */
[----:B-1----:R-:W-:-:S04]  /*0200*/  ISETP.GE.AND P0, PT, R5, UR4, PT ;  /* 0x0000000405007c0c */ /* 0x002fc8000bf06270 */
[----:B------:R-:W-:-:S13]  /*0210*/  ISETP.LT.OR P0, PT, R9, RZ, P0 ;  /* 0x000000ff0900720c */ /* 0x000fda0000701670 */
[----:B------:R-:W-:Y:S05]  /*0220*/  @P0 EXIT ;  /* 0x000000000000094d */ /* 0x000fea0003800000 */
[----:B------:R-:W0:Y:S01]  /*0230*/  LDC R3, c[0x0][0x3a0] ;  /* 0x0000e800ff037b82 */ /* 0x000e220000000800 */
[----:B------:R-:W-:Y:S01]  /*0240*/  ISETP.GE.AND P2, PT, R0, RZ, PT ;  /* 0x000000ff0000720c */ /* 0x000fe20003f46270 */
[----:B------:R-:W1:Y:S01]  /*0250*/  LDCU.64 UR4, c[0x0][0x358] ;  /* 0x00006b00ff0477ac */ /* 0x000e620008000a00 */
[----:B------:R-:W-:Y:S01]  /*0260*/  ISETP.GT.U32.AND P0, PT, R2, R7, PT ;  /* 0x000000070200720c */ /* 0x000fe20003f04070 */
[----:B------:R-:W-:-:S05]  /*0270*/  IMAD.IADD R2, R7, 0x1, -R2 ;  /* 0x0000000107027824 */ /* 0x000fca00078e0a02 */
[----:B------:R-:W-:-:S05]  /*0280*/  SEL R7, R2, R7, !P0 ;  /* 0x0000000702077207 */ /* 0x000fca0004000000 */
[----:B------:R-:W-:-:S04]  /*0290*/  @!P2 IADD3 R7, PT, PT, -R7, RZ, RZ ;  /* 0x000000ff0707a210 */ /* 0x000fc80007ffe1ff */
[----:B------:R-:W-:Y:S01]  /*02a0*/  SEL R2, R4, R7, !P1 ;  /* 0x0000000704027207 */ /* 0x000fe20004800000 */
[----:B------:R-:W-:Y:S01]  /*02b0*/  IMAD.MOV.U32 R4, RZ, RZ, RZ ;  /* 0x000000ffff047224 */ /* 0x000fe200078e00ff */
[----:B0-----:R-:W-:-:S04]  /*02c0*/  IABS R9, R3 ;  /* 0x0000000300097213 */ /* 0x001fc80000000000 */
[----:B------:R-:W0:Y:S08]  /*02d0*/  I2F.RP R6, R9 ;  /* 0x0000000900067306 */ /* 0x000e300000209400 */
[----:B0-----:R-:W0:Y:S02]  /*02e0*/  MUFU.RCP R6, R6 ;  /* 0x0000000600067308 */ /* 0x001e240000001000 */
[----:B0-----:R-:W-:-:S02]  /*02f0*/  IADD3 R5, PT, PT, R6, 0xffffffe, RZ ;  /* 0x0ffffffe06057810 */ /* 0x001fc40007ffe0ff */
[----:B------:R-:W-:Y:S02]  /*0300*/  IABS R6, R2 ;  /* 0x0000000200067213 */ /* 0x000fe40000000000 */
[----:B------:R-:W-:Y:S02]  /*0310*/  LOP3.LUT R2, R2, R3, RZ, 0x3c, !PT ;  /* 0x0000000302027212 */ /* 0x000fe400078e3cff */
[----:B------:R-:W0:Y:S02]  /*0320*/  F2I.FTZ.U32.TRUNC.NTZ R5, R5 ;  /* 0x0000000500057305 */ /* 0x000e24000021f000 */
[----:B------:R-:W-:Y:S01]  /*0330*/  ISETP.GE.AND P1, PT, R2, RZ, PT ;  /* 0x000000ff0200720c */ /* 0x000fe20003f26270 */
[----:B0-----:R-:W-:-:S04]  /*0340*/  IMAD.MOV R8, RZ, RZ, -R5 ;  /* 0x000000ffff087224 */ /* 0x001fc800078e0a05 */
[----:B------:R-:W-:-:S04]  /*0350*/  IMAD R7, R8, R9, RZ ;  /* 0x0000000908077224 */ /* 0x000fc800078e02ff */
[----:B------:R-:W-:-:S04]  /*0360*/  IMAD.HI.U32 R4, R5, R7, R4 ;  /* 0x0000000705047227 */ /* 0x000fc800078e0004 */
[----:B------:R-:W-:Y:S02]  /*0370*/  IMAD.MOV.U32 R5, RZ, RZ, R6 ;  /* 0x000000ffff057224 */ /* 0x000fe400078e0006 */
[----:B------:R-:W0:Y:S02]  /*0380*/  LDC.64 R6, c[0x0][0x388] ;  /* 0x0000e200ff067b82 */ /* 0x000e240000000a00 */
[----:B------:R-:W-:-:S05]  /*0390*/  IMAD.HI.U32 R8, R4, R5, RZ ;  /* 0x0000000504087227 */ /* 0x000fca00078e00ff */
[----:B------:R-:W-:-:S05]  /*03a0*/  IADD3 R4, PT, PT, -R8, RZ, RZ ;  /* 0x000000ff08047210 */ /* 0x000fca0007ffe1ff */
[----:B------:R-:W-:-:S05]  /*03b0*/  IMAD R4, R9, R4, R5 ;  /* 0x0000000409047224 */ /* 0x000fca00078e0205 */
[----:B------:R-:W-:-:S13]  /*03c0*/  ISETP.GT.U32.AND P2, PT, R9, R4, PT ;  /* 0x000000040900720c */ /* 0x000fda0003f44070 */
[----:B------:R-:W-:Y:S02]  /*03d0*/  @!P2 IMAD.IADD R4, R4, 0x1, -R9 ;  /* 0x000000010404a824 */ /* 0x000fe400078e0a09 */
[----:B------:R-:W-:Y:S01]  /*03e0*/  @!P2 VIADD R8, R8, 0x1 ;  /* 0x000000010808a836 */ /* 0x000fe20000000000 */
[----:B------:R-:W-:Y:S02]  /*03f0*/  ISETP.NE.AND P2, PT, R3, RZ, PT ;  /* 0x000000ff0300720c */ /* 0x000fe40003f45270 */
[----:B------:R-:W-:Y:S02]  /*0400*/  ISETP.GE.U32.AND P0, PT, R4, R9, PT ;  /* 0x000000090400720c */ /* 0x000fe40003f06070 */
[----:B------:R-:W2:Y:S11]  /*0410*/  LDC.64 R4, c[0x0][0x380] ;  /* 0x0000e000ff047b82 */ /* 0x000eb60000000a00 */
[----:B------:R-:W-:-:S05]  /*0420*/  @P0 IADD3 R8, PT, PT, R8, 0x1, RZ ;  /* 0x0000000108080810 */ /* 0x000fca0007ffe0ff */
[----:B------:R-:W-:Y:S01]  /*0430*/  @!P1 IMAD.MOV R8, RZ, RZ, -R8 ;  /* 0x000000ffff089224 */ /* 0x000fe200078e0a08 */
[----:B------:R-:W-:Y:S01]  /*0440*/  @!P2 LOP3.LUT R8, RZ, R3, RZ, 0x33, !PT ;  /* 0x00000003ff08a212 */ /* 0x000fe200078e33ff */
[----:B--2---:R-:W-:-:S04]  /*0450*/  IMAD.WIDE R2, R0, 0x8, R4 ;  /* 0x0000000800027825 */ /* 0x004fc800078e0204 */
[----:B0-----:R-:W-:Y:S02]  /*0460*/  IMAD.WIDE R4, R8, 0x8, R6 ;  /* 0x0000000808047825 */ /* 0x001fe400078e0206 */
[----:B-1----:R-:W2:Y:S01]  /*0470*/  LDG.E.64 R2, desc[UR4][R2.64] ;  /* 0x0000000402027981 */ /* 0x002ea2000c1e1b00 */
[----:B------:R-:W0:Y:S03]  /*0480*/  LDC.64 R8, c[0x0][0x390] ;  /* 0x0000e400ff087b82 */ /* 0x000e260000000a00 */
[----:B------:R-:W2:Y:S01]  /*0490*/  LDG.E.64 R4, desc[UR4][R4.64] ;  /* 0x0000000404047981 */ /* 0x000ea2000c1e1b00 */
[----:B0-----:R-:W-:Y:S01]  /*04a0*/  IMAD.WIDE R8, R0, 0x8, R8 ;  /* 0x0000000800087825 */ /* 0x001fe200078e0208 */
[----:B--2---:R-:W-:-:S07]  /*04b0*/  DMUL R6, R2, R4 ;  /* 0x0000000402067228 */ /* 0x004fce0000000000 */
[----:B------:R-:W-:Y:S01]  /*04c0*/  STG.E.64 desc[UR4][R8.64], R6 ;  /* 0x0000000608007986 */ /* 0x000fe2000c101b04 */
[----:B------:R-:W-:Y:S05]  /*04d0*/  EXIT ;  /* 0x000000000000794d */ /* 0x000fea0003800000 */
.L_x_372:
        /* <DEDUP_REMOVED lines=10> */
.L_x_541:


//--------------------- .text.daxpy_matrix_vector --------------------------
	.section	.text.daxpy_matrix_vector,"ax",@progbits
	.align	128
        .global         daxpy_matrix_vector
        .type           daxpy_matrix_vector,@function
        .size           daxpy_matrix_vector,(.L_x_542 - daxpy_matrix_vector)
        .other          daxpy_matrix_vector,@"STO_CUDA_ENTRY STV_DEFAULT"
daxpy_matrix_vector:
.text.daxpy_matrix_vector:
        /* <DEDUP_REMOVED lines=10> */
[----:B0-----:R-:W-:-:S02]  /*00a0*/  IADD3 R2, PT, PT, R4, 0xffffffe, RZ ;  /* 0x0ffffffe04027810 */ /* 0x001fc40007ffe0ff */
[----:B------:R-:W-:-:S04]  /*00b0*/  IABS R4, R0 ;  /* 0x0000000000047213 */ /* 0x000fc80000000000 */
[----:B------:R0:W2:Y:S02]  /*00c0*/  F2I.FTZ.U32.TRUNC.NTZ R3, R2 ;  /* 0x0000000200037305 */ /* 0x0000a4000021f000 */
[----:B0-----:R-:W-:Y:S01]  /*00d0*/  IMAD.MOV.U32 R2, RZ, RZ, RZ ;  /* 0x000000ffff027224 */ /* 0x001fe200078e00ff */
[----:B--2---:R-:W-:-:S05]  /*00e0*/  IADD3 R6, PT, PT, RZ, -R3, RZ ;  /* 0x80000003ff067210 */ /* 0x004fca0007ffe0ff */
[----:B------:R-:W-:-:S04]  /*00f0*/  IMAD R5, R6, R7, RZ ;  /* 0x0000000706057224 */ /* 0x000fc800078e02ff */
[----:B------:R-:W-:-:S06]  /*0100*/  IMAD.HI.U32 R3, R3, R5, R2 ;  /* 0x0000000503037227 */ /* 0x000fcc00078e0002 */
[----:B------:R-:W-:-:S05]  /*0110*/  IMAD.HI.U32 R3, R3, R4, RZ ;  /* 0x0000000403037227 */ /* 0x000fca00078e00ff */
[----:B------:R-:W-:-:S05]  /*0120*/  IADD3 R5, PT, PT, -R3, RZ, RZ ;  /* 0x000000ff03057210 */ /* 0x000fca0007ffe1ff */
        /* <DEDUP_REMOVED lines=8> */
[----:B------:R-:W-:-:S05]  /*01b0*/  @P0 IADD3 R3, PT, PT, R3, 0x1, RZ ;  /* 0x0000000103030810 */ /* 0x000fca0007ffe0ff */
[----:B------:R-:W-:-:S05]  /*01c0*/  IMAD.MOV.U32 R6, RZ, RZ, R3 ;  /* 0x000000ffff067224 */ /* 0x000fca00078e0003 */
[----:B------:R-:W-:Y:S02]  /*01d0*/  @!P1 IADD3 R6, PT, PT, -R6, RZ, RZ ;  /* 0x000000ff06069210 */ /* 0x000fe40007ffe1ff */
[----:B------:R-:W-:-:S04]  /*01e0*/  @!P2 LOP3.LUT R6, RZ, R9, RZ, 0x33, !PT ;  /* 0x00000009ff06a212 */ /* 0x000fc800078e33ff */
[----:B-1----:R-:W-:-:S04]  /*01f0*/  ISETP.GE.AND P0, PT, R6, UR4, PT ;  /* 0x0000000406007c0c */ /* 0x002fc8000bf06270 */
[----:B------:R-:W-:-:S13]  /*0200*/  ISETP.LT.OR P0, PT, R9, RZ, P0 ;  /* 0x000000ff0900720c */ /* 0x000fda0000701670 */
[----:B------:R-:W-:Y:S05]  /*0210*/  @P0 EXIT ;  /* 0x000000000000094d */ /* 0x000fea0003800000 */
[----:B------:R-:W0:Y:S01]  /*0220*/  LDCU UR4, c[0x0][0x3a8] ;  /* 0x00007500ff0477ac */ /* 0x000e220008000800 */
[----:B------:R-:W-:-:S05]  /*0230*/  IADD3 R2, PT, PT, -R6, RZ, RZ ;  /* 0x000000ff06027210 */ /* 0x000fca0007ffe1ff */
[----:B------:R-:W-:-:S04]  /*0240*/  IMAD R7, R9, R2, R0 ;  /* 0x0000000209077224 */ /* 0x000fc800078e0200 */
[----:B------:R-:W-:Y:S01]  /*0250*/  IMAD R0, R6, R9, R7 ;  /* 0x0000000906007224 */ /* 0x000fe200078e0207 */
[----:B0-----:R-:W-:Y:S01]  /*0260*/  UISETP.NE.AND UP0, UPT, UR4, 0x1, UPT ;  /* 0x000000010400788c */ /* 0x001fe2000bf05270 */
[----:B------:R-:W0:Y:S08]  /*0270*/  LDCU.64 UR4, c[0x0][0x358] ;  /* 0x00006b00ff0477ac */ /* 0x000e300008000a00 */
[----:B------:R-:W-:Y:S05]  /*0280*/  BRA.U UP0, `(.L_x_373) ;  /* 0x0000000100307547 */ /* 0x000fea000b800000 */
[----:B------:R-:W1:Y:S08]  /*0290*/  LDC.64 R4, c[0x0][0x388] ;  /* 0x0000e200ff047b82 */ /* 0x000e700000000a00 */
[----:B------:R-:W2:Y:S08]  /*02a0*/  LDC.64 R2, c[0x0][0x380] ;  /* 0x0000e000ff027b82 */ /* 0x000eb00000000a00 */
[----:B------:R-:W3:Y:S01]  /*02b0*/  LDC.64 R8, c[0x0][0x398] ;  /* 0x0000e600ff087b82 */ /* 0x000ee20000000a00 */
[----:B-1----:R-:W-:-:S07]  /*02c0*/  IMAD.WIDE R4, R7, 0x8, R4 ;  /* 0x0000000807047825 */ /* 0x002fce00078e0204 */
[----:B------:R-:W1:Y:S01]  /*02d0*/  LDC.64 R6, c[0x0][0x390] ;  /* 0x0000e400ff067b82 */ /* 0x000e620000000a00 */
[----:B0-----:R-:W1:Y:S01]  /*02e0*/  LDG.E.64 R4, desc[UR4][R4.64] ;  /* 0x0000000404047981 */ /* 0x001e62000c1e1b00 */
[----:B--2---:R-:W-:-:S06]  /*02f0*/  IMAD.WIDE R2, R0, 0x8, R2 ;  /* 0x0000000800027825 */ /* 0x004fcc00078e0202 */
[----:B------:R-:W1:Y:S01]  /*0300*/  LDG.E.64 R2, desc[UR4][R2.64] ;  /* 0x0000000402027981 */ /* 0x000e62000c1e1b00 */
[----:B---3--:R-:W-:Y:S01]  /*0310*/  IMAD.WIDE R8, R0, 0x8, R8 ;  /* 0x0000000800087825 */ /* 0x008fe200078e0208 */
[----:B-1----:R-:W-:-:S07]  /*0320*/  DFMA R6, R4, R6, R2 ;  /* 0x000000060406722b */ /* 0x002fce0000000002 */
[----:B------:R-:W-:Y:S01]  /*0330*/  STG.E.64 desc[UR4][R8.64], R6 ;  /* 0x0000000608007986 */ /* 0x000fe2000c101b04 */
[----:B------:R-:W-:Y:S05]  /*0340*/  EXIT ;  /* 0x000000000000794d */ /* 0x000fea0003800000 */
.L_x_373:
[----:B------:R-:W1:Y:S08]  /*0350*/  LDC.64 R4, c[0x0][0x388] ;  /* 0x0000e200ff047b82 */ /* 0x000e700000000a00 */
[----:B------:R-:W2:Y:S08]  /*0360*/  LDC.64 R2, c[0x0][0x380] ;  /* 0x0000e000ff027b82 */ /* 0x000eb00000000a00 */
[----:B------:R-:W3:Y:S01]  /*0370*/  LDC.64 R8, c[0x0][0x390] ;  /* 0x0000e400ff087b82 */ /* 0x000ee20000000a00 */
[----:B-1----:R-:W-:-:S07]  /*0380*/  IMAD.WIDE R4, R6, 0x8, R4 ;  /* 0x0000000806047825 */ /* 0x002fce00078e0204 */
[----:B------:R-:W1:Y:S01]  /*0390*/  LDC.64 R10, c[0x0][0x398] ;  /* 0x0000e600ff0a7b82 */ /* 0x000e620000000a00 */
[----:B0-----:R-:W3:Y:S01]  /*03a0*/  LDG.E.64 R4, desc[UR4][R4.64] ;  /* 0x0000000404047981 */ /* 0x001ee2000c1e1b00 */
[----:B--2---:R-:W-:-:S05]  /*03b0*/  IMAD.WIDE R6, R0, 0x8, R2 ;  /* 0x0000000800067825 */ /* 0x004fca00078e0202 */
[----:B------:R-:W3:Y:S01]  /*03c0*/  LDG.E.64 R2, desc[UR4][R6.64] ;  /* 0x0000000406027981 */ /* 0x000ee2000c1e1b00 */
[----:B-1----:R-:W-:Y:S01]  /*03d0*/  IMAD.WIDE R10, R0, 0x8, R10 ;  /* 0x00000008000a7825 */ /* 0x002fe200078e020a */
[----:B---3--:R-:W-:-:S07]  /*03e0*/  DFMA R2, R4, R8, R2 ;  /* 0x000000080402722b */ /* 0x008fce0000000002 */
[----:B------:R-:W-:Y:S01]  /*03f0*/  STG.E.64 desc[UR4][R10.64], R2 ;  /* 0x000000020a007986 */ /* 0x000fe2000c101b04 */
[----:B------:R-:W-:Y:S05]  /*0400*/  EXIT ;  /* 0x000000000000794d */ /* 0x000fea0003800000 */
.L_x_374:
        /* <DEDUP_REMOVED lines=15> */
.L_x_542:


//--------------------- .text.bias_add            --------------------------
	.section	.text.bias_add,"ax",@progbits
	.align	128
        .global         bias_add
        .type           bias_add,@function
        .size           bias_add,(.L_x_543 - bias_add)
        .other          bias_add,@"STO_CUDA_ENTRY STV_DEFAULT"
bias_add:
.text.bias_add:
        /* <DEDUP_REMOVED lines=75> */
[----:B--2---:R-:W-:-:S07]  /*04b0*/  DADD R6, R2, R4 ;  /* 0x0000000002067229 */ /* 0x004fce0000000004 */
[----:B------:R-:W-:Y:S01]  /*04c0*/  STG.E.64 desc[UR4][R8.64], R6 ;  /* 0x0000000608007986 */ /* 0x000fe2000c101b04 */
[----:B------:R-:W-:Y:S05]  /*04d0*/  EXIT ;  /* 0x000000000000794d */ /* 0x000fea0003800000 */
.L_x_375:
        /* <DEDUP_REMOVED lines=10> */
.L_x_543:


//--------------------- .text.inplace_add         --------------------------
	.section	.text.inplace_add,"ax",@progbits
	.align	128
        .global         inplace_add
        .type           inplace_add,@function
        .size           inplace_add,(.L_x_544 - inplace_add)
        .other          inplace_add,@"STO_CUDA_ENTRY STV_DEFAULT"
inplace_add:
.text.inplace_add:
        /* <DEDUP_REMOVED lines=28> */
[----:B------:R-:W-:Y:S01]  /*01c0*/  @!P1 IMAD.MOV R3, RZ, RZ, -R3 ;  /* 0x000000ffff039224 */ /* 0x000fe200078e0a03 */
[----:B------:R-:W-:-:S04]  /*01d0*/  @!P2 LOP3.LUT R3, RZ, R6, RZ, 0x33, !PT ;  /* 0x00000006ff03a212 */ /* 0x000fc800078e33ff */
[----:B-1----:R-:W-:-:S04]  /*01e0*/  ISETP.GE.AND P0, PT, R3, UR4, PT ;  /* 0x0000000403007c0c */ /* 0x002fc8000bf06270 */
[----:B------:R-:W-:-:S13]  /*01f0*/  ISETP.LT.OR P0, PT, R6, RZ, P0 ;  /* 0x000000ff0600720c */ /* 0x000fda0000701670 */
[----:B------:R-:W-:Y:S05]  /*0200*/  @P0 EXIT ;  /* 0x000000000000094d */ /* 0x000fea0003800000 */
[----:B------:R-:W0:Y:S01]  /*0210*/  LDC.64 R2, c[0x0][0x380] ;  /* 0x0000e000ff027b82 */ /* 0x000e220000000a00 */
[----:B------:R-:W1:Y:S07]  /*0220*/  LDCU.64 UR4, c[0x0][0x358] ;  /* 0x00006b00ff0477ac */ /* 0x000e6e0008000a00 */
[----:B------:R-:W2:Y:S01]  /*0230*/  LDC.64 R4, c[0x0][0x388] ;  /* 0x0000e200ff047b82 */ /* 0x000ea20000000a00 */
[----:B0-----:R-:W-:-:S06]  /*0240*/  IMAD.WIDE R2, R7, 0x8, R2 ;  /* 0x0000000807027825 */ /* 0x001fcc00078e0202 */
[----:B-1----:R-:W3:Y:S01]  /*0250*/  LDG.E.64 R2, desc[UR4][R2.64] ;  /* 0x0000000402027981 */ /* 0x002ee2000c1e1b00 */
[----:B--2---:R-:W-:-:S05]  /*0260*/  IMAD.WIDE R4, R7, 0x8, R4 ;  /* 0x0000000807047825 */ /* 0x004fca00078e0204 */
[----:B------:R-:W3:Y:S02]  /*0270*/  LDG.E.64 R6, desc[UR4][R4.64] ;  /* 0x0000000404067981 */ /* 0x000ee4000c1e1b00 */
[----:B---3--:R-:W-:-:S07]  /*0280*/  DADD R6, R2, R6 ;  /* 0x0000000002067229 */ /* 0x008fce0000000006 */
[----:B------:R-:W-:Y:S01]  /*0290*/  STG.E.64 desc[UR4][R4.64], R6 ;  /* 0x0000000604007986 */ /* 0x000fe2000c101b04 */
[----:B------:R-:W-:Y:S05]  /*02a0*/  EXIT ;  /* 0x000000000000794d */ /* 0x000fea0003800000 */
.L_x_376:
        /* <DEDUP_REMOVED lines=13> */
.L_x_544:


//--------------------- .text.relu_backward       --------------------------
	.section	.text.relu_backward,"ax",@progbits
	.align	128
        .global         relu_backward
        .type           relu_backward,@function
        .size           relu_backward,(.L_x_545 - relu_backward)
        .other          relu_backward,@"STO_CUDA_ENTRY STV_DEFAULT"
relu_backward:
.text.relu_backward:
        /* <DEDUP_REMOVED lines=38> */
[----:B------:R-:W-:Y:S01]  /*0260*/  BSSY.RECONVERGENT B0, `(.L_x_377) ;  /* 0x0000008000007945 */ /* 0x000fe20003800200 */
[----:B--2---:R-:W-:Y:S01]  /*0270*/  IMAD.WIDE R6, R9, 0x8, R6 ;  /* 0x0000000809067825 */ /* 0x004fe200078e0206 */
[----:B------:R-:W-:Y:S01]  /*0280*/  CS2R R4, SRZ ;  /* 0x0000000000047805 */ /* 0x000fe2000001ff00 */
[----:B---3--:R-:W-:-:S14]  /*0290*/  DSETP.GT.AND P0, PT, R2, RZ, PT ;  /* 0x000000ff0200722a */ /* 0x008fdc0003f04000 */
[----:B------:R-:W-:Y:S05]  /*02a0*/  @!P0 BRA `(.L_x_378) ;  /* 0x00000000000c8947 */ /* 0x000fea0003800000 */
[----:B------:R-:W0:Y:S02]  /*02b0*/  LDC.64 R4, c[0x0][0x388] ;  /* 0x0000e200ff047b82 */ /* 0x000e240000000a00 */
[----:B0-----:R-:W-:-:S06]  /*02c0*/  IMAD.WIDE R4, R9, 0x8, R4 ;  /* 0x0000000809047825 */ /* 0x001fcc00078e0204 */
[----:B------:R-:W5:Y:S02]  /*02d0*/  LDG.E.64 R4, desc[UR4][R4.64] ;  /* 0x0000000404047981 */ /* 0x000f64000c1e1b00 */
.L_x_378:
[----:B------:R-:W-:Y:S05]  /*02e0*/  BSYNC.RECONVERGENT B0 ;  /* 0x0000000000007941 */ /* 0x000fea0003800200 */
.L_x_377:
[----:B-----5:R-:W-:Y:S01]  /*02f0*/  STG.E.64 desc[UR4][R6.64], R4 ;  /* 0x0000000406007986 */ /* 0x020fe2000c101b04 */
[----:B------:R-:W-:Y:S05]  /*0300*/  EXIT ;  /* 0x000000000000794d */ /* 0x000fea0003800000 */
.L_x_379:
        /* <DEDUP_REMOVED lines=15> */
.L_x_545:


//--------------------- .text.relu                --------------------------
	.section	.text.relu,"ax",@progbits
	.align	128
        .global         relu
        .type           relu,@function
        .size           relu,(.L_x_546 - relu)
        .other          relu,@"STO_CUDA_ENTRY STV_DEFAULT"
relu:
.text.relu:
        /* <DEDUP_REMOVED lines=38> */
[----:B------:R-:W-:Y:S02]  /*0260*/  IMAD.MOV.U32 R4, RZ, RZ, RZ ;  /* 0x000000ffff047224 */ /* 0x000fe400078e00ff */
[----:B--2---:R-:W-:Y:S01]  /*0270*/  IMAD.WIDE R6, R0, 0x8, R6 ;  /* 0x0000000800067825 */ /* 0x004fe200078e0206 */
[----:B---3--:R-:W-:Y:S01]  /*0280*/  DSETP.MAX.AND P0, P1, RZ, R2, PT ;  /* 0x00000002ff00722a */ /* 0x008fe2000390f000 */
[----:B------:R-:W-:Y:S02]  /*0290*/  MOV R9, R3 ;  /* 0x0000000300097202 */ /* 0x000fe40000000f00 */
[----:B------:R-:W-:-:S03]  /*02a0*/  IMAD.MOV.U32 R5, RZ, RZ, R2 ;  /* 0x000000ffff057224 */ /* 0x000fc600078e0002 */
[C---:B------:R-:W-:Y:S02]  /*02b0*/  FSEL R11, R4.reuse, R9, P0 ;  /* 0x00000009040b7208 */ /* 0x040fe40000000000 */
[----:B------:R-:W-:-:S06]  /*02c0*/  SEL R4, R4, R5, P0 ;  /* 0x0000000504047207 */ /* 0x000fcc0000000000 */
[----:B------:R-:W-:-:S04]  /*02d0*/  @P1 LOP3.LUT R11, R9, 0x80000, RZ, 0xfc, !PT ;  /* 0x00080000090b1812 */ /* 0x000fc800078efcff */
[----:B------:R-:W-:-:S05]  /*02e0*/  MOV R5, R11 ;  /* 0x0000000b00057202 */ /* 0x000fca0000000f00 */
[----:B------:R-:W-:Y:S01]  /*02f0*/  STG.E.64 desc[UR4][R6.64], R4 ;  /* 0x0000000406007986 */ /* 0x000fe2000c101b04 */
[----:B------:R-:W-:Y:S05]  /*0300*/  EXIT ;  /* 0x000000000000794d */ /* 0x000fea0003800000 */
.L_x_380:
        /* <DEDUP_REMOVED lines=15> */
.L_x_546:


//--------------------- .text.copy_u2l_dense      --------------------------
	.section	.text.copy_u2l_dense,"ax",@progbits
	.align	128
        .global         copy_u2l_dense
        .type           copy_u2l_dense,@function
        .size           copy_u2l_dense,(.L_x_547 - copy_u2l_dense)
        .other          copy_u2l_dense,@"STO_CUDA_ENTRY STV_DEFAULT"
copy_u2l_dense:
.text.copy_u2l_dense:
        /* <DEDUP_REMOVED lines=27> */
[----:B------:R-:W-:-:S06]  /*01b0*/  @P0 VIADD R3, R3, 0x1 ;  /* 0x0000000103030836 */ /* 0x000fcc0000000000 */
[----:B------:R-:W-:Y:S02]  /*01c0*/  @!P1 IADD3 R3, PT, PT, -R3, RZ, RZ ;  /* 0x000000ff03039210 */ /* 0x000fe40007ffe1ff */
[----:B------:R-:W-:-:S05]  /*01d0*/  @!P2 LOP3.LUT R3, RZ, R6, RZ, 0x33, !PT ;  /* 0x00000006ff03a212 */ /* 0x000fca00078e33ff */
[----:B------:R-:W-:-:S04]  /*01e0*/  IMAD.MOV R0, RZ, RZ, -R3 ;  /* 0x000000ffff007224 */ /* 0x000fc800078e0a03 */
[----:B------:R-:W-:-:S04]  /*01f0*/  IMAD R0, R6, R0, R7 ;  /* 0x0000000006007224 */ /* 0x000fc800078e0207 */
[----:B------:R-:W-:-:S05]  /*0200*/  IMAD R9, R0, R6, R3 ;  /* 0x0000000600097224 */ /* 0x000fca00078e0203 */
[----:B-1----:R-:W-:-:S04]  /*0210*/  ISETP.GE.AND P0, PT, R9, UR4, PT ;  /* 0x0000000409007c0c */ /* 0x002fc8000bf06270 */
[----:B------:R-:W-:-:S13]  /*0220*/  ISETP.LE.OR P0, PT, R0, R3, P0 ;  /* 0x000000030000720c */ /* 0x000fda0000703670 */
[----:B------:R-:W-:Y:S05]  /*0230*/  @P0 EXIT ;  /* 0x000000000000094d */ /* 0x000fea0003800000 */
[----:B------:R-:W0:Y:S01]  /*0240*/  LDC.64 R4, c[0x0][0x380] ;  /* 0x0000e000ff047b82 */ /* 0x000e220000000a00 */
[----:B------:R-:W1:Y:S01]  /*0250*/  LDCU.64 UR4, c[0x0][0x358] ;  /* 0x00006b00ff0477ac */ /* 0x000e620008000a00 */
[----:B0-----:R-:W-:-:S06]  /*0260*/  IMAD.WIDE R2, R7, 0x8, R4 ;  /* 0x0000000807027825 */ /* 0x001fcc00078e0204 */
[----:B-1----:R-:W2:Y:S01]  /*0270*/  LDG.E.64 R2, desc[UR4][R2.64] ;  /* 0x0000000402027981 */ /* 0x002ea2000c1e1b00 */
[----:B------:R-:W-:-:S05]  /*0280*/  IMAD.WIDE R4, R9, 0x8, R4 ;  /* 0x0000000809047825 */ /* 0x000fca00078e0204 */
[----:B--2---:R-:W-:Y:S01]  /*0290*/  STG.E.64 desc[UR4][R4.64], R2 ;  /* 0x0000000204007986 */ /* 0x004fe2000c101b04 */
[----:B------:R-:W-:Y:S05]  /*02a0*/  EXIT ;  /* 0x000000000000794d */ /* 0x000fea0003800000 */
.L_x_381:
        /* <DEDUP_REMOVED lines=13> */
.L_x_547:


//--------------------- .text.slice_dense_dense   --------------------------
	.section	.text.slice_dense_dense,"ax",@progbits
	.align	128
        .global         slice_dense_dense
        .type           slice_dense_dense,@function
        .size           slice_dense_dense,(.L_x_548 - slice_dense_dense)
        .other          slice_dense_dense,@"STO_CUDA_ENTRY STV_DEFAULT"
slice_dense_dense:
.text.slice_dense_dense:
        /* <DEDUP_REMOVED lines=15> */
[----:B------:R-:W-:Y:S01]  /*00f0*/  IMAD R5, R6, R7, RZ ;  /* 0x0000000706057224 */ /* 0x000fe200078e02ff */
[----:B------:R-:W-:-:S03]  /*0100*/  LOP3.LUT R6, RZ, R9, RZ, 0x33, !PT ;  /* 0x00000009ff067212 */ /* 0x000fc600078e33ff */
[----:B------:R-:W-:Y:S01]  /*0110*/  IMAD.HI.U32 R3, R3, R5, R2 ;  /* 0x0000000503037227 */ /* 0x000fe200078e0002 */
[----:B------:R-:W-:-:S04]  /*0120*/  LOP3.LUT R2, R0, R9, RZ, 0x3c, !PT ;  /* 0x0000000900027212 */ /* 0x000fc800078e3cff */
[----:B------:R-:W-:Y:S01]  /*0130*/  ISETP.GE.AND P0, PT, R2, RZ, PT ;  /* 0x000000ff0200720c */ /* 0x000fe20003f06270 */
[----:B------:R-:W-:-:S05]  /*0140*/  IMAD.HI.U32 R3, R3, R4, RZ ;  /* 0x0000000403037227 */ /* 0x000fca00078e00ff */
[----:B------:R-:W-:-:S05]  /*0150*/  IADD3 R5, PT, PT, -R3, RZ, RZ ;  /* 0x000000ff03057210 */ /* 0x000fca0007ffe1ff */
[----:B------:R-:W-:-:S05]  /*0160*/  IMAD R4, R7, R5, R4 ;  /* 0x0000000507047224 */ /* 0x000fca00078e0204 */
[----:B------:R-:W-:-:S13]  /*0170*/  ISETP.GT.U32.AND P2, PT, R7, R4, PT ;  /* 0x000000040700720c */ /* 0x000fda0003f44070 */
[----:B------:R-:W-:Y:S02]  /*0180*/  @!P2 IMAD.IADD R4, R4, 0x1, -R7 ;  /* 0x000000010404a824 */ /* 0x000fe400078e0a07 */
[----:B------:R-:W-:-:S03]  /*0190*/  @!P2 VIADD R3, R3, 0x1 ;  /* 0x000000010303a836 */ /* 0x000fc60000000000 */
[----:B------:R-:W-:-:S13]  /*01a0*/  ISETP.GE.U32.AND P1, PT, R4, R7, PT ;  /* 0x000000070400720c */ /* 0x000fda0003f26070 */
[----:B------:R-:W-:Y:S02]  /*01b0*/  @P1 IADD3 R3, PT, PT, R3, 0x1, RZ ;  /* 0x0000000103031810 */ /* 0x000fe40007ffe0ff */
[----:B------:R-:W-:-:S03]  /*01c0*/  ISETP.NE.AND P1, PT, R9, RZ, PT ;  /* 0x000000ff0900720c */ /* 0x000fc60003f25270 */
[----:B------:R-:W-:-:S05]  /*01d0*/  @!P0 IMAD.MOV R3, RZ, RZ, -R3 ;  /* 0x000000ffff038224 */ /* 0x000fca00078e0a03 */
[----:B------:R-:W-:-:S04]  /*01e0*/  SEL R8, R6, R3, !P1 ;  /* 0x0000000306087207 */ /* 0x000fc80004800000 */
[----:B-1----:R-:W-:-:S04]  /*01f0*/  ISETP.GE.AND P0, PT, R8, UR4, PT ;  /* 0x0000000408007c0c */ /* 0x002fc8000bf06270 */
[----:B------:R-:W-:-:S13]  /*0200*/  ISETP.LT.OR P0, PT, R9, RZ, P0 ;  /* 0x000000ff0900720c */ /* 0x000fda0000701670 */
[----:B------:R-:W-:Y:S05]  /*0210*/  @P0 EXIT ;  /* 0x000000000000094d */ /* 0x000fea0003800000 */
[----:B------:R-:W-:Y:S01]  /*0220*/  ISETP.GE.AND P2, PT, R0, RZ, PT ;  /* 0x000000ff0000720c */ /* 0x000fe20003f46270 */
[----:B------:R-:W0:Y:S01]  /*0230*/  LDCU UR7, c[0x0][0x398] ;  /* 0x00007300ff0777ac */ /* 0x000e220008000800 */
[----:B------:R-:W-:Y:S01]  /*0240*/  IMAD.IADD R5, R4, 0x1, -R7 ;  /* 0x0000000104057824 */ /* 0x000fe200078e0a07 */
[-C--:B------:R-:W-:Y:S01]  /*0250*/  ISETP.GT.U32.AND P0, PT, R7, R4.reuse, PT ;  /* 0x000000040700720c */ /* 0x080fe20003f04070 */
[----:B------:R-:W1:Y:S01]  /*0260*/  LDC.64 R2, c[0x0][0x380] ;  /* 0x0000e000ff027b82 */ /* 0x000e620000000a00 */
[----:B------:R-:W2:Y:S02]  /*0270*/  LDCU UR6, c[0x0][0x390] ;  /* 0x00007200ff0677ac */ /* 0x000ea40008000800 */
[----:B------:R-:W-:Y:S01]  /*0280*/  SEL R5, R5, R4, !P0 ;  /* 0x0000000405057207 */ /* 0x000fe20004000000 */
[----:B------:R-:W3:Y:S05]  /*0290*/  LDCU UR8, c[0x0][0x3a0] ;  /* 0x00007400ff0877ac */ /* 0x000eea0008000800 */
[----:B------:R-:W-:Y:S01]  /*02a0*/  @!P2 IADD3 R5, PT, PT, -R5, RZ, RZ ;  /* 0x000000ff0505a210 */ /* 0x000fe20007ffe1ff */
[----:B------:R-:W4:Y:S03]  /*02b0*/  LDCU.64 UR4, c[0x0][0x358] ;  /* 0x00006b00ff0477ac */ /* 0x000f260008000a00 */
[----:B------:R-:W-:-:S04]  /*02c0*/  SEL R5, R6, R5, !P1 ;  /* 0x0000000506057207 */ /* 0x000fc80004800000 */
[----:B0-----:R-:W-:Y:S01]  /*02d0*/  IADD3 R5, PT, PT, R5, UR7, RZ ;  /* 0x0000000705057c10 */ /* 0x001fe2000fffe0ff */
[----:B--2---:R-:W-:-:S04]  /*02e0*/  VIADD R8, R8, UR6 ;  /* 0x0000000608087c36 */ /* 0x004fc80008000000 */
[----:B---3--:R-:W-:-:S04]  /*02f0*/  IMAD R5, R8, UR8, R5 ;  /* 0x0000000808057c24 */ /* 0x008fc8000f8e0205 */
[----:B-1----:R-:W-:Y:S02]  /*0300*/  IMAD.WIDE R2, R5, 0x8, R2 ;  /* 0x0000000805027825 */ /* 0x002fe400078e0202 */
[----:B------:R-:W0:Y:S04]  /*0310*/  LDC.64 R4, c[0x0][0x388] ;  /* 0x0000e200ff047b82 */ /* 0x000e280000000a00 */
[----:B----4-:R-:W2:Y:S01]  /*0320*/  LDG.E.64 R2, desc[UR4][R2.64] ;  /* 0x0000000402027981 */ /* 0x010ea2000c1e1b00 */
[----:B0-----:R-:W-:-:S05]  /*0330*/  IMAD.WIDE R4, R0, 0x8, R4 ;  /* 0x0000000800047825 */ /* 0x001fca00078e0204 */
[----:B--2---:R-:W-:Y:S01]  /*0340*/  STG.E.64 desc[UR4][R4.64], R2 ;  /* 0x0000000204007986 */ /* 0x004fe2000c101b04 */
[----:B------:R-:W-:Y:S05]  /*0350*/  EXIT ;  /* 0x000000000000794d */ /* 0x000fea0003800000 */
.L_x_382:
        /* <DEDUP_REMOVED lines=10> */
.L_x_548:


//--------------------- .text.slice_sparse_dense_nnz --------------------------
	.section	.text.slice_sparse_dense_nnz,"ax",@progbits
	.align	128
        .global         slice_sparse_dense_nnz
        .type           slice_sparse_dense_nnz,@function
        .size           slice_sparse_dense_nnz,(.L_x_549 - slice_sparse_dense_nnz)
        .other          slice_sparse_dense_nnz,@"STO_CUDA_ENTRY STV_DEFAULT"
slice_sparse_dense_nnz:
.text.slice_sparse_dense_nnz:
[----:B------:R-:W-:Y:S08]  /*0000*/  LDC R1, c[0x0][0x37c] ;  /* 0x0000df00ff017b82 */ /* 0x000ff00000000800 */
[----:B------:R-:W0:Y:S01]  /*0010*/  LDC.64 R4, c[0x0][0x388] ;  /* 0x0000e200ff047b82 */ /* 0x000e220000000a00 */
[----:B------:R-:W1:Y:S07]  /*0020*/  LDCU.64 UR4, c[0x0][0x358] ;  /* 0x00006b00ff0477ac */ /* 0x000e6e0008000a00 */
[----:B------:R-:W0:Y:S02]  /*0030*/  LDC.64 R2, c[0x0][0x3a0] ;  /* 0x0000e800ff027b82 */ /* 0x000e240000000a00 */
[----:B0-----:R-:W-:-:S04]  /*0040*/  IMAD.WIDE R6, R2, 0x4, R4 ;  /* 0x0000000402067825 */ /* 0x001fc800078e0204 */
[----:B------:R-:W-:Y:S02]  /*0050*/  IMAD.WIDE R8, R3, 0x4, R4 ;  /* 0x0000000403087825 */ /* 0x000fe400078e0204 */
[----:B-1----:R-:W2:Y:S04]  /*0060*/  LDG.E R7, desc[UR4][R6.64] ;  /* 0x0000000406077981 */ /* 0x002ea8000c1e1900 */
[----:B------:R-:W3:Y:S01]  /*0070*/  LDG.E R8, desc[UR4][R8.64+0x4] ;  /* 0x0000040408087981 */ /* 0x000ee2000c1e1900 */
[----:B------:R-:W0:Y:S01]  /*0080*/  S2UR UR6, SR_CTAID.X ;  /* 0x00000000000679c3 */ /* 0x000e220000002500 */
[----:B------:R-:W0:Y:S07]  /*0090*/  S2R R3, SR_TID.X ;  /* 0x0000000000037919 */ /* 0x000e2e0000002100 */
[----:B------:R-:W0:Y:S02]  /*00a0*/  LDC R0, c[0x0][0x360] ;  /* 0x0000d800ff007b82 */ /* 0x000e240000000800 */
[----:B0-----:R-:W-:-:S05]  /*00b0*/  IMAD R0, R0, UR6, R3 ;  /* 0x0000000600007c24 */ /* 0x001fca000f8e0203 */
[----:B--2---:R-:W-:-:S04]  /*00c0*/  IADD3 R3, PT, PT, R0, R7, RZ ;  /* 0x0000000700037210 */ /* 0x004fc80007ffe0ff */
[----:B---3--:R-:W-:-:S13]  /*00d0*/  ISETP.GE.AND P0, PT, R3, R8, PT ;  /* 0x000000080300720c */ /* 0x008fda0003f06270 */
[----:B------:R-:W-:Y:S05]  /*00e0*/  @P0 EXIT ;  /* 0x000000000000094d */ /* 0x000fea0003800000 */
[----:B------:R-:W0:Y:S01]  /*00f0*/  LDC.64 R6, c[0x0][0x390] ;  /* 0x0000e400ff067b82 */ /* 0x000e220000000a00 */
[----:B------:R-:W1:Y:S01]  /*0100*/  LDCU.64 UR6, c[0x0][0x3a8] ;  /* 0x00007500ff0677ac */ /* 0x000e620008000a00 */
[----:B0-----:R-:W-:-:S05]  /*0110*/  IMAD.WIDE R6, R3, 0x4, R6 ;  /* 0x0000000403067825 */ /* 0x001fca00078e0206 */
[----:B------:R-:W1:Y:S02]  /*0120*/  LDG.E R0, desc[UR4][R6.64] ;  /* 0x0000000406007981 */ /* 0x000e64000c1e1900 */
[----:B-1----:R-:W-:-:S04]  /*0130*/  ISETP.GT.AND P0, PT, R0, UR7, PT ;  /* 0x0000000700007c0c */ /* 0x002fc8000bf04270 */
[----:B------:R-:W-:-:S13]  /*0140*/  ISETP.LT.OR P0, PT, R0, UR6, P0 ;  /* 0x0000000600007c0c */ /* 0x000fda0008701670 */
[----:B------:R-:W-:Y:S05]  /*0150*/  @P0 EXIT ;  /* 0x000000000000094d */ /* 0x000fea0003800000 */
[----:B------:R-:W0:Y:S01]  /*0160*/  LDCU UR7, c[0x0][0x3a0] ;  /* 0x00007400ff0777ac */ /* 0x000e220008000800 */
[----:B------:R-:W-:Y:S01]  /*0170*/  BSSY.RECONVERGENT B0, `(.L_x_383) ;  /* 0x0000009000007945 */ /* 0x000fe20003800200 */
[----:B0-----:R-:W-:-:S07]  /*0180*/  MOV R9, UR7 ;  /* 0x0000000700097c02 */ /* 0x001fce0008000f00 */
.L_x_384:
[----:B------:R-:W-:-:S06]  /*0190*/  IMAD.WIDE R6, R9, 0x4, R4 ;  /* 0x0000000409067825 */ /* 0x000fcc00078e0204 */
[----:B------:R-:W2:Y:S01]  /*01a0*/  LDG.E R6, desc[UR4][R6.64+0x4] ;  /* 0x0000040406067981 */ /* 0x000ea2000c1e1900 */
[----:B------:R-:W-:Y:S02]  /*01b0*/  IADD3 R8, PT, PT, R9, 0x1, RZ ;  /* 0x0000000109087810 */ /* 0x000fe40007ffe0ff */
[----:B------:R-:W-:Y:S02]  /*01c0*/  MOV R11, R9 ;  /* 0x00000009000b7202 */ /* 0x000fe40000000f00 */
[----:B------:R-:W-:Y:S02]  /*01d0*/  MOV R9, R8 ;  /* 0x0000000800097202 */ /* 0x000fe40000000f00 */
[----:B--2---:R-:W-:-:S13]  /*01e0*/  ISETP.GT.AND P0, PT, R6, R3, PT ;  /* 0x000000030600720c */ /* 0x004fda0003f04270 */
[----:B------:R-:W-:Y:S05]  /*01f0*/  @!P0 BRA `(.L_x_384) ;  /* 0xfffffffc00e48947 */ /* 0x000fea000383ffff */
[----:B------:R-:W-:Y:S05]  /*0200*/  BSYNC.RECONVERGENT B0 ;  /* 0x0000000000007941 */ /* 0x000fea0003800200 */
.L_x_383:
[----:B------:R-:W0:Y:S08]  /*0210*/  LDC.64 R4, c[0x0][0x380] ;  /* 0x0000e000ff047b82 */ /* 0x000e300000000a00 */
[----:B------:R-:W1:Y:S01]  /*0220*/  LDC.64 R6, c[0x0][0x398] ;  /* 0x0000e600ff067b82 */ /* 0x000e620000000a00 */
[----:B0-----:R-:W-:-:S07]  /*0230*/  IMAD.WIDE R4, R3, 0x8, R4 ;  /* 0x0000000803047825 */ /* 0x001fce00078e0204 */
[----:B------:R-:W0:Y:S01]  /*0240*/  LDC R3, c[0x0][0x3b0] ;  /* 0x0000ec00ff037b82 */ /* 0x000e220000000800 */
[----:B------:R-:W2:Y:S01]  /*0250*/  LDG.E.64 R4, desc[UR4][R4.64] ;  /* 0x0000000404047981 */ /* 0x000ea2000c1e1b00 */
[----:B------:R-:W-:-:S05]  /*0260*/  IADD3 R2, PT, PT, R11, -R2, RZ ;  /* 0x800000020b027210 */ /* 0x000fca0007ffe0ff */
[----:B0-----:R-:W-:-:S05]  /*0270*/  IMAD R3, R2, R3, -UR6 ;  /* 0x8000000602037e24 */ /* 0x001fca000f8e0203 */
[----:B------:R-:W-:-:S05]  /*0280*/  IADD3 R3, PT, PT, R0, R3, RZ ;  /* 0x0000000300037210 */ /* 0x000fca0007ffe0ff */
[----:B-1----:R-:W-:-:S05]  /*0290*/  IMAD.WIDE R2, R3, 0x8, R6 ;  /* 0x0000000803027825 */ /* 0x002fca00078e0206 */
[----:B--2---:R-:W-:Y:S01]  /*02a0*/  STG.E.64 desc[UR4][R2.64], R4 ;  /* 0x0000000402007986 */ /* 0x004fe2000c101b04 */
[----:B------:R-:W-:Y:S05]  /*02b0*/  EXIT ;  /* 0x000000000000794d */ /* 0x000fea0003800000 */
.L_x_385:
        /* <DEDUP_REMOVED lines=12> */
.L_x_549:


//--------------------- .text.slice_sparse_dense_row --------------------------
	.section	.text.slice_sparse_dense_row,"ax",@progbits
	.align	128
        .global         slice_sparse_dense_row
        .type           slice_sparse_dense_row,@function
        .size           slice_sparse_dense_row,(.L_x_550 - slice_sparse_dense_row)
        .other          slice_sparse_dense_row,@"STO_CUDA_ENTRY STV_DEFAULT"
slice_sparse_dense_row:
.text.slice_sparse_dense_row:
[----:B------:R-:W-:Y:S01]  /*0000*/  LDC R1, c[0x0][0x37c] ;  /* 0x0000df00ff017b82 */ /* 0x000fe20000000800 */
[----:B------:R-:W0:Y:S07]  /*0010*/  S2R R3, SR_TID.X ;  /* 0x0000000000037919 */ /* 0x000e2e0000002100 */
[----:B------:R-:W0:Y:S01]  /*0020*/  S2UR UR4, SR_CTAID.X ;  /* 0x00000000000479c3 */ /* 0x000e220000002500 */
[----:B------:R-:W1:Y:S07]  /*0030*/  LDCU.64 UR6, c[0x0][0x3a0] ;  /* 0x00007400ff0677ac */ /* 0x000e6e0008000a00 */
[----:B------:R-:W0:Y:S02]  /*0040*/  LDC R0, c[0x0][0x360] ;  /* 0x0000d800ff007b82 */ /* 0x000e240000000800 */
[----:B0-----:R-:W-:-:S05]  /*0050*/  IMAD R0, R0, UR4, R3 ;  /* 0x0000000400007c24 */ /* 0x001fca000f8e0203 */
[----:B-1----:R-:W-:-:S04]  /*0060*/  IADD3 R5, PT, PT, R0, UR6, RZ ;  /* 0x0000000600057c10 */ /* 0x002fc8000fffe0ff */
[----:B------:R-:W-:-:S13]  /*0070*/  ISETP.GT.AND P0, PT, R5, UR7, PT ;  /* 0x0000000705007c0c */ /* 0x000fda000bf04270 */
[----:B------:R-:W-:Y:S05]  /*0080*/  @P0 EXIT ;  /* 0x000000000000094d */ /* 0x000fea0003800000 */
[----:B------:R-:W0:Y:S01]  /*0090*/  LDC.64 R2, c[0x0][0x388] ;  /* 0x0000e200ff027b82 */ /* 0x000e220000000a00 */
[----:B------:R-:W1:Y:S01]  /*00a0*/  LDCU.64 UR4, c[0x0][0x358] ;  /* 0x00006b00ff0477ac */ /* 0x000e620008000a00 */
[----:B0-----:R-:W-:-:S05]  /*00b0*/  IMAD.WIDE R2, R5, 0x4, R2 ;  /* 0x0000000405027825 */ /* 0x001fca00078e0202 */
[----:B-1----:R-:W2:Y:S04]  /*00c0*/  LDG.E R10, desc[UR4][R2.64] ;  /* 0x00000004020a7981 */ /* 0x002ea8000c1e1900 */
[----:B------:R-:W2:Y:S02]  /*00d0*/  LDG.E R11, desc[UR4][R2.64+0x4] ;  /* 0x00000404020b7981 */ /* 0x000ea4000c1e1900 */
[----:B--2---:R-:W-:-:S13]  /*00e0*/  ISETP.GE.AND P0, PT, R10, R11, PT ;  /* 0x0000000b0a00720c */ /* 0x004fda0003f06270 */
[----:B------:R-:W-:Y:S05]  /*00f0*/  @P0 EXIT ;  /* 0x000000000000094d */ /* 0x000fea0003800000 */
[----:B------:R-:W0:Y:S01]  /*0100*/  LDC R13, c[0x0][0x3a8] ;  /* 0x0000ea00ff0d7b82 */ /* 0x000e220000000800 */
[----:B------:R-:W0:Y:S01]  /*0110*/  LDCU UR6, c[0x0][0x3b0] ;  /* 0x00007600ff0677ac */ /* 0x000e220008000800 */
[----:B------:R-:W-:Y:S01]  /*0120*/  MOV R15, R10 ;  /* 0x0000000a000f7202 */ /* 0x000fe20000000f00 */
[----:B------:R-:W1:Y:S05]  /*0130*/  LDCU.64 UR8, c[0x0][0x3a8] ;  /* 0x00007500ff0877ac */ /* 0x000e6a0008000a00 */
[----:B------:R-:W2:Y:S08]  /*0140*/  LDC.64 R4, c[0x0][0x390] ;  /* 0x0000e400ff047b82 */ /* 0x000eb00000000a00 */
[----:B------:R-:W3:Y:S08]  /*0150*/  LDC.64 R6, c[0x0][0x380] ;  /* 0x0000e000ff067b82 */ /* 0x000ef00000000a00 */
[----:B------:R-:W4:Y:S01]  /*0160*/  LDC.64 R8, c[0x0][0x398] ;  /* 0x0000e600ff087b82 */ /* 0x000f220000000a00 */
[----:B0-----:R-:W-:-:S02]  /*0170*/  IMAD R14, R0, UR6, -R13 ;  /* 0x00000006000e7c24 */ /* 0x001fc4000f8e0a0d */
[----:B-1----:R-:W-:-:S07]  /*0180*/  IMAD.MOV.U32 R0, RZ, RZ, R11 ;  /* 0x000000ffff007224 */ /* 0x002fce00078e000b */
.L_x_388:
[----:B0-2---:R-:W-:-:S05]  /*0190*/  IMAD.WIDE R10, R15, 0x4, R4 ;  /* 0x000000040f0a7825 */ /* 0x005fca00078e0204 */
[----:B------:R-:W2:Y:S01]  /*01a0*/  LDG.E R13, desc[UR4][R10.64] ;  /* 0x000000040a0d7981 */ /* 0x000ea2000c1e1900 */
[----:B------:R-:W-:Y:S01]  /*01b0*/  BSSY.RECONVERGENT B0, `(.L_x_386) ;  /* 0x000000a000007945 */ /* 0x000fe20003800200 */
[----:B--2---:R-:W-:-:S04]  /*01c0*/  ISETP.GT.AND P0, PT, R13, UR9, PT ;  /* 0x000000090d007c0c */ /* 0x004fc8000bf04270 */
[----:B------:R-:W-:-:S13]  /*01d0*/  ISETP.LT.OR P0, PT, R13, UR8, P0 ;  /* 0x000000080d007c0c */ /* 0x000fda0008701670 */
[----:B------:R-:W-:Y:S05]  /*01e0*/  @P0 BRA `(.L_x_387) ;  /* 0x0000000000180947 */ /* 0x000fea0003800000 */
[----:B---3--:R-:W-:-:S06]  /*01f0*/  IMAD.WIDE R10, R15, 0x8, R6 ;  /* 0x000000080f0a7825 */ /* 0x008fcc00078e0206 */
[----:B------:R-:W2:Y:S01]  /*0200*/  LDG.E.64 R10, desc[UR4][R10.64] ;  /* 0x000000040a0a7981 */ /* 0x000ea2000c1e1b00 */
[----:B------:R-:W-:-:S05]  /*0210*/  IADD3 R13, PT, PT, R14, R13, RZ ;  /* 0x0000000d0e0d7210 */ /* 0x000fca0007ffe0ff */
[----:B----4-:R-:W-:-:S05]  /*0220*/  IMAD.WIDE R12, R13, 0x8, R8 ;  /* 0x000000080d0c7825 */ /* 0x010fca00078e0208 */
[----:B--2---:R0:W-:Y:S04]  /*0230*/  STG.E.64 desc[UR4][R12.64], R10 ;  /* 0x0000000a0c007986 */ /* 0x0041e8000c101b04 */
[----:B------:R0:W5:Y:S02]  /*0240*/  LDG.E R0, desc[UR4][R2.64+0x4] ;  /* 0x0000040402007981 */ /* 0x000164000c1e1900 */
.L_x_387:
[----:B------:R-:W-:Y:S05]  /*0250*/  BSYNC.RECONVERGENT B0 ;  /* 0x0000000000007941 */ /* 0x000fea0003800200 */
.L_x_386:
[----:B------:R-:W-:-:S05]  /*0260*/  VIADD R15, R15, 0x1 ;  /* 0x000000010f0f7836 */ /* 0x000fca0000000000 */
[----:B-----5:R-:W-:-:S13]  /*0270*/  ISETP.GE.AND P0, PT, R15, R0, PT ;  /* 0x000000000f00720c */ /* 0x020fda0003f06270 */
[----:B------:R-:W-:Y:S05]  /*0280*/  @!P0 BRA `(.L_x_388) ;  /* 0xfffffffc00c08947 */ /* 0x000fea000383ffff */
[----:B------:R-:W-:Y:S05]  /*0290*/  EXIT ;  /* 0x000000000000794d */ /* 0x000fea0003800000 */
.L_x_389:
        /* <DEDUP_REMOVED lines=14> */
.L_x_550:


//--------------------- .nv.global.init           --------------------------
	.section	.nv.global.init,"aw",@progbits
	.align	16
.nv.global.init:
	.type		__cudart_sin_cos_coeffs,@object
	.size		__cudart_sin_cos_coeffs,(__cudart_i2opi_d - __cudart_sin_cos_coeffs)
__cudart_sin_cos_coeffs:
        /* <DEDUP_REMOVED lines=8> */
	.type		__cudart_i2opi_d,@object
	.size		__cudart_i2opi_d,(.L_0 - __cudart_i2opi_d)
__cudart_i2opi_d:
        /* <DEDUP_REMOVED lines=9> */
.L_0:


//--------------------- .nv.shared.matrix_sign    --------------------------
	.section	.nv.shared.matrix_sign,"aw",@nobits
	.sectionflags	@""
	.align	16
	.zero		1024


//--------------------- .nv.shared.reserved.0     --------------------------
	.section	.nv.shared.reserved.0,"aw",@nobits
	.weak		__nv_reservedSMEM_offset_0_alias
	.size		__nv_reservedSMEM_offset_0_alias, 0, 64
	.other		__nv_reservedSMEM_offset_0_alias,@"STO_CUDA_RESERVED_SHARED STV_DEFAULT"
__nv_reservedSMEM_offset_0_alias:
	.zero		0
	.zero		64


//--------------------- .nv.shared.matrix_atan    --------------------------
	.section	.nv.shared.matrix_atan,"aw",@nobits
	.sectionflags	@""
	.align	16
	.zero		1024


//--------------------- .nv.shared.matrix_acos    --------------------------
	.section	.nv.shared.matrix_acos,"aw",@nobits
	.sectionflags	@""
	.align	16
	.zero		1024


//--------------------- .nv.shared.matrix_asin    --------------------------
	.section	.nv.shared.matrix_asin,"aw",@nobits
	.sectionflags	@""
	.align	16
	.zero		1024


//--------------------- .nv.shared.matrix_tanh    --------------------------
	.section	.nv.shared.matrix_tanh,"aw",@nobits
	.sectionflags	@""
	.align	16
	.zero		1024


//--------------------- .nv.shared.matrix_tan     --------------------------
	.section	.nv.shared.matrix_tan,"aw",@nobits
	.sectionflags	@""
	.align	16
	.zero		1024


//--------------------- .nv.shared.matrix_cosh    --------------------------
	.section	.nv.shared.matrix_cosh,"aw",@nobits
	.sectionflags	@""
	.align	16
	.zero		1024


//--------------------- .nv.shared.matrix_cos     --------------------------
	.section	.nv.shared.matrix_cos,"aw",@nobits
	.sectionflags	@""
	.align	16
	.zero		1024


//--------------------- .nv.shared.matrix_sinh    --------------------------
	.section	.nv.shared.matrix_sinh,"aw",@nobits
	.sectionflags	@""
	.align	16
	.zero		1024


//--------------------- .nv.shared.matrix_sin     --------------------------
	.section	.nv.shared.matrix_sin,"aw",@nobits
	.sectionflags	@""
	.align	16
	.zero		1024


//--------------------- .nv.shared.matrix_ceil    --------------------------
	.section	.nv.shared.matrix_ceil,"aw",@nobits
	.sectionflags	@""
	.align	16
	.zero		1024


//--------------------- .nv.shared.matrix_floor   --------------------------
	.section	.nv.shared.matrix_floor,"aw",@nobits
	.sectionflags	@""
	.align	16
	.zero		1024


//--------------------- .nv.shared.matrix_log     --------------------------
	.section	.nv.shared.matrix_log,"aw",@nobits
	.sectionflags	@""
	.align	16
	.zero		1024


//--------------------- .nv.shared.matrix_abs     --------------------------
	.section	.nv.shared.matrix_abs,"aw",@nobits
	.sectionflags	@""
	.align	16
	.zero		1024


//--------------------- .nv.shared.matrix_round   --------------------------
	.section	.nv.shared.matrix_round,"aw",@nobits
	.sectionflags	@""
	.align	16
	.zero		1024


//--------------------- .nv.shared.matrix_sqrt    --------------------------
	.section	.nv.shared.matrix_sqrt,"aw",@nobits
	.sectionflags	@""
	.align	16
	.zero		1024


//--------------------- .nv.shared.matrix_exp     --------------------------
	.section	.nv.shared.matrix_exp,"aw",@nobits
	.sectionflags	@""
	.align	16
	.zero		1024


//--------------------- .nv.shared.reduce_col_mean --------------------------
	.section	.nv.shared.reduce_col_mean,"aw",@nobits
	.sectionflags	@""
	.align	16
	.zero		1024


//--------------------- .nv.shared.reduce_row_mean --------------------------
	.section	.nv.shared.reduce_row_mean,"aw",@nobits
	.sectionflags	@""
	.align	16
	.zero		1024


//--------------------- .nv.shared.reduce_prod    --------------------------
	.section	.nv.shared.reduce_prod,"aw",@nobits
	.sectionflags	@""
	.align	16
	.zero		1024


//--------------------- .nv.shared.reduce_col_min --------------------------
	.section	.nv.shared.reduce_col_min,"aw",@nobits
	.sectionflags	@""
	.align	16
	.zero		1024


//--------------------- .nv.shared.reduce_row_min --------------------------
	.section	.nv.shared.reduce_row_min,"aw",@nobits
	.sectionflags	@""
	.align	16
	.zero		1024


//--------------------- .nv.shared.reduce_min     --------------------------
	.section	.nv.shared.reduce_min,"aw",@nobits
	.sectionflags	@""
	.align	16
	.zero		1024


//--------------------- .nv.shared.reduce_col_max --------------------------
	.section	.nv.shared.reduce_col_max,"aw",@nobits
	.sectionflags	@""
	.align	16
	.zero		1024


//--------------------- .nv.shared.reduce_row_max --------------------------
	.section	.nv.shared.reduce_row_max,"aw",@nobits
	.sectionflags	@""
	.align	16
	.zero		1024


//--------------------- .nv.shared.reduce_max     --------------------------
	.section	.nv.shared.reduce_max,"aw",@nobits
	.sectionflags	@""
	.align	16
	.zero		1024


//--------------------- .nv.shared.reduce_col_sum --------------------------
	.section	.nv.shared.reduce_col_sum,"aw",@nobits
	.sectionflags	@""
	.align	16
	.zero		1024


//--------------------- .nv.shared.reduce_row_sum --------------------------
	.section	.nv.shared.reduce_row_sum,"aw",@nobits
	.sectionflags	@""
	.align	16
	.zero		1024


//--------------------- .nv.shared.reduce_sum     --------------------------
	.section	.nv.shared.reduce_sum,"aw",@nobits
	.sectionflags	@""
	.align	16
	.zero		1024


//--------------------- .nv.shared.rbind          --------------------------
	.section	.nv.shared.rbind,"aw",@nobits
	.sectionflags	@""
	.align	16
	.zero		1024


//--------------------- .nv.shared.cbind          --------------------------
	.section	.nv.shared.cbind,"aw",@nobits
	.sectionflags	@""
	.align	16
	.zero		1024


//--------------------- .nv.shared.fill           --------------------------
	.section	.nv.shared.fill,"aw",@nobits
	.sectionflags	@""
	.align	16
	.zero		1024


//--------------------- .nv.shared.matrix_scalar_op --------------------------
	.section	.nv.shared.matrix_scalar_op,"aw",@nobits
	.sectionflags	@""
	.align	16
	.zero		1024


//--------------------- .nv.shared.matrix_matrix_cellwise_op --------------------------
	.section	.nv.shared.matrix_matrix_cellwise_op,"aw",@nobits
	.sectionflags	@""
	.align	16
	.zero		1024


//--------------------- .nv.shared.compare_and_set --------------------------
	.section	.nv.shared.compare_and_set,"aw",@nobits
	.sectionflags	@""
	.align	16
	.zero		1024


//--------------------- .nv.shared.bias_multiply  --------------------------
	.section	.nv.shared.bias_multiply,"aw",@nobits
	.sectionflags	@""
	.align	16
	.zero		1024


//--------------------- .nv.shared.daxpy_matrix_vector --------------------------
	.section	.nv.shared.daxpy_matrix_vector,"aw",@nobits
	.sectionflags	@""
	.align	16
	.zero		1024


//--------------------- .nv.shared.bias_add       --------------------------
	.section	.nv.shared.bias_add,"aw",@nobits
	.sectionflags	@""
	.align	16
	.zero		1024


//--------------------- .nv.shared.inplace_add    --------------------------
	.section	.nv.shared.inplace_add,"aw",@nobits
	.sectionflags	@""
	.align	16
	.zero		1024


//--------------------- .nv.shared.relu_backward  --------------------------
	.section	.nv.shared.relu_backward,"aw",@nobits
	.sectionflags	@""
	.align	16
	.zero		1024


//--------------------- .nv.shared.relu           --------------------------
	.section	.nv.shared.relu,"aw",@nobits
	.sectionflags	@""
	.align	16
	.zero		1024


//--------------------- .nv.shared.copy_u2l_dense --------------------------
	.section	.nv.shared.copy_u2l_dense,"aw",@nobits
	.sectionflags	@""
	.align	16
	.zero		1024


//--------------------- .nv.shared.slice_dense_dense --------------------------
	.section	.nv.shared.slice_dense_dense,"aw",@nobits
	.sectionflags	@""
	.align	16
	.zero		1024


//--------------------- .nv.shared.slice_sparse_dense_nnz --------------------------
	.section	.nv.shared.slice_sparse_dense_nnz,"aw",@nobits
	.sectionflags	@""
	.align	16
	.zero		1024


//--------------------- .nv.shared.slice_sparse_dense_row --------------------------
	.section	.nv.shared.slice_sparse_dense_row,"aw",@nobits
	.sectionflags	@""
	.align	16
	.zero		1024


//--------------------- .nv.constant0.matrix_sign --------------------------
	.section	.nv.constant0.matrix_sign,"a",@progbits
	.sectionflags	@""
	.align	4
.nv.constant0.matrix_sign:
	.zero		916


//--------------------- .nv.constant0.matrix_atan --------------------------
	.section	.nv.constant0.matrix_atan,"a",@progbits
	.sectionflags	@""
	.align	4
.nv.constant0.matrix_atan:
	.zero		916


//--------------------- .nv.constant0.matrix_acos --------------------------
	.section	.nv.constant0.matrix_acos,"a",@progbits
	.sectionflags	@""
	.align	4
.nv.constant0.matrix_acos:
	.zero		916


//--------------------- .nv.constant0.matrix_asin --------------------------
	.section	.nv.constant0.matrix_asin,"a",@progbits
	.sectionflags	@""
	.align	4
.nv.constant0.matrix_asin:
	.zero		916


//--------------------- .nv.constant0.matrix_tanh --------------------------
	.section	.nv.constant0.matrix_tanh,"a",@progbits
	.sectionflags	@""
	.align	4
.nv.constant0.matrix_tanh:
	.zero		916


//--------------------- .nv.constant0.matrix_tan  --------------------------
	.section	.nv.constant0.matrix_tan,"a",@progbits
	.sectionflags	@""
	.align	4
.nv.constant0.matrix_tan:
	.zero		916


//--------------------- .nv.constant0.matrix_cosh --------------------------
	.section	.nv.constant0.matrix_cosh,"a",@progbits
	.sectionflags	@""
	.align	4
.nv.constant0.matrix_cosh:
	.zero		916


//--------------------- .nv.constant0.matrix_cos  --------------------------
	.section	.nv.constant0.matrix_cos,"a",@progbits
	.sectionflags	@""
	.align	4
.nv.constant0.matrix_cos:
	.zero		916


//--------------------- .nv.constant0.matrix_sinh --------------------------
	.section	.nv.constant0.matrix_sinh,"a",@progbits
	.sectionflags	@""
	.align	4
.nv.constant0.matrix_sinh:
	.zero		916


//--------------------- .nv.constant0.matrix_sin  --------------------------
	.section	.nv.constant0.matrix_sin,"a",@progbits
	.sectionflags	@""
	.align	4
.nv.constant0.matrix_sin:
	.zero		916


//--------------------- .nv.constant0.matrix_ceil --------------------------
	.section	.nv.constant0.matrix_ceil,"a",@progbits
	.sectionflags	@""
	.align	4
.nv.constant0.matrix_ceil:
	.zero		916


//--------------------- .nv.constant0.matrix_floor --------------------------
	.section	.nv.constant0.matrix_floor,"a",@progbits
	.sectionflags	@""
	.align	4
.nv.constant0.matrix_floor:
	.zero		916


//--------------------- .nv.constant0.matrix_log  --------------------------
	.section	.nv.constant0.matrix_log,"a",@progbits
	.sectionflags	@""
	.align	4
.nv.constant0.matrix_log:
	.zero		916


//--------------------- .nv.constant0.matrix_abs  --------------------------
	.section	.nv.constant0.matrix_abs,"a",@progbits
	.sectionflags	@""
	.align	4
.nv.constant0.matrix_abs:
	.zero		916


//--------------------- .nv.constant0.matrix_round --------------------------
	.section	.nv.constant0.matrix_round,"a",@progbits
	.sectionflags	@""
	.align	4
.nv.constant0.matrix_round:
	.zero		916


//--------------------- .nv.constant0.matrix_sqrt --------------------------
	.section	.nv.constant0.matrix_sqrt,"a",@progbits
	.sectionflags	@""
	.align	4
.nv.constant0.matrix_sqrt:
	.zero		916


//--------------------- .nv.constant0.matrix_exp  --------------------------
	.section	.nv.constant0.matrix_exp,"a",@progbits
	.sectionflags	@""
	.align	4
.nv.constant0.matrix_exp:
	.zero		916


//--------------------- .nv.constant0.reduce_col_mean --------------------------
	.section	.nv.constant0.reduce_col_mean,"a",@progbits
	.sectionflags	@""
	.align	4
.nv.constant0.reduce_col_mean:
	.zero		920


//--------------------- .nv.constant0.reduce_row_mean --------------------------
	.section	.nv.constant0.reduce_row_mean,"a",@progbits
	.sectionflags	@""
	.align	4
.nv.constant0.reduce_row_mean:
	.zero		920


//--------------------- .nv.constant0.reduce_prod --------------------------
	.section	.nv.constant0.reduce_prod,"a",@progbits
	.sectionflags	@""
	.align	4
.nv.constant0.reduce_prod:
	.zero		916


//--------------------- .nv.constant0.reduce_col_min --------------------------
	.section	.nv.constant0.reduce_col_min,"a",@progbits
	.sectionflags	@""
	.align	4
.nv.constant0.reduce_col_min:
	.zero		920


//--------------------- .nv.constant0.reduce_row_min --------------------------
	.section	.nv.constant0.reduce_row_min,"a",@progbits
	.sectionflags	@""
	.align	4
.nv.constant0.reduce_row_min:
	.zero		920


//--------------------- .nv.constant0.reduce_min  --------------------------
	.section	.nv.constant0.reduce_min,"a",@progbits
	.sectionflags	@""
	.align	4
.nv.constant0.reduce_min:
	.zero		916


//--------------------- .nv.constant0.reduce_col_max --------------------------
	.section	.nv.constant0.reduce_col_max,"a",@progbits
	.sectionflags	@""
	.align	4
.nv.constant0.reduce_col_max:
	.zero		920


//--------------------- .nv.constant0.reduce_row_max --------------------------
	.section	.nv.constant0.reduce_row_max,"a",@progbits
	.sectionflags	@""
	.align	4
.nv.constant0.reduce_row_max:
	.zero		920


//--------------------- .nv.constant0.reduce_max  --------------------------
	.section	.nv.constant0.reduce_max,"a",@progbits
	.sectionflags	@""
	.align	4
.nv.constant0.reduce_max:
	.zero		916


//--------------------- .nv.constant0.reduce_col_sum --------------------------
	.section	.nv.constant0.reduce_col_sum,"a",@progbits
	.sectionflags	@""
	.align	4
.nv.constant0.reduce_col_sum:
	.zero		920


//--------------------- .nv.constant0.reduce_row_sum --------------------------
	.section	.nv.constant0.reduce_row_sum,"a",@progbits
	.sectionflags	@""
	.align	4
.nv.constant0.reduce_row_sum:
	.zero		920


//--------------------- .nv.constant0.reduce_sum  --------------------------
	.section	.nv.constant0.reduce_sum,"a",@progbits
	.sectionflags	@""
	.align	4
.nv.constant0.reduce_sum:
	.zero		916


//--------------------- .nv.constant0.rbind       --------------------------
	.section	.nv.constant0.rbind,"a",@progbits
	.sectionflags	@""
	.align	4
.nv.constant0.rbind:
	.zero		936


//--------------------- .nv.constant0.cbind       --------------------------
	.section	.nv.constant0.cbind,"a",@progbits
	.sectionflags	@""
	.align	4
.nv.constant0.cbind:
	.zero		936


//--------------------- .nv.constant0.fill        --------------------------
	.section	.nv.constant0.fill,"a",@progbits
	.sectionflags	@""
	.align	4
.nv.constant0.fill:
	.zero		916


//--------------------- .nv.constant0.matrix_scalar_op --------------------------
	.section	.nv.constant0.matrix_scalar_op,"a",@progbits
	.sectionflags	@""
	.align	4
.nv.constant0.matrix_scalar_op:
	.zero		932


//--------------------- .nv.constant0.matrix_matrix_cellwise_op --------------------------
	.section	.nv.constant0.matrix_matrix_cellwise_op,"a",@progbits
	.sectionflags	@""
	.align	4
.nv.constant0.matrix_matrix_cellwise_op:
	.zero		940


//--------------------- .nv.constant0.compare_and_set --------------------------
	.section	.nv.constant0.compare_and_set,"a",@progbits
	.sectionflags	@""
	.align	4
.nv.constant0.compare_and_set:
	.zero		960


//--------------------- .nv.constant0.bias_multiply --------------------------
	.section	.nv.constant0.bias_multiply,"a",@progbits
	.sectionflags	@""
	.align	4
.nv.constant0.bias_multiply:
	.zero		932


//--------------------- .nv.constant0.daxpy_matrix_vector --------------------------
	.section	.nv.constant0.daxpy_matrix_vector,"a",@progbits
	.sectionflags	@""
	.align	4
.nv.constant0.daxpy_matrix_vector:
	.zero		944


//--------------------- .nv.constant0.bias_add    --------------------------
	.section	.nv.constant0.bias_add,"a",@progbits
	.sectionflags	@""
	.align	4
.nv.constant0.bias_add:
	.zero		932


//--------------------- .nv.constant0.inplace_add --------------------------
	.section	.nv.constant0.inplace_add,"a",@progbits
	.sectionflags	@""
	.align	4
.nv.constant0.inplace_add:
	.zero		920


//--------------------- .nv.constant0.relu_backward --------------------------
	.section	.nv.constant0.relu_backward,"a",@progbits
	.sectionflags	@""
	.align	4
.nv.constant0.relu_backward:
	.zero		928


//--------------------- .nv.constant0.relu        --------------------------
	.section	.nv.constant0.relu,"a",@progbits
	.sectionflags	@""
	.align	4
.nv.constant0.relu:
	.zero		920


//--------------------- .nv.constant0.copy_u2l_dense --------------------------
	.section	.nv.constant0.copy_u2l_dense,"a",@progbits
	.sectionflags	@""
	.align	4
.nv.constant0.copy_u2l_dense:
	.zero		912


//--------------------- .nv.constant0.slice_dense_dense --------------------------
	.section	.nv.constant0.slice_dense_dense,"a",@progbits
	.sectionflags	@""
	.align	4
.nv.constant0.slice_dense_dense:
	.zero		940


//--------------------- .nv.constant0.slice_sparse_dense_nnz --------------------------
	.section	.nv.constant0.slice_sparse_dense_nnz,"a",@progbits
	.sectionflags	@""
	.align	4
.nv.constant0.slice_sparse_dense_nnz:
	.zero		948


//--------------------- .nv.constant0.slice_sparse_dense_row --------------------------
	.section	.nv.constant0.slice_sparse_dense_row,"a",@progbits
	.sectionflags	@""
	.align	4
.nv.constant0.slice_sparse_dense_row:
	.zero		948


//--------------------- SYMBOLS --------------------------

	.type		.nv.reservedSmem.offset0,@object
	.size		.nv.reservedSmem.offset0,0x4
	.type		.nv.reservedSmem.cap,@object
	.size		.nv.reservedSmem.cap,0x4
